	.target	sm_90a

	.elftype	@"ET_EXEC"


//--------------------- .note.nv.tkinfo           --------------------------
	.section	.note.nv.tkinfo,"",@"SHT_NOTE"
	.sectionflags	@"SHF_NOTE_NV_TKINFO"
	.tkinfo
        /*0018*/ 	.word	0x00000002
        /*0030*/ 	.string	""
        /*0030*/ 	.string	"ptxas"
        /*0030*/ 	.string	"Cuda compilation tools, release 13.0, V13.0.88"
        /*0030*/ 	.string	"Build cuda_13.0.r13.0/compiler.36424714_0"
        /*0030*/ 	.string	"-arch sm_90a -m 64 "



//--------------------- .note.nv.cuinfo           --------------------------
	.section	.note.nv.cuinfo,"",@"SHT_NOTE"
	.sectionflags	@"SHF_NOTE_NV_CUINFO"
        /*0018*/ 	.short	0x0002
        /*001a*/ 	.short	0x005a
        /*001c*/ 	.short	0x0082
	.zero		2


//--------------------- .nv.info                  --------------------------
	.section	.nv.info,"",@"SHT_CUDA_INFO"
	.align	4


	//----- nvinfo : EIATTR_REGCOUNT
	.align		4
        /*0000*/ 	.byte	0x04, 0x2f
        /*0002*/ 	.short	(.L_12 - .L_11)
	.align		4
.L_11:
        /*0004*/ 	.word	index@(_ZN7cutlass13device_kernelINS_4gemm6kernel13GemmUniversalIN4cute5tupleIJiiiiEEENS1_10collective13CollectiveMmaINS1_37MainloopSm90TmaGmmaWarpSpecializedFP8ILi2ENS5_IJNS4_1CILi2EEENSA_ILi1EEESC_EEENS1_35KernelTmaWarpSpecializedCooperativeEEENS5_IJNSA_ILi512EEENSA_ILi128EEESH_EEENS_12float_e4m3_tENS5_IJlSC_lEEESJ_SK_NS4_8TiledMMAINS4_8MMA_AtomIJNS4_4SM904GMMA31MMA_64x128x32_F32E4M3E4M3_SS_TNILNSO_7ScaleInE1ELSQ_1EEEEEENS4_6LayoutISD_NS5_IJSC_NSA_ILi0EEESU_EEEEENS5_IJNS4_10UnderscoreESX_SX_EEEEENS4_13SM90_TMA_LOADENS4_14ComposedLayoutINS4_7SwizzleILi3ELi4ELi3EEENS4_18smem_ptr_flag_bitsILi8EEENST_INS5_IJNSA_ILi8EEESH_EEENS5_IJSH_SC_EEEEEEEvNS4_8identityENS4_23SM90_TMA_LOAD_MULTICASTES1A_vS1B_EENS_8epilogue10collective6detail29Sm90TmaWarpSpecializedAdapterINS1F_15DefaultEpilogueISJ_SK_SK_NS1E_6thread17LinearCombinationISJ_Li1EffLNS1J_9ScaleType4KindE0ELNS_15FloatRoundStyleE2ESJ_EENS1_15EpilogueDefaultEEEEEvvEEEEvNT_6ParamsE)
        /*0008*/ 	.word	0x000000a8


	//----- nvinfo : EIATTR_FRAME_SIZE
	.align		4
.L_12:
        /*000c*/ 	.byte	0x04, 0x11
        /*000e*/ 	.short	(.L_14 - .L_13)
	.align		4
.L_13:
        /*0010*/ 	.word	index@(_ZN7cutlass13device_kernelINS_4gemm6kernel13GemmUniversalIN4cute5tupleIJiiiiEEENS1_10collective13CollectiveMmaINS1_37MainloopSm90TmaGmmaWarpSpecializedFP8ILi2ENS5_IJNS4_1CILi2EEENSA_ILi1EEESC_EEENS1_35KernelTmaWarpSpecializedCooperativeEEENS5_IJNSA_ILi512EEENSA_ILi128EEESH_EEENS_12float_e4m3_tENS5_IJlSC_lEEESJ_SK_NS4_8TiledMMAINS4_8MMA_AtomIJNS4_4SM904GMMA31MMA_64x128x32_F32E4M3E4M3_SS_TNILNSO_7ScaleInE1ELSQ_1EEEEEENS4_6LayoutISD_NS5_IJSC_NSA_ILi0EEESU_EEEEENS5_IJNS4_10UnderscoreESX_SX_EEEEENS4_13SM90_TMA_LOADENS4_14ComposedLayoutINS4_7SwizzleILi3ELi4ELi3EEENS4_18smem_ptr_flag_bitsILi8EEENST_INS5_IJNSA_ILi8EEESH_EEENS5_IJSH_SC_EEEEEEEvNS4_8identityENS4_23SM90_TMA_LOAD_MULTICASTES1A_vS1B_EENS_8epilogue10collective6detail29Sm90TmaWarpSpecializedAdapterINS1F_15DefaultEpilogueISJ_SK_SK_NS1E_6thread17LinearCombinationISJ_Li1EffLNS1J_9ScaleType4KindE0ELNS_15FloatRoundStyleE2ESJ_EENS1_15EpilogueDefaultEEEEEvvEEEEvNT_6ParamsE)
        /*0014*/ 	.word	0x000008d0


	//----- nvinfo : EIATTR_MIN_STACK_SIZE
	.align		4
.L_14:
        /*0018*/ 	.byte	0x04, 0x12
        /*001a*/ 	.short	(.L_16 - .L_15)
	.align		4
.L_15:
        /*001c*/ 	.word	index@(_ZN7cutlass13device_kernelINS_4gemm6kernel13GemmUniversalIN4cute5tupleIJiiiiEEENS1_10collective13CollectiveMmaINS1_37MainloopSm90TmaGmmaWarpSpecializedFP8ILi2ENS5_IJNS4_1CILi2EEENSA_ILi1EEESC_EEENS1_35KernelTmaWarpSpecializedCooperativeEEENS5_IJNSA_ILi512EEENSA_ILi128EEESH_EEENS_12float_e4m3_tENS5_IJlSC_lEEESJ_SK_NS4_8TiledMMAINS4_8MMA_AtomIJNS4_4SM904GMMA31MMA_64x128x32_F32E4M3E4M3_SS_TNILNSO_7ScaleInE1ELSQ_1EEEEEENS4_6LayoutISD_NS5_IJSC_NSA_ILi0EEESU_EEEEENS5_IJNS4_10UnderscoreESX_SX_EEEEENS4_13SM90_TMA_LOADENS4_14ComposedLayoutINS4_7SwizzleILi3ELi4ELi3EEENS4_18smem_ptr_flag_bitsILi8EEENST_INS5_IJNSA_ILi8EEESH_EEENS5_IJSH_SC_EEEEEEEvNS4_8identityENS4_23SM90_TMA_LOAD_MULTICASTES1A_vS1B_EENS_8epilogue10collective6detail29Sm90TmaWarpSpecializedAdapterINS1F_15DefaultEpilogueISJ_SK_SK_NS1E_6thread17LinearCombinationISJ_Li1EffLNS1J_9ScaleType4KindE0ELNS_15FloatRoundStyleE2ESJ_EENS1_15EpilogueDefaultEEEEEvvEEEEvNT_6ParamsE)
        /*0020*/ 	.word	0x000008d0
.L_16:


//--------------------- .nv.compat                --------------------------
	.section	.nv.compat,"",@"SHT_CUDA_COMPAT_INFO"
	.align	4
        /*0000*/ 	.byte	0x02, 0x09, 0x01, 0x00, 0x02, 0x02, 0x04, 0x00, 0x02, 0x05, 0x05, 0x00, 0x03, 0x07, 0x01, 0x01
        /*0010*/ 	.byte	0x02, 0x03, 0x01, 0x00, 0x02, 0x06, 0x01, 0x00, 0x04, 0x0b, 0x08, 0x00, 0x00, 0x00, 0x00, 0x00
        /*0020*/ 	.byte	0x00, 0x00, 0x00, 0x00


//--------------------- .nv.info._ZN7cutlass13device_kernelINS_4gemm6kernel13GemmUniversalIN4cute5tupleIJiiiiEEENS1_10collective13CollectiveMmaINS1_37MainloopSm90TmaGmmaWarpSpecializedFP8ILi2ENS5_IJNS4_1CILi2EEENSA_ILi1EEESC_EEENS1_35KernelTmaWarpSpecializedCooperativeEEENS5_IJNSA_ILi512EEENSA_ILi128EEESH_EEENS_12float_e4m3_tENS5_IJlSC_lEEESJ_SK_NS4_8TiledMMAINS4_8MMA_AtomIJNS4_4SM904GMMA31MMA_64x128x32_F32E4M3E4M3_SS_TNILNSO_7ScaleInE1ELSQ_1EEEEEENS4_6LayoutISD_NS5_IJSC_NSA_ILi0EEESU_EEEEENS5_IJNS4_10UnderscoreESX_SX_EEEEENS4_13SM90_TMA_LOADENS4_14ComposedLayoutINS4_7SwizzleILi3ELi4ELi3EEENS4_18smem_ptr_flag_bitsILi8EEENST_INS5_IJNSA_ILi8EEESH_EEENS5_IJSH_SC_EEEEEEEvNS4_8identityENS4_23SM90_TMA_LOAD_MULTICASTES1A_vS1B_EENS_8epilogue10collective6detail29Sm90TmaWarpSpecializedAdapterINS1F_15DefaultEpilogueISJ_SK_SK_NS1E_6thread17LinearCombinationISJ_Li1EffLNS1J_9ScaleType4KindE0ELNS_15FloatRoundStyleE2ESJ_EENS1_15EpilogueDefaultEEEEEvvEEEEvNT_6ParamsE --------------------------
	.section	.nv.info._ZN7cutlass13device_kernelINS_4gemm6kernel13GemmUniversalIN4cute5tupleIJiiiiEEENS1_10collective13CollectiveMmaINS1_37MainloopSm90TmaGmmaWarpSpecializedFP8ILi2ENS5_IJNS4_1CILi2EEENSA_ILi1EEESC_EEENS1_35KernelTmaWarpSpecializedCooperativeEEENS5_IJNSA_ILi512EEENSA_ILi128EEESH_EEENS_12float_e4m3_tENS5_IJlSC_lEEESJ_SK_NS4_8TiledMMAINS4_8MMA_AtomIJNS4_4SM904GMMA31MMA_64x128x32_F32E4M3E4M3_SS_TNILNSO_7ScaleInE1ELSQ_1EEEEEENS4_6LayoutISD_NS5_IJSC_NSA_ILi0EEESU_EEEEENS5_IJNS4_10UnderscoreESX_SX_EEEEENS4_13SM90_TMA_LOADENS4_14ComposedLayoutINS4_7SwizzleILi3ELi4ELi3EEENS4_18smem_ptr_flag_bitsILi8EEENST_INS5_IJNSA_ILi8EEESH_EEENS5_IJSH_SC_EEEEEEEvNS4_8identityENS4_23SM90_TMA_LOAD_MULTICASTES1A_vS1B_EENS_8epilogue10collective6detail29Sm90TmaWarpSpecializedAdapterINS1F_15DefaultEpilogueISJ_SK_SK_NS1E_6thread17LinearCombinationISJ_Li1EffLNS1J_9ScaleType4KindE0ELNS_15FloatRoundStyleE2ESJ_EENS1_15EpilogueDefaultEEEEEvvEEEEvNT_6ParamsE,"",@"SHT_CUDA_INFO"
	.sectionflags	@""
	.align	4


	//----- nvinfo : EIATTR_CUDA_API_VERSION
	.align		4
        /*0000*/ 	.byte	0x04, 0x37
        /*0002*/ 	.short	(.L_18 - .L_17)
.L_17:
        /*0004*/ 	.word	0x00000082


	//----- nvinfo : EIATTR_KPARAM_INFO
	.align		4
.L_18:
        /*0008*/ 	.byte	0x04, 0x17
        /*000a*/ 	.short	(.L_20 - .L_19)
.L_19:
        /*000c*/ 	.word	0x00000000
        /*0010*/ 	.short	0x0000
        /*0012*/ 	.short	0x0070
        /*0014*/ 	.byte	0x00, 0xf0, 0x01, 0x10


	//----- nvinfo : EIATTR_SPARSE_MMA_MASK
	.align		4
.L_20:
        /*0018*/ 	.byte	0x03, 0x50
        /*001a*/ 	.short	0x0000


	//----- nvinfo : EIATTR_MAXREG_COUNT
	.align		4
        /*001c*/ 	.byte	0x03, 0x1b
        /*001e*/ 	.short	0x00a8


	//----- nvinfo : EIATTR_NUM_BARRIERS
	.align		4
        /*0020*/ 	.byte	0x02, 0x4c
        /*0022*/ 	.byte	0x01
	.zero		1


	//----- nvinfo : EIATTR_ANNOTATIONS
	.align		4
        /*0024*/ 	.byte	0x04, 0x55
        /*0026*/ 	.short	(.L_22 - .L_21)


	//   ....[0]....
.L_21:
        /*0028*/ 	.word	0x00000001
        /*002c*/ 	.byte	0xf0, 0x06, 0x00, 0x00, 0x01, 0x00, 0x00, 0x00, 0xc0, 0x07, 0x00, 0x00, 0x01, 0x00, 0x00, 0x00
        /* <DEDUP_REMOVED lines=1692> */
        /*69fc*/ 	.byte	0x10, 0x06, 0x03, 0x00, 0x01, 0x00, 0x00, 0x00, 0x60, 0x06, 0x03, 0x00


	//----- nvinfo : EIATTR_MERCURY_ISA_VERSION
	.align		4
.L_22:
        /*6a08*/ 	.byte	0x03, 0x5f
        /*6a0a*/ 	.short	0x0101


	//----- nvinfo : EIATTR_INT_WARP_WIDE_INSTR_OFFSETS
	.align		4
        /*6a0c*/ 	.byte	0x04, 0x31
        /*6a0e*/ 	.short	(.L_24 - .L_23)


	//   ....[0]....
.L_23:
        /*6a10*/ 	.word	0x00000510


	//   ....[1]....
        /*6a14*/ 	.word	0x00000530


	//   ....[2]....
        /*6a18*/ 	.word	0x00000690


	//   ....[3]....
        /*6a1c*/ 	.word	0x00011f50


	//----- nvinfo : EIATTR_COOP_GROUP_MASK_REGIDS
	.align		4
.L_24:
        /*6a20*/ 	.byte	0x04, 0x29
        /*6a22*/ 	.short	(.L_26 - .L_25)


	//   ....[0]....
.L_25:
        /*6a24*/ 	.word	0xffffffff


	//   ....[1]....
        /*6a28*/ 	.word	0xffffffff


	//   ....[2]....
        /*6a2c*/ 	.word	0xffffffff


	//   ....[3]....
        /*6a30*/ 	.word	0xffffffff


	//   ....[4]....
        /*6a34*/ 	.word	0xffffffff


	//   ....[5]....
        /*6a38*/ 	.word	0xffffffff


	//----- nvinfo : EIATTR_COOP_GROUP_INSTR_OFFSETS
	.align		4
.L_26:
        /*6a3c*/ 	.byte	0x04, 0x28
        /*6a3e*/ 	.short	(.L_28 - .L_27)


	//   ....[0]....
.L_27:
        /*6a40*/ 	.word	0x00000070


	//   ....[1]....
        /*6a44*/ 	.word	0x00000080


	//   ....[2]....
        /*6a48*/ 	.word	0x000001a0


	//   ....[3]....
        /*6a4c*/ 	.word	0x00000380


	//   ....[4]....
        /*6a50*/ 	.word	0x00000800


	//   ....[5]....
        /*6a54*/ 	.word	0x000029e0


	//----- nvinfo : EIATTR_REG_RECONFIG
	.align		4
.L_28:
        /*6a58*/ 	.byte	0x01, 0x54
	.zero		2


	//----- nvinfo : EIATTR_MBARRIER_INSTR_OFFSETS
	.align		4
        /*6a5c*/ 	.byte	0x04, 0x39
        /*6a5e*/ 	.short	(.L_30 - .L_29)


	//   ....[0]....
.L_29:
        /*6a60*/ 	.word	0x00000320
        /*6a64*/ 	.word	0x000000ff
        /*6a68*/ 	.word	0x00000000
        /*6a6c*/ 	.short	0x0100
        /*6a6e*/ 	.byte	0x0a
	.zero		1


	//   ....[1]....
        /*6a70*/ 	.word	0x00000330
        /*6a74*/ 	.word	0x000000ff
        /*6a78*/ 	.word	0x00000010
        /*6a7c*/ 	.short	0x0100
        /*6a7e*/ 	.byte	0x0a
	.zero		1


	//   ....[2]....
        /*6a80*/ 	.word	0x00000340
        /*6a84*/ 	.word	0x000000ff
        /*6a88*/ 	.word	0x00000008
        /*6a8c*/ 	.short	0x0100
        /*6a8e*/ 	.byte	0x0a
	.zero		1


	//   ....[3]....
        /*6a90*/ 	.word	0x00000350
        /*6a94*/ 	.word	0x000000ff
        /*6a98*/ 	.word	0x00000018
        /*6a9c*/ 	.short	0x0100
        /*6a9e*/ 	.byte	0x0a
	.zero		1


	//   ....[4]....
        /*6aa0*/ 	.word	0x00000720
        /*6aa4*/ 	.word	0x000000ff
        /*6aa8*/ 	.word	0x00000030
        /*6aac*/ 	.short	0x0100
        /*6aae*/ 	.byte	0x08
	.zero		1


	//   ....[5]....
        /*6ab0*/ 	.word	0x000007a0
        /*6ab4*/ 	.word	0x000000ff
        /*6ab8*/ 	.word	0x00000038
        /*6abc*/ 	.short	0x0100
        /*6abe*/ 	.byte	0x08
	.zero		1


	//   ....[6]....
        /*6ac0*/ 	.word	0x00002de0
        /*6ac4*/ 	.word	0x000000ff
        /*6ac8*/ 	.word	0x00000000
        /*6acc*/ 	.short	0x010a
        /*6ace*/ 	.byte	0x14
	.zero		1


	//   ....[7]....
        /*6ad0*/ 	.word	0x00002e20
        /*6ad4*/ 	.word	0x000000ff
        /*6ad8*/ 	.word	0x00000000
        /*6adc*/ 	.short	0x010a
        /*6ade*/ 	.byte	0x14
	.zero		1


	//   ....[8]....
        /*6ae0*/ 	.word	0x000083f0
        /*6ae4*/ 	.word	0x000000ff
        /*6ae8*/ 	.word	0x00000000
        /*6aec*/ 	.short	0x010a
        /*6aee*/ 	.byte	0x16
	.zero		1


	//   ....[9]....
        /*6af0*/ 	.word	0x00008430
        /*6af4*/ 	.word	0x000000ff
        /*6af8*/ 	.word	0x00000000
        /*6afc*/ 	.short	0x010a
        /*6afe*/ 	.byte	0x16
	.zero		1


	//   ....[10]....
        /*6b00*/ 	.word	0x0000e900
        /*6b04*/ 	.word	0x00000003
        /*6b08*/ 	.word	0x00000000
        /*6b0c*/ 	.short	0x0101
        /*6b0e*/ 	.byte	0x3f
	.zero		1


	//   ....[11]....
        /*6b10*/ 	.word	0x00011fe0
        /*6b14*/ 	.word	0x00000002
        /*6b18*/ 	.word	0x00000000
        /*6b1c*/ 	.short	0x0101
        /*6b1e*/ 	.byte	0x3f
	.zero		1


	//   ....[12]....
        /*6b20*/ 	.word	0x0002f960
        /*6b24*/ 	.word	0x0000000c
        /*6b28*/ 	.word	0x00000010
        /*6b2c*/ 	.short	0x010a
        /*6b2e*/ 	.byte	0x3f
	.zero		1


	//   ....[13]....
        /*6b30*/ 	.word	0x0002fd80
        /*6b34*/ 	.word	0x00000002
        /*6b38*/ 	.word	0x00000038
        /*6b3c*/ 	.short	0x0101
        /*6b3e*/ 	.byte	0x3f
	.zero		1


	//   ....[14]....
        /*6b40*/ 	.word	0x000304c0
        /*6b44*/ 	.word	0x00000005
        /*6b48*/ 	.word	0x00000000
        /*6b4c*/ 	.short	0x010a
        /*6b4e*/ 	.byte	0x3f
	.zero		1


	//   ....[15]....
        /*6b50*/ 	.word	0x00030550
        /*6b54*/ 	.word	0x00000003
        /*6b58*/ 	.word	0x00000000
        /*6b5c*/ 	.short	0x010a
        /*6b5e*/ 	.byte	0x3f
	.zero		1


	//   ....[16]....
        /*6b60*/ 	.word	0x000305c0
        /*6b64*/ 	.word	0x00000003
        /*6b68*/ 	.word	0x00000000
        /*6b6c*/ 	.short	0x010a
        /*6b6e*/ 	.byte	0x3f
	.zero		1


	//   ....[17]....
        /*6b70*/ 	.word	0x00030630
        /*6b74*/ 	.word	0x00000000
        /*6b78*/ 	.word	0x00000000
        /*6b7c*/ 	.short	0x010a
        /*6b7e*/ 	.byte	0x3f
	.zero		1


	//   ....[18]....
        /*6b80*/ 	.word	0x00030710
        /*6b84*/ 	.word	0x0000000c
        /*6b88*/ 	.word	0x00000010
        /*6b8c*/ 	.short	0x010a
        /*6b8e*/ 	.byte	0x3f
	.zero		1


	//   ....[19]....
        /*6b90*/ 	.word	0x000307e0
        /*6b94*/ 	.word	0x00000005
        /*6b98*/ 	.word	0x00000000
        /*6b9c*/ 	.short	0x010a
        /*6b9e*/ 	.byte	0x3f
	.zero		1


	//----- nvinfo : EIATTR_NUM_MBARRIERS
	.align		4
.L_30:
        /*6ba0*/ 	.byte	0x03, 0x38
        /*6ba2*/ 	.short	0x0006


	//----- nvinfo : EIATTR_EXIT_INSTR_OFFSETS
	.align		4
        /*6ba4*/ 	.byte	0x04, 0x1c
        /*6ba6*/ 	.short	(.L_32 - .L_31)


	//   ....[0]....
.L_31:
        /*6ba8*/ 	.word	0x000009b0


	//   ....[1]....
        /*6bac*/ 	.word	0x00001250


	//   ....[2]....
        /*6bb0*/ 	.word	0x0002f030


	//   ....[3]....
        /*6bb4*/ 	.word	0x0002f5f0


	//   ....[4]....
        /*6bb8*/ 	.word	0x000305a0


	//----- nvinfo : EIATTR_MAX_THREADS
	.align		4
.L_32:
        /*6bbc*/ 	.byte	0x04, 0x05
        /*6bbe*/ 	.short	(.L_34 - .L_33)
.L_33:
        /*6bc0*/ 	.word	0x00000180
        /*6bc4*/ 	.word	0x00000001
        /*6bc8*/ 	.word	0x00000001


	//----- nvinfo : EIATTR_CRS_STACK_SIZE
	.align		4
.L_34:
        /*6bcc*/ 	.byte	0x04, 0x1e
        /*6bce*/ 	.short	(.L_36 - .L_35)
.L_35:
        /*6bd0*/ 	.word	0x00000000


	//----- nvinfo : EIATTR_CBANK_PARAM_SIZE
	.align		4
.L_36:
        /*6bd4*/ 	.byte	0x03, 0x19
        /*6bd6*/ 	.short	0x0470


	//----- nvinfo : EIATTR_PARAM_CBANK
	.align		4
        /*6bd8*/ 	.byte	0x04, 0x0a
        /*6bda*/ 	.short	(.L_38 - .L_37)
	.align		4
.L_37:
        /*6bdc*/ 	.word	index@(.nv.constant0._ZN7cutlass13device_kernelINS_4gemm6kernel13GemmUniversalIN4cute5tupleIJiiiiEEENS1_10collective13CollectiveMmaINS1_37MainloopSm90TmaGmmaWarpSpecializedFP8ILi2ENS5_IJNS4_1CILi2EEENSA_ILi1EEESC_EEENS1_35KernelTmaWarpSpecializedCooperativeEEENS5_IJNSA_ILi512EEENSA_ILi128EEESH_EEENS_12float_e4m3_tENS5_IJlSC_lEEESJ_SK_NS4_8TiledMMAINS4_8MMA_AtomIJNS4_4SM904GMMA31MMA_64x128x32_F32E4M3E4M3_SS_TNILNSO_7ScaleInE1ELSQ_1EEEEEENS4_6LayoutISD_NS5_IJSC_NSA_ILi0EEESU_EEEEENS5_IJNS4_10UnderscoreESX_SX_EEEEENS4_13SM90_TMA_LOADENS4_14ComposedLayoutINS4_7SwizzleILi3ELi4ELi3EEENS4_18smem_ptr_flag_bitsILi8EEENST_INS5_IJNSA_ILi8EEESH_EEENS5_IJSH_SC_EEEEEEEvNS4_8identityENS4_23SM90_TMA_LOAD_MULTICASTES1A_vS1B_EENS_8epilogue10collective6detail29Sm90TmaWarpSpecializedAdapterINS1F_15DefaultEpilogueISJ_SK_SK_NS1E_6thread17LinearCombinationISJ_Li1EffLNS1J_9ScaleType4KindE0ELNS_15FloatRoundStyleE2ESJ_EENS1_15EpilogueDefaultEEEEEvvEEEEvNT_6ParamsE)
        /*6be0*/ 	.short	0x0210
        /*6be2*/ 	.short	0x0470


	//----- nvinfo : EIATTR_SW_WAR
	.align		4
.L_38:
        /*6be4*/ 	.byte	0x04, 0x36
        /*6be6*/ 	.short	(.L_40 - .L_39)
.L_39:
        /*6be8*/ 	.word	0x00000008
.L_40:


//--------------------- .nv.callgraph             --------------------------
	.section	.nv.callgraph,"",@"SHT_CUDA_CALLGRAPH"
	.align	4
	.sectionentsize	8
	.align		4
        /*0000*/ 	.word	0x00000000
	.align		4
        /*0004*/ 	.word	0xffffffff
	.align		4
        /*0008*/ 	.word	0x00000000
	.align		4
        /*000c*/ 	.word	0xfffffffe
	.align		4
        /*0010*/ 	.word	0x00000000
	.align		4
        /*0014*/ 	.word	0xfffffffd
	.align		4
        /*0018*/ 	.word	0x00000000
	.align		4
        /*001c*/ 	.word	0xfffffffc


//--------------------- .nv.constant4             --------------------------
	.section	.nv.constant4,"a",@progbits
	.align	8
	.align		8
.nv.constant4:
        /*0000*/ 	.dword	_ZN39_INTERNAL_0fa8e616_4_k_cu_27ddb4d1_78584cuda3std3__45__cpo5beginE
	.align		8
        /*0008*/ 	.dword	_ZN39_INTERNAL_0fa8e616_4_k_cu_27ddb4d1_78584cuda3std3__45__cpo3endE
	.align		8
        /*0010*/ 	.dword	_ZN39_INTERNAL_0fa8e616_4_k_cu_27ddb4d1_78584cuda3std3__45__cpo6cbeginE
	.align		8
        /*0018*/ 	.dword	_ZN39_INTERNAL_0fa8e616_4_k_cu_27ddb4d1_78584cuda3std3__45__cpo4cendE
	.align		8
        /*0020*/ 	.dword	_ZN39_INTERNAL_0fa8e616_4_k_cu_27ddb4d1_78584cuda3std3__441_GLOBAL__N__0fa8e616_4_k_cu_27ddb4d1_78586ignoreE
	.align		8
        /*0028*/ 	.dword	_ZN39_INTERNAL_0fa8e616_4_k_cu_27ddb4d1_78584cuda3std3__419piecewise_constructE
	.align		8
        /*0030*/ 	.dword	_ZN39_INTERNAL_0fa8e616_4_k_cu_27ddb4d1_78584cuda3std3__48in_placeE
	.align		8
        /*0038*/ 	.dword	_ZN39_INTERNAL_0fa8e616_4_k_cu_27ddb4d1_78584cuda3std6ranges3__45__cpo4swapE
	.align		8
        /*0040*/ 	.dword	_ZN39_INTERNAL_0fa8e616_4_k_cu_27ddb4d1_78584cuda3std6ranges3__45__cpo9iter_moveE
	.align		8
        /*0048*/ 	.dword	_ZN39_INTERNAL_0fa8e616_4_k_cu_27ddb4d1_78584cute7productE
	.align		8
        /*0050*/ 	.dword	_ZN39_INTERNAL_0fa8e616_4_k_cu_27ddb4d1_78584cute1_E


//--------------------- .text._ZN7cutlass13device_kernelINS_4gemm6kernel13GemmUniversalIN4cute5tupleIJiiiiEEENS1_10collective13CollectiveMmaINS1_37MainloopSm90TmaGmmaWarpSpecializedFP8ILi2ENS5_IJNS4_1CILi2EEENSA_ILi1EEESC_EEENS1_35KernelTmaWarpSpecializedCooperativeEEENS5_IJNSA_ILi512EEENSA_ILi128EEESH_EEENS_12float_e4m3_tENS5_IJlSC_lEEESJ_SK_NS4_8TiledMMAINS4_8MMA_AtomIJNS4_4SM904GMMA31MMA_64x128x32_F32E4M3E4M3_SS_TNILNSO_7ScaleInE1ELSQ_1EEEEEENS4_6LayoutISD_NS5_IJSC_NSA_ILi0EEESU_EEEEENS5_IJNS4_10UnderscoreESX_SX_EEEEENS4_13SM90_TMA_LOADENS4_14ComposedLayoutINS4_7SwizzleILi3ELi4ELi3EEENS4_18smem_ptr_flag_bitsILi8EEENST_INS5_IJNSA_ILi8EEESH_EEENS5_IJSH_SC_EEEEEEEvNS4_8identityENS4_23SM90_TMA_LOAD_MULTICASTES1A_vS1B_EENS_8epilogue10collective6detail29Sm90TmaWarpSpecializedAdapterINS1F_15DefaultEpilogueISJ_SK_SK_NS1E_6thread17LinearCombinationISJ_Li1EffLNS1J_9ScaleType4KindE0ELNS_15FloatRoundStyleE2ESJ_EENS1_15EpilogueDefaultEEEEEvvEEEEvNT_6ParamsE --------------------------
	.section	.text._ZN7cutlass13device_kernelINS_4gemm6kernel13GemmUniversalIN4cute5tupleIJiiiiEEENS1_10collective13CollectiveMmaINS1_37MainloopSm90TmaGmmaWarpSpecializedFP8ILi2ENS5_IJNS4_1CILi2EEENSA_ILi1EEESC_EEENS1_35KernelTmaWarpSpecializedCooperativeEEENS5_IJNSA_ILi512EEENSA_ILi128EEESH_EEENS_12float_e4m3_tENS5_IJlSC_lEEESJ_SK_NS4_8TiledMMAINS4_8MMA_AtomIJNS4_4SM904GMMA31MMA_64x128x32_F32E4M3E4M3_SS_TNILNSO_7ScaleInE1ELSQ_1EEEEEENS4_6LayoutISD_NS5_IJSC_NSA_ILi0EEESU_EEEEENS5_IJNS4_10UnderscoreESX_SX_EEEEENS4_13SM90_TMA_LOADENS4_14ComposedLayoutINS4_7SwizzleILi3ELi4ELi3EEENS4_18smem_ptr_flag_bitsILi8EEENST_INS5_IJNSA_ILi8EEESH_EEENS5_IJSH_SC_EEEEEEEvNS4_8identityENS4_23SM90_TMA_LOAD_MULTICASTES1A_vS1B_EENS_8epilogue10collective6detail29Sm90TmaWarpSpecializedAdapterINS1F_15DefaultEpilogueISJ_SK_SK_NS1E_6thread17LinearCombinationISJ_Li1EffLNS1J_9ScaleType4KindE0ELNS_15FloatRoundStyleE2ESJ_EENS1_15EpilogueDefaultEEEEEvvEEEEvNT_6ParamsE,"ax",@progbits
	.align	128
.text._ZN7cutlass13device_kernelINS_4gemm6kernel13GemmUniversalIN4cute5tupleIJiiiiEEENS1_10collective13CollectiveMmaINS1_37MainloopSm90TmaGmmaWarpSpecializedFP8ILi2ENS5_IJNS4_1CILi2EEENSA_ILi1EEESC_EEENS1_35KernelTmaWarpSpecializedCooperativeEEENS5_IJNSA_ILi512EEENSA_ILi128EEESH_EEENS_12float_e4m3_tENS5_IJlSC_lEEESJ_SK_NS4_8TiledMMAINS4_8MMA_AtomIJNS4_4SM904GMMA31MMA_64x128x32_F32E4M3E4M3_SS_TNILNSO_7ScaleInE1ELSQ_1EEEEEENS4_6LayoutISD_NS5_IJSC_NSA_ILi0EEESU_EEEEENS5_IJNS4_10UnderscoreESX_SX_EEEEENS4_13SM90_TMA_LOADENS4_14ComposedLayoutINS4_7SwizzleILi3ELi4ELi3EEENS4_18smem_ptr_flag_bitsILi8EEENST_INS5_IJNSA_ILi8EEESH_EEENS5_IJSH_SC_EEEEEEEvNS4_8identityENS4_23SM90_TMA_LOAD_MULTICASTES1A_vS1B_EENS_8epilogue10collective6detail29Sm90TmaWarpSpecializedAdapterINS1F_15DefaultEpilogueISJ_SK_SK_NS1E_6thread17LinearCombinationISJ_Li1EffLNS1J_9ScaleType4KindE0ELNS_15FloatRoundStyleE2ESJ_EENS1_15EpilogueDefaultEEEEEvvEEEEvNT_6ParamsE:
        .type           _ZN7cutlass13device_kernelINS_4gemm6kernel13GemmUniversalIN4cute5tupleIJiiiiEEENS1_10collective13CollectiveMmaINS1_37MainloopSm90TmaGmmaWarpSpecializedFP8ILi2ENS5_IJNS4_1CILi2EEENSA_ILi1EEESC_EEENS1_35KernelTmaWarpSpecializedCooperativeEEENS5_IJNSA_ILi512EEENSA_ILi128EEESH_EEENS_12float_e4m3_tENS5_IJlSC_lEEESJ_SK_NS4_8TiledMMAINS4_8MMA_AtomIJNS4_4SM904GMMA31MMA_64x128x32_F32E4M3E4M3_SS_TNILNSO_7ScaleInE1ELSQ_1EEEEEENS4_6LayoutISD_NS5_IJSC_NSA_ILi0EEESU_EEEEENS5_IJNS4_10UnderscoreESX_SX_EEEEENS4_13SM90_TMA_LOADENS4_14ComposedLayoutINS4_7SwizzleILi3ELi4ELi3EEENS4_18smem_ptr_flag_bitsILi8EEENST_INS5_IJNSA_ILi8EEESH_EEENS5_IJSH_SC_EEEEEEEvNS4_8identityENS4_23SM90_TMA_LOAD_MULTICASTES1A_vS1B_EENS_8epilogue10collective6detail29Sm90TmaWarpSpecializedAdapterINS1F_15DefaultEpilogueISJ_SK_SK_NS1E_6thread17LinearCombinationISJ_Li1EffLNS1J_9ScaleType4KindE0ELNS_15FloatRoundStyleE2ESJ_EENS1_15EpilogueDefaultEEEEEvvEEEEvNT_6ParamsE,@function
        .size           _ZN7cutlass13device_kernelINS_4gemm6kernel13GemmUniversalIN4cute5tupleIJiiiiEEENS1_10collective13CollectiveMmaINS1_37MainloopSm90TmaGmmaWarpSpecializedFP8ILi2ENS5_IJNS4_1CILi2EEENSA_ILi1EEESC_EEENS1_35KernelTmaWarpSpecializedCooperativeEEENS5_IJNSA_ILi512EEENSA_ILi128EEESH_EEENS_12float_e4m3_tENS5_IJlSC_lEEESJ_SK_NS4_8TiledMMAINS4_8MMA_AtomIJNS4_4SM904GMMA31MMA_64x128x32_F32E4M3E4M3_SS_TNILNSO_7ScaleInE1ELSQ_1EEEEEENS4_6LayoutISD_NS5_IJSC_NSA_ILi0EEESU_EEEEENS5_IJNS4_10UnderscoreESX_SX_EEEEENS4_13SM90_TMA_LOADENS4_14ComposedLayoutINS4_7SwizzleILi3ELi4ELi3EEENS4_18smem_ptr_flag_bitsILi8EEENST_INS5_IJNSA_ILi8EEESH_EEENS5_IJSH_SC_EEEEEEEvNS4_8identityENS4_23SM90_TMA_LOAD_MULTICASTES1A_vS1B_EENS_8epilogue10collective6detail29Sm90TmaWarpSpecializedAdapterINS1F_15DefaultEpilogueISJ_SK_SK_NS1E_6thread17LinearCombinationISJ_Li1EffLNS1J_9ScaleType4KindE0ELNS_15FloatRoundStyleE2ESJ_EENS1_15EpilogueDefaultEEEEEvvEEEEvNT_6ParamsE,(.L_x_136 - _ZN7cutlass13device_kernelINS_4gemm6kernel13GemmUniversalIN4cute5tupleIJiiiiEEENS1_10collective13CollectiveMmaINS1_37MainloopSm90TmaGmmaWarpSpecializedFP8ILi2ENS5_IJNS4_1CILi2EEENSA_ILi1EEESC_EEENS1_35KernelTmaWarpSpecializedCooperativeEEENS5_IJNSA_ILi512EEENSA_ILi128EEESH_EEENS_12float_e4m3_tENS5_IJlSC_lEEESJ_SK_NS4_8TiledMMAINS4_8MMA_AtomIJNS4_4SM904GMMA31MMA_64x128x32_F32E4M3E4M3_SS_TNILNSO_7ScaleInE1ELSQ_1EEEEEENS4_6LayoutISD_NS5_IJSC_NSA_ILi0EEESU_EEEEENS5_IJNS4_10UnderscoreESX_SX_EEEEENS4_13SM90_TMA_LOADENS4_14ComposedLayoutINS4_7SwizzleILi3ELi4ELi3EEENS4_18smem_ptr_flag_bitsILi8EEENST_INS5_IJNSA_ILi8EEESH_EEENS5_IJSH_SC_EEEEEEEvNS4_8identityENS4_23SM90_TMA_LOAD_MULTICASTES1A_vS1B_EENS_8epilogue10collective6detail29Sm90TmaWarpSpecializedAdapterINS1F_15DefaultEpilogueISJ_SK_SK_NS1E_6thread17LinearCombinationISJ_Li1EffLNS1J_9ScaleType4KindE0ELNS_15FloatRoundStyleE2ESJ_EENS1_15EpilogueDefaultEEEEEvvEEEEvNT_6ParamsE)
        .other          _ZN7cutlass13device_kernelINS_4gemm6kernel13GemmUniversalIN4cute5tupleIJiiiiEEENS1_10collective13CollectiveMmaINS1_37MainloopSm90TmaGmmaWarpSpecializedFP8ILi2ENS5_IJNS4_1CILi2EEENSA_ILi1EEESC_EEENS1_35KernelTmaWarpSpecializedCooperativeEEENS5_IJNSA_ILi512EEENSA_ILi128EEESH_EEENS_12float_e4m3_tENS5_IJlSC_lEEESJ_SK_NS4_8TiledMMAINS4_8MMA_AtomIJNS4_4SM904GMMA31MMA_64x128x32_F32E4M3E4M3_SS_TNILNSO_7ScaleInE1ELSQ_1EEEEEENS4_6LayoutISD_NS5_IJSC_NSA_ILi0EEESU_EEEEENS5_IJNS4_10UnderscoreESX_SX_EEEEENS4_13SM90_TMA_LOADENS4_14ComposedLayoutINS4_7SwizzleILi3ELi4ELi3EEENS4_18smem_ptr_flag_bitsILi8EEENST_INS5_IJNSA_ILi8EEESH_EEENS5_IJSH_SC_EEEEEEEvNS4_8identityENS4_23SM90_TMA_LOAD_MULTICASTES1A_vS1B_EENS_8epilogue10collective6detail29Sm90TmaWarpSpecializedAdapterINS1F_15DefaultEpilogueISJ_SK_SK_NS1E_6thread17LinearCombinationISJ_Li1EffLNS1J_9ScaleType4KindE0ELNS_15FloatRoundStyleE2ESJ_EENS1_15EpilogueDefaultEEEEEvvEEEEvNT_6ParamsE,@"STO_CUDA_ENTRY STV_DEFAULT"
_ZN7cutlass13device_kernelINS_4gemm6kernel13GemmUniversalIN4cute5tupleIJiiiiEEENS1_10collective13CollectiveMmaINS1_37MainloopSm90TmaGmmaWarpSpecializedFP8ILi2ENS5_IJNS4_1CILi2EEENSA_ILi1EEESC_EEENS1_35KernelTmaWarpSpecializedCooperativeEEENS5_IJNSA_ILi512EEENSA_ILi128EEESH_EEENS_12float_e4m3_tENS5_IJlSC_lEEESJ_SK_NS4_8TiledMMAINS4_8MMA_AtomIJNS4_4SM904GMMA31MMA_64x128x32_F32E4M3E4M3_SS_TNILNSO_7ScaleInE1ELSQ_1EEEEEENS4_6LayoutISD_NS5_IJSC_NSA_ILi0EEESU_EEEEENS5_IJNS4_10UnderscoreESX_SX_EEEEENS4_13SM90_TMA_LOADENS4_14ComposedLayoutINS4_7SwizzleILi3ELi4ELi3EEENS4_18smem_ptr_flag_bitsILi8EEENST_INS5_IJNSA_ILi8EEESH_EEENS5_IJSH_SC_EEEEEEEvNS4_8identityENS4_23SM90_TMA_LOAD_MULTICASTES1A_vS1B_EENS_8epilogue10collective6detail29Sm90TmaWarpSpecializedAdapterINS1F_15DefaultEpilogueISJ_SK_SK_NS1E_6thread17LinearCombinationISJ_Li1EffLNS1J_9ScaleType4KindE0ELNS_15FloatRoundStyleE2ESJ_EENS1_15EpilogueDefaultEEEEEvvEEEEvNT_6ParamsE:
[----:B------:R-:W0:Y:S02]  /*0000*/  LDC R1, c[0x0][0x28] ;  /* 0x00000a00ff017b82 */ /* 0x000e240000000800 */
[----:B0-----:R-:W-:Y:S01]  /*0010*/  VIADD R1, R1, 0xfffff730 ;  /* 0xfffff73001017836 */ /* 0x001fe20000000000 */
[----:B------:R-:W0:Y:S01]  /*0020*/  S2R R4, SR_TID.X ;  /* 0x0000000000047919 */ /* 0x000e220000002100 */
[----:B------:R-:W-:Y:S01]  /*0030*/  ELECT P0, URZ, PT ;  /* 0x00000000003f782f */ /* 0x000fe20003800000 */
[----:B------:R-:W-:Y:S01]  /*0040*/  BSSY B0, `(.L_x_0) ;  /* 0x0000015000007945 */ /* 0x000fe20003800000 */
[--C-:B0-----:R-:W-:Y:S02]  /*0050*/  SHF.R.U32.HI R0, RZ, 0x5, R4.reuse ;  /* 0x00000005ff007819 */ /* 0x101fe40000011604 */
[----:B------:R-:W-:-:S03]  /*0060*/  SHF.R.U32.HI R2, RZ, 0x7, R4 ;  /* 0x00000007ff027819 */ /* 0x000fc60000011604 */
[----:B------:R-:W0:Y:S04]  /*0070*/  SHFL.IDX PT, R3, R0, RZ, 0x1f ;  /* 0x00001fff00037589 */ /* 0x000e2800000e0000 */
[----:B------:R-:W1:Y:S01]  /*0080*/  SHFL.IDX PT, R2, R2, RZ, 0x1f ;  /* 0x00001fff02027589 */ /* 0x000e6200000e0000 */
[----:B0-----:R-:W-:Y:S02]  /*0090*/  R2UR UR4, R3 ;  /* 0x00000000030472ca */ /* 0x001fe400000e0000 */
[----:B-1----:R-:W-:-:S11]  /*00a0*/  R2UR UR8, R2 ;  /* 0x00000000020872ca */ /* 0x002fd600000e0000 */
[----:B------:R-:W-:Y:S02]  /*00b0*/  USHF.R.S32.HI UR5, URZ, 0x1f, UR4 ;  /* 0x0000001f3f057899 */ /* 0x000fe40008011404 */
[----:B------:R-:W-:Y:S02]  /*00c0*/  ISETP.NE.OR P0, PT, RZ, UR4, !P0 ;  /* 0x00000004ff007c0c */ /* 0x000fe4000c705670 */
[----:B------:R-:W-:-:S04]  /*00d0*/  ULEA.HI UR5, UR5, UR4, URZ, 0x2 ;  /* 0x0000000405057291 */ /* 0x000fc8000f8f103f */
[----:B------:R-:W-:-:S04]  /*00e0*/  ULOP3.LUT UR5, UR5, 0xfffffffc, URZ, 0xc0, !UPT ;  /* 0xfffffffc05057892 */ /* 0x000fc8000f8ec03f */
[----:B------:R-:W-:-:S03]  /*00f0*/  UIADD3 UR7, UR4, -UR5, URZ ;  /* 0x8000000504077290 */ /* 0x000fc6000fffe03f */
[----:B------:R-:W-:Y:S09]  /*0100*/  @P0 BRA `(.L_x_1) ;  /* 0x0000000000200947 */ /* 0x000ff20003800000 */
[----:B------:R-:W-:Y:S02]  /*0110*/  ULDC.64 UR4, c[0x0][0x198] ;  /* 0x0000660000047ab9 */ /* 0x000fe40000000a00 */
[----:B------:R-:W-:Y:S02]  /*0120*/  UIADD3 UR10, UP0, UR4, 0xf0, URZ ;  /* 0x000000f0040a7890 */ /* 0x000fe4000ff1e03f */
[----:B------:R-:W-:Y:S02]  /*0130*/  UIADD3 UR4, UP1, UR4, 0x1f0, URZ ;  /* 0x000001f004047890 */ /* 0x000fe4000ff3e03f */
[----:B------:R-:W-:Y:S02]  /*0140*/  UIADD3.X UR11, URZ, UR5, URZ, UP0, !UPT ;  /* 0x000000053f0b7290 */ /* 0x000fe400087fe43f */
[----:B------:R-:W-:-:S07]  /*0150*/  UIADD3.X UR5, URZ, UR5, URZ, UP1, !UPT ;  /* 0x000000053f057290 */ /* 0x000fce0008ffe43f */
[----:B------:R0:W-:Y:S02]  /*0160*/  UTMACCTL.PF [UR10] ;  /* 0x000000000a0079b9 */ /* 0x0001e40008040000 */
[----:B------:R0:W-:Y:S02]  /*0170*/  UTMACCTL.PF [UR4] ;  /* 0x00000000040079b9 */ /* 0x0001e40008040000 */
[----:B0-----:R-:W-:Y:S01]  /*0180*/  NOP ;  /* 0x0000000000007918 */ /* 0x001fe20000000000 */
.L_x_1:
[----:B------:R-:W-:Y:S05]  /*0190*/  BSYNC B0 ;  /* 0x0000000000007941 */ /* 0x000fea0003800000 */
.L_x_0:
[----:B------:R-:W0:Y:S01]  /*01a0*/  SHFL.IDX PT, R3, R0, RZ, 0x1f ;  /* 0x00001fff00037589 */ /* 0x000e2200000e0000 */
[----:B------:R-:W-:Y:S01]  /*01b0*/  UISETP.NE.AND UP0, UPT, UR7, 0x3, UPT ;  /* 0x000000030700788c */ /* 0x000fe2000bf05270 */
[----:B------:R-:W-:Y:S01]  /*01c0*/  ISETP.NE.AND P1, PT, RZ, UR8, PT ;  /* 0x00000008ff007c0c */ /* 0x000fe2000bf25270 */
[----:B------:R-:W-:Y:S02]  /*01d0*/  UIADD3 UR11, UR8, -0x1, URZ ;  /* 0xffffffff080b7890 */ /* 0x000fe4000fffe03f */
[----:B------:R-:W-:Y:S02]  /*01e0*/  UISETP.EQ.OR UP0, UPT, UR7, URZ, !UP0 ;  /* 0x0000003f0700728c */ /* 0x000fe4000c702670 */
[----:B------:R-:W-:Y:S02]  /*01f0*/  UISETP.GE.U32.AND UP1, UPT, UR11, 0x2, UPT ;  /* 0x000000020b00788c */ /* 0x000fe4000bf26070 */
[----:B------:R-:W-:-:S04]  /*0200*/  UISETP.EQ.AND UP0, UPT, UR8, URZ, UP0 ;  /* 0x0000003f0800728c */ /* 0x000fc80008702270 */
[----:B------:R-:W-:-:S04]  /*0210*/  USEL UR6, URZ, 0x1, !UP0 ;  /* 0x000000013f067887 */ /* 0x000fc8000c000000 */
[----:B------:R-:W-:Y:S01]  /*0220*/  USEL UR6, UR6, 0x2, UP1 ;  /* 0x0000000206067887 */ /* 0x000fe20008800000 */
[----:B0-----:R-:W-:-:S13]  /*0230*/  ISETP.NE.AND P0, PT, R3, RZ, PT ;  /* 0x000000ff0300720c */ /* 0x001fda0003f05270 */
[----:B------:R-:W-:Y:S05]  /*0240*/  @P0 BRA `(.L_x_2) ;  /* 0x0000000000480947 */ /* 0x000fea0003800000 */
[----:B------:R-:W0:Y:S01]  /*0250*/  S2UR UR10, SR_CgaCtaId ;  /* 0x00000000000a79c3 */ /* 0x000e220000008800 */
[----:B------:R-:W-:Y:S01]  /*0260*/  UMOV UR4, 0x400 ;  /* 0x0000040000047882 */ /* 0x000fe20000000000 */
[----:B------:R-:W-:Y:S01]  /*0270*/  UMOV UR5, 0x1 ;  /* 0x0000000100057882 */ /* 0x000fe20000000000 */
[----:B------:R-:W-:Y:S01]  /*0280*/  UMOV UR8, 0x4 ;  /* 0x0000000400087882 */ /* 0x000fe20000000000 */
[----:B------:R-:W-:Y:S01]  /*0290*/  ELECT P0, URZ, PT ;  /* 0x00000000003f782f */ /* 0x000fe20003800000 */
[----:B------:R-:W-:-:S04]  /*02a0*/  UIADD3 UR8, -UR8, 0x100000, URZ ;  /* 0x0010000008087890 */ /* 0x000fc8000fffe13f */
[----:B------:R-:W-:Y:S02]  /*02b0*/  USHF.L.U32 UR9, UR8, 0xb, URZ ;  /* 0x0000000b08097899 */ /* 0x000fe4000800063f */
[----:B------:R-:W-:Y:S02]  /*02c0*/  USHF.L.U32 UR8, UR8, 0x1, URZ ;  /* 0x0000000108087899 */ /* 0x000fe4000800063f */
[----:B0-----:R-:W-:Y:S02]  /*02d0*/  ULEA UR10, UR10, UR4, 0x18 ;  /* 0x000000040a0a7291 */ /* 0x001fe4000f8ec03f */
[----:B------:R-:W-:-:S04]  /*02e0*/  UIADD3 UR4, -UR5, 0x100000, URZ ;  /* 0x0010000005047890 */ /* 0x000fc8000fffe13f */
[----:B------:R-:W-:Y:S02]  /*02f0*/  USHF.L.U32 UR5, UR4, 0xb, URZ ;  /* 0x0000000b04057899 */ /* 0x000fe4000800063f */
[----:B------:R-:W-:Y:S01]  /*0300*/  USHF.L.U32 UR4, UR4, 0x1, URZ ;  /* 0x0000000104047899 */ /* 0x000fe2000800063f */
[----:B------:R-:W0:Y:S11]  /*0310*/  FENCE.VIEW.ASYNC.S ;  /* 0x00000000000073c6 */ /* 0x000e360000000000 */
[----:B0-----:R0:W1:Y:S01]  /*0320*/  SYNCS.EXCH.64 URZ, [UR10], UR4 ;  /* 0x000000040a3f75b2 */ /* 0x0010620008000100 */
[----:B------:R0:W2:Y:S01]  /*0330*/  SYNCS.EXCH.64 URZ, [UR10+0x10], UR8 ;  /* 0x000010080a3f75b2 */ /* 0x0000a20008000100 */
[----:B------:R0:W3:Y:S01]  /*0340*/  SYNCS.EXCH.64 URZ, [UR10+0x8], UR4 ;  /* 0x000008040a3f75b2 */ /* 0x0000e20008000100 */
[----:B------:R0:W4:Y:S01]  /*0350*/  SYNCS.EXCH.64 URZ, [UR10+0x18], UR8 ;  /* 0x000018080a3f75b2 */ /* 0x0001220008000100 */
[----:B------:R-:W-:Y:S01]  /*0360*/  NOP ;  /* 0x0000000000007918 */ /* 0x000fe20000000000 */
.L_x_2:
[----:B------:R-:W-:Y:S01]  /*0370*/  SHF.R.S32.HI R2, RZ, 0x1f, R4 ;  /* 0x0000001fff027819 */ /* 0x000fe20000011404 */
[----:B------:R-:W5:Y:S01]  /*0380*/  SHFL.IDX PT, R0, R0, RZ, 0x1f ;  /* 0x00001fff00007589 */ /* 0x000f6200000e0000 */
[----:B0-----:R-:W0:Y:S01]  /*0390*/  S2UR UR10, SR_CTAID.X ;  /* 0x00000000000a79c3 */ /* 0x001e220000002500 */
[----:B------:R-:W-:Y:S02]  /*03a0*/  ELECT P0, URZ, PT ;  /* 0x00000000003f782f */ /* 0x000fe40003800000 */
[----:B------:R-:W-:Y:S01]  /*03b0*/  LEA.HI R2, R2, R4, RZ, 0x7 ;  /* 0x0000000402027211 */ /* 0x000fe200078f38ff */
[----:B------:R-:W-:Y:S01]  /*03c0*/  ULDC UR4, c[0x0][0x150] ;  /* 0x0000540000047ab9 */ /* 0x000fe20000000800 */
[----:B------:R-:W-:Y:S01]  /*03d0*/  SHF.R.S32.HI R6, RZ, 0x1f, R3 ;  /* 0x0000001fff067819 */ /* 0x000fe20000011403 */
[----:B------:R-:W-:Y:S01]  /*03e0*/  NOP ;  /* 0x0000000000007918 */ /* 0x000fe20000000000 */
[----:B------:R-:W-:Y:S01]  /*03f0*/  LOP3.LUT R2, R2, 0xffffff80, RZ, 0xc0, !PT ;  /* 0xffffff8002027812 */ /* 0x000fe200078ec0ff */
[----:B------:R-:W-:Y:S01]  /*0400*/  NOP ;  /* 0x0000000000007918 */ /* 0x000fe20000000000 */
[----:B------:R-:W-:Y:S01]  /*0410*/  LEA.HI R6, R6, R3, RZ, 0x2 ;  /* 0x0000000306067211 */ /* 0x000fe200078f10ff */
[----:B------:R-:W1:Y:S02]  /*0420*/  LDC R8, c[0x0][0x144] ;  /* 0x00005100ff087b82 */ /* 0x000e640000000800 */
[----:B------:R-:W-:Y:S01]  /*0430*/  IMAD.IADD R4, R4, 0x1, -R2 ;  /* 0x0000000104047824 */ /* 0x000fe200078e0a02 */
[----:B------:R-:W-:Y:S01]  /*0440*/  LOP3.LUT R6, R6, 0x3ffffffc, RZ, 0xc0, !PT ;  /* 0x3ffffffc06067812 */ /* 0x000fe200078ec0ff */
[----:B------:R-:W2:Y:S03]  /*0450*/  S2R R2, SR_CTAID.Y ;  /* 0x0000000000027919 */ /* 0x000ea60000002600 */
[----:B------:R-:W-:Y:S01]  /*0460*/  SHF.R.S32.HI R5, RZ, 0x1f, R4 ;  /* 0x0000001fff057819 */ /* 0x000fe20000011404 */
[----:B------:R-:W-:Y:S01]  /*0470*/  IMAD.IADD R6, R3, 0x1, -R6 ;  /* 0x0000000103067824 */ /* 0x000fe200078e0a06 */
[----:B------:R-:W3:Y:S02]  /*0480*/  LDC R15, c[0x0][0x148] ;  /* 0x00005200ff0f7b82 */ /* 0x000ee40000000800 */
[----:B------:R-:W-:-:S02]  /*0490*/  LEA.HI R5, R5, R4, RZ, 0x3 ;  /* 0x0000000405057211 */ /* 0x000fc400078f18ff */
[----:B-----5:R-:W-:Y:S02]  /*04a0*/  ISETP.NE.OR P0, PT, R0, RZ, !P0 ;  /* 0x000000ff0000720c */ /* 0x020fe40004705670 */
[--C-:B------:R-:W-:Y:S02]  /*04b0*/  SHF.R.S32.HI R0, RZ, 0x3, R5.reuse ;  /* 0x00000003ff007819 */ /* 0x100fe40000011405 */
[----:B------:R-:W-:Y:S02]  /*04c0*/  SHF.R.S32.HI R5, RZ, 0x1f, R5 ;  /* 0x0000001fff057819 */ /* 0x000fe40000011405 */
[----:B0-----:R-:W-:Y:S02]  /*04d0*/  I2FP.F32.U32 R7, UR10 ;  /* 0x0000000a00077c45 */ /* 0x001fe40008201000 */
[----:B------:R-:W-:-:S03]  /*04e0*/  LEA.HI R5, R5, R0, RZ, 0x2 ;  /* 0x0000000005057211 */ /* 0x000fc600078f10ff */
[----:B------:R-:W-:Y:S01]  /*04f0*/  FMUL R7, R7, UR4 ;  /* 0x0000000407077c20 */ /* 0x000fe20008400000 */
[----:B------:R-:W-:Y:S01]  /*0500*/  LOP3.LUT R5, R5, 0xfffffffc, RZ, 0xc0, !PT ;  /* 0xfffffffc05057812 */ /* 0x000fe200078ec0ff */
[----:B------:R-:W-:Y:S01]  /*0510*/  VOTEU.ALL UP0, P0 ;  /* 0x00000000003f7886 */ /* 0x000fe20000000000 */
[----:B------:R-:W-:Y:S01]  /*0520*/  ULDC UR4, c[0x0][0x154] ;  /* 0x0000550000047ab9 */ /* 0x000fe20000000800 */
[----:B------:R-:W-:Y:S02]  /*0530*/  VOTEU.ALL UP1, P0 ;  /* 0x00000000003f7886 */ /* 0x000fe40000020000 */
[----:B------:R-:W0:Y:S01]  /*0540*/  F2I.U32.TRUNC.NTZ R7, R7 ;  /* 0x0000000700077305 */ /* 0x000e22000020f000 */
[----:B------:R-:W-:Y:S01]  /*0550*/  IMAD.IADD R5, R0, 0x1, -R5 ;  /* 0x0000000100057824 */ /* 0x000fe200078e0a05 */
[----:B------:R-:W5:Y:S01]  /*0560*/  @!UP0 S2UR UR9, SR_CgaCtaId ;  /* 0x00000000000989c3 */ /* 0x000f620000008800 */
[----:B------:R-:W-:Y:S02]  /*0570*/  @!UP0 UMOV UR8, 0x400 ;  /* 0x0000040000088882 */ /* 0x000fe40000000000 */
[----:B------:R-:W-:Y:S01]  /*0580*/  IMAD R5, R6, 0x4, R5 ;  /* 0x0000000406057824 */ /* 0x000fe200078e0205 */
[----:B--2---:R-:W-:-:S04]  /*0590*/  I2FP.F32.U32 R6, R2 ;  /* 0x0000000200067245 */ /* 0x004fc80000201000 */
[----:B------:R-:W-:Y:S01]  /*05a0*/  LEA.HI R0, R5, R5, RZ, 0x1 ;  /* 0x0000000505007211 */ /* 0x000fe200078f08ff */
[----:B------:R-:W-:Y:S01]  /*05b0*/  FMUL R6, R6, UR4 ;  /* 0x0000000406067c20 */ /* 0x000fe20008400000 */
[----:B------:R-:W-:Y:S02]  /*05c0*/  UMOV UR4, 0x20 ;  /* 0x0000002000047882 */ /* 0x000fe40000000000 */
[----:B------:R-:W-:Y:S01]  /*05d0*/  LOP3.LUT R0, R0, 0xfffffffe, RZ, 0xc0, !PT ;  /* 0xfffffffe00007812 */ /* 0x000fe200078ec0ff */
[----:B0-----:R-:W-:Y:S01]  /*05e0*/  IMAD.MOV R13, RZ, RZ, -R7 ;  /* 0x000000ffff0d7224 */ /* 0x001fe200078e0a07 */
[----:B------:R-:W-:-:S04]  /*05f0*/  @!UP0 UIADD3 UR4, -UR4, 0x100000, URZ ;  /* 0x0010000004048890 */ /* 0x000fc8000fffe13f */
[----:B------:R-:W-:Y:S02]  /*0600*/  @!UP0 USHF.L.U32 UR5, UR4, 0xb, URZ ;  /* 0x0000000b04058899 */ /* 0x000fe4000800063f */
[----:B------:R-:W-:Y:S01]  /*0610*/  @!UP0 USHF.L.U32 UR4, UR4, 0x1, URZ ;  /* 0x0000000104048899 */ /* 0x000fe2000800063f */
[----:B------:R-:W0:Y:S01]  /*0620*/  F2I.U32.TRUNC.NTZ R6, R6 ;  /* 0x0000000600067305 */ /* 0x000e22000020f000 */
[----:B------:R-:W2:Y:S01]  /*0630*/  LDC R7, c[0x0][0x140] ;  /* 0x00005000ff077b82 */ /* 0x000ea20000000800 */
[----:B-1----:R-:W-:Y:S02]  /*0640*/  IMAD R13, R8, R13, UR10 ;  /* 0x0000000a080d7e24 */ /* 0x002fe4000f8e020d */
[----:B------:R-:W-:-:S05]  /*0650*/  IMAD.IADD R0, R5, 0x1, -R0 ;  /* 0x0000000105007824 */ /* 0x000fca00078e0a00 */
[----:B------:R-:W-:Y:S01]  /*0660*/  ISETP.NE.AND P2, PT, R0, R13, PT ;  /* 0x0000000d0000720c */ /* 0x000fe20003f45270 */
[C---:B------:R-:W-:Y:S01]  /*0670*/  IMAD.SHL.U32 R0, R5.reuse, 0x4, RZ ;  /* 0x0000000405007824 */ /* 0x040fe200078e00ff */
[----:B-----5:R-:W-:Y:S01]  /*0680*/  @!UP0 ULEA UR8, UR9, UR8, 0x18 ;  /* 0x0000000809088291 */ /* 0x020fe2000f8ec03f */
[----:B------:R-:W-:Y:S01]  /*0690*/  VOTEU.ALL UP0, P0 ;  /* 0x00000000003f7886 */ /* 0x000fe20000000000 */
[----:B------:R-:W-:Y:S01]  /*06a0*/  LOP3.LUT P0, RZ, R4, 0x7, RZ, 0xc0, !PT ;  /* 0x0000000704ff7812 */ /* 0x000fe2000780c0ff */
[----:B0-----:R-:W-:Y:S01]  /*06b0*/  IMAD.MOV R12, RZ, RZ, -R6 ;  /* 0x000000ffff0c7224 */ /* 0x001fe200078e0a06 */
[----:B------:R-:W-:-:S03]  /*06c0*/  LOP3.LUT R9, R5, 0xc, R0, 0x78, !PT ;  /* 0x0000000c05097812 */ /* 0x000fc600078e7800 */
[----:B---3--:R-:W-:Y:S01]  /*06d0*/  IMAD R5, R15, R12, R2 ;  /* 0x0000000c0f057224 */ /* 0x008fe200078e0202 */
[C---:B------:R-:W-:Y:S01]  /*06e0*/  ISETP.LT.U32.AND P0, PT, R9.reuse, 0x2, !P0 ;  /* 0x000000020900780c */ /* 0x040fe20004701070 */
[----:B------:R0:W-:Y:S02]  /*06f0*/  STL [R1+0x45c], R9 ;  /* 0x00045c0901007387 */ /* 0x0001e40000100800 */
[----:B------:R-:W-:Y:S02]  /*0700*/  @P2 LEA.HI R0, R9, R9, RZ, 0x1 ;  /* 0x0000000909002211 */ /* 0x000fe400078f08ff */
[----:B------:R-:W1:Y:S02]  /*0710*/  FENCE.VIEW.ASYNC.S ;  /* 0x00000000000073c6 */ /* 0x000e640000000000 */
[----:B-1----:R0:W1:Y:S01]  /*0720*/  @!UP0 SYNCS.EXCH.64 URZ, [UR8+0x30], UR4 ;  /* 0x00003004083f85b2 */ /* 0x0020620008000100 */
[----:B--2---:R-:W-:Y:S02]  /*0730*/  ISETP.EQ.U32.AND P4, PT, R7, 0x1, PT ;  /* 0x000000010700780c */ /* 0x004fe40003f82070 */
[----:B------:R-:W-:-:S04]  /*0740*/  @P2 SHF.R.S32.HI R0, RZ, 0x1, R0 ;  /* 0x00000001ff002819 */ /* 0x000fc80000011400 */
[----:B------:R-:W-:Y:S01]  /*0750*/  @P2 ISETP.NE.AND P3, PT, R0, R5, PT ;  /* 0x000000050000220c */ /* 0x000fe20003f65270 */
[----:B------:R-:W-:Y:S01]  /*0760*/  IMAD.MOV.U32 R0, RZ, RZ, 0x1 ;  /* 0x00000001ff007424 */ /* 0x000fe200078e00ff */
[----:B------:R-:W-:Y:S02]  /*0770*/  SEL R5, RZ, 0x1, !P0 ;  /* 0x00000001ff057807 */ /* 0x000fe40004000000 */
[----:B------:R-:W-:-:S04]  /*0780*/  @P2 SEL R0, RZ, 0x1, P3 ;  /* 0x00000001ff002807 */ /* 0x000fc80001800000 */
[----:B------:R-:W-:Y:S01]  /*0790*/  LOP3.LUT R0, R0, R5, RZ, 0xc0, !PT ;  /* 0x0000000500007212 */ /* 0x000fe200078ec0ff */
[----:B------:R0:W2:Y:S01]  /*07a0*/  @!UP1 SYNCS.EXCH.64 URZ, [UR8+0x38], UR4 ;  /* 0x00003804083f95b2 */ /* 0x0000a20008000100 */
[----:B------:R-:W-:-:S03]  /*07b0*/  NOP ;  /* 0x0000000000007918 */ /* 0x000fc60000000000 */
[----:B------:R0:W-:Y:S01]  /*07c0*/  STL [R1+0x458], R0 ;  /* 0x0004580001007387 */ /* 0x0001e20000100800 */
[----:B-1----:R-:W-:Y:S05]  /*07d0*/  @!P4 BRA `(.L_x_3) ;  /* 0x000000000008c947 */ /* 0x002fea0003800000 */
[----:B--2-4-:R-:W-:Y:S01]  /*07e0*/  UCGABAR_ARV ;  /* 0x00000000000079c7 */ /* 0x014fe20008000000 */
[----:B------:R-:W-:Y:S05]  /*07f0*/  BRA `(.L_x_4) ;  /* 0x0000000000047947 */ /* 0x000fea0003800000 */
.L_x_3:
[----:B--2-4-:R-:W-:Y:S01]  /*0800*/  NOP ;  /* 0x0000000000007918 */ /* 0x014fe20000000000 */
.L_x_4:
[----:B------:R-:W1:Y:S01]  /*0810*/  LDC R4, c[0x0][0x65c] ;  /* 0x00019700ff047b82 */ /* 0x000e620000000800 */
[----:B------:R-:W-:Y:S01]  /*0820*/  IMAD.MOV.U32 R5, RZ, RZ, RZ ;  /* 0x000000ffff057224 */ /* 0x000fe200078e00ff */
[----:B0-----:R-:W-:Y:S02]  /*0830*/  LOP3.LUT R0, R0, 0xffffffef, RZ, 0xc0, !PT ;  /* 0xffffffef00007812 */ /* 0x001fe400078ec0ff */
[----:B-1----:R-:W-:Y:S01]  /*0840*/  ISETP.NE.AND P2, PT, R4, 0x1, PT ;  /* 0x000000010400780c */ /* 0x002fe20003f45270 */
[----:B------:R-:W-:-:S12]  /*0850*/  IMAD.U32 R4, RZ, RZ, UR10 ;  /* 0x0000000aff047e24 */ /* 0x000fd8000f8e00ff */
[----:B------:R-:W0:Y:S01]  /*0860*/  @P2 LDC R7, c[0x0][0x10] ;  /* 0x00000400ff072b82 */ /* 0x000e220000000800 */
[----:B------:R-:W-:Y:S01]  /*0870*/  @P2 IMAD.MOV.U32 R3, RZ, RZ, RZ ;  /* 0x000000ffff032224 */ /* 0x000fe200078e00ff */
[----:B------:R-:W-:Y:S01]  /*0880*/  @P2 LOP3.LUT R0, R0, 0x10, RZ, 0xfc, !PT ;  /* 0x0000001000002812 */ /* 0x000fe200078efcff */
[----:B------:R-:W-:-:S05]  /*0890*/  @P2 IMAD.MOV.U32 R11, RZ, RZ, RZ ;  /* 0x000000ffff0b2224 */ /* 0x000fca00078e00ff */
[----:B------:R-:W1:Y:S01]  /*08a0*/  @!P2 LDC R9, c[0x0][0xc] ;  /* 0x00000300ff09ab82 */ /* 0x000e620000000800 */
[----:B0-----:R-:W-:-:S04]  /*08b0*/  @P2 IMAD.WIDE.U32 R6, R7, UR10, R2 ;  /* 0x0000000a07062c25 */ /* 0x001fc8000f8e0002 */
[----:B------:R-:W-:Y:S02]  /*08c0*/  @P2 IMAD.MOV.U32 R10, RZ, RZ, R6 ;  /* 0x000000ffff0a2224 */ /* 0x000fe400078e0006 */
[----:B------:R-:W-:Y:S02]  /*08d0*/  @P2 IMAD.IADD R17, R7, 0x1, R11 ;  /* 0x0000000107112824 */ /* 0x000fe400078e020b */
[----:B-1----:R-:W-:-:S04]  /*08e0*/  @!P2 IMAD.WIDE.U32 R4, R2, R9, R4 ;  /* 0x000000090204a225 */ /* 0x002fc800078e0004 */
[----:B------:R-:W-:Y:S02]  /*08f0*/  @!P2 IMAD.MOV.U32 R10, RZ, RZ, R4 ;  /* 0x000000ffff0aa224 */ /* 0x000fe400078e0004 */
[----:B------:R-:W-:-:S03]  /*0900*/  @!P2 IMAD.MOV.U32 R17, RZ, RZ, R5 ;  /* 0x000000ffff11a224 */ /* 0x000fc600078e0005 */
[----:B------:R0:W-:Y:S04]  /*0910*/  STL [R1+0x46c], R10 ;  /* 0x00046c0a01007387 */ /* 0x0001e80000100800 */
[----:B------:R0:W-:Y:S01]  /*0920*/  STL [R1+0x468], R17 ;  /* 0x0004681101007387 */ /* 0x0001e20000100800 */
[----:B------:R-:W-:Y:S05]  /*0930*/  @!P4 BRA `(.L_x_5) ;  /* 0x00000000000cc947 */ /* 0x000fea0003800000 */
[----:B------:R-:W-:Y:S01]  /*0940*/  UCGABAR_WAIT ;  /* 0x0000000000007dc7 */ /* 0x000fe20008000000 */
[----:B------:R-:W-:Y:S01]  /*0950*/  CCTL.IVALL ;  /* 0x00000000ff00798f */ /* 0x000fe20002000000 */
[----:B------:R-:W-:Y:S05]  /*0960*/  BRA `(.L_x_6) ;  /* 0x0000000000047947 */ /* 0x000fea0003800000 */
.L_x_5:
[----:B------:R-:W-:Y:S06]  /*0970*/  BAR.SYNC.DEFER_BLOCKING 0x0 ;  /* 0x0000000000007b1d */ /* 0x000fec0000010000 */
.L_x_6:
[----:B------:R-:W-:Y:S05]  /*0980*/  @!P1 BRA `(.L_x_7) ;  /* 0x000002e400ac9947 */ /* 0x000fea0003800000 */
[----:B------:R-:W-:-:S06]  /*0990*/  UISETP.GT.U32.AND UP0, UPT, UR11, 0x1, UPT ;  /* 0x000000010b00788c */ /* 0x000fcc000bf04070 */
[----:B------:R-:W-:-:S13]  /*09a0*/  PLOP3.LUT P0, PT, PT, PT, UP0, 0x80, 0x0 ;  /* 0x000000000000781c */ /* 0x000fda0003f0f008 */
[----:B------:R-:W-:Y:S05]  /*09b0*/  @P0 EXIT ;  /* 0x000000000000094d */ /* 0x000fea0003800000 */
[----:B------:R-:W-:Y:S01]  /*09c0*/  IMAD.MOV.U32 R6, RZ, RZ, -0x1 ;  /* 0xffffffffff067424 */ /* 0x000fe200078e00ff */
[----:B------:R-:W-:Y:S01]  /*09d0*/  ULDC.64 UR4, c[0x0][0x650] ;  /* 0x0001940000047ab9 */ /* 0x000fe20000000a00 */
[----:B------:R-:W-:Y:S01]  /*09e0*/  IMAD.MOV.U32 R5, RZ, RZ, -0x1 ;  /* 0xffffffffff057424 */ /* 0x000fe200078e00ff */
[----:B------:R-:W-:Y:S01]  /*09f0*/  ISETP.GE.U32.AND P0, PT, R10, UR4, PT ;  /* 0x000000040a007c0c */ /* 0x000fe2000bf06070 */
[----:B------:R-:W-:Y:S01]  /*0a00*/  UMOV UR19, 0xffffffff ;  /* 0xffffffff00137882 */ /* 0x000fe20000000000 */
[----:B------:R1:W-:Y:S01]  /*0a10*/  STL [R1+0x464], R6 ;  /* 0x0004640601007387 */ /* 0x0003e20000100800 */
[----:B------:R-:W-:Y:S02]  /*0a20*/  PRMT R4, RZ, 0x7610, R4 ;  /* 0x00007610ff047816 */ /* 0x000fe40000000004 */
[----:B------:R-:W-:Y:S01]  /*0a30*/  ISETP.GE.U32.AND.EX P0, PT, R17, UR5, PT, P0 ;  /* 0x0000000511007c0c */ /* 0x000fe2000bf06100 */
[----:B------:R1:W-:-:S12]  /*0a40*/  STL [R1+0x460], R5 ;  /* 0x0004600501007387 */ /* 0x0003d80000100800 */
[----:B-1----:R-:W-:Y:S05]  /*0a50*/  @P0 BRA `(.L_x_8) ;  /* 0x00000004003c0947 */ /* 0x002fea0003800000 */
[----:B------:R-:W-:Y:S01]  /*0a60*/  ULDC.64 UR14, c[0x0][0x628] ;  /* 0x00018a00000e7ab9 */ /* 0x000fe20000000a00 */
[----:B------:R-:W1:Y:S01]  /*0a70*/  LDC.64 R8, c[0x0][0x620] ;  /* 0x00018800ff087b82 */ /* 0x000e620000000a00 */
[----:B------:R-:W-:Y:S01]  /*0a80*/  ISETP.NE.U32.AND P0, PT, RZ, UR14, PT ;  /* 0x0000000eff007c0c */ /* 0x000fe2000bf05070 */
[----:B------:R-:W-:Y:S01]  /*0a90*/  ULDC UR13, c[0x0][0x630] ;  /* 0x00018c00000d7ab9 */ /* 0x000fe20000000800 */
[----:B------:R-:W-:Y:S02]  /*0aa0*/  R2UR UR4, R10 ;  /* 0x000000000a0472ca */ /* 0x000fe400000e0000 */
[----:B------:R-:W-:Y:S02]  /*0ab0*/  ISETP.NE.AND.EX P0, PT, RZ, UR15, PT, P0 ;  /* 0x0000000fff007c0c */ /* 0x000fe4000bf05300 */
[----:B------:R-:W-:-:S11]  /*0ac0*/  R2UR UR5, R17 ;  /* 0x00000000110572ca */ /* 0x000fd600000e0000 */
[----:B------:R-:W-:Y:S05]  /*0ad0*/  @!P0 BRA `(.L_x_9) ;  /* 0x0000000000308947 */ /* 0x000fea0003800000 */
[----:B------:R-:W-:Y:S01]  /*0ae0*/  R2UR UR4, R10 ;  /* 0x000000000a0472ca */ /* 0x000fe200000e0000 */
[----:B------:R-:W-:Y:S01]  /*0af0*/  ULDC UR7, c[0x0][0x634] ;  /* 0x00018d0000077ab9 */ /* 0x000fe20000000800 */
[----:B------:R-:W-:-:S11]  /*0b00*/  R2UR UR12, R17 ;  /* 0x00000000110c72ca */ /* 0x000fd600000e0000 */
[----:B------:R-:W-:-:S04]  /*0b10*/  UIADD3 UR7, UP0, UR4, UR7, URZ ;  /* 0x0000000704077290 */ /* 0x000fc8000ff1e03f */
[----:B------:R-:W-:-:S04]  /*0b20*/  UIADD3.X UR12, URZ, UR12, URZ, UP0, !UPT ;  /* 0x0000000c3f0c7290 */ /* 0x000fc800087fe43f */
[----:B------:R-:W-:-:S04]  /*0b30*/  UIMAD.WIDE.U32 UR4, UR12, UR14, URZ ;  /* 0x0000000e0c0472a5 */ /* 0x000fc8000f8e003f */
[----:B------:R-:W-:Y:S02]  /*0b40*/  UIMAD.WIDE.U32 UR8, UP0, UR7, UR15, UR4 ;  /* 0x0000000f070872a5 */ /* 0x000fe4000f800004 */
[----:B------:R-:W-:Y:S02]  /*0b50*/  UIMAD.WIDE.U32 UR4, UR7, UR14, URZ ;  /* 0x0000000e070472a5 */ /* 0x000fe4000f8e003f */
[----:B------:R-:W-:Y:S02]  /*0b60*/  UIADD3.X UR11, URZ, URZ, URZ, UP0, !UPT ;  /* 0x0000003f3f0b7290 */ /* 0x000fe400087fe43f */
[----:B------:R-:W-:Y:S01]  /*0b70*/  UIADD3 URZ, UP0, UR5, UR8, URZ ;  /* 0x00000008053f7290 */ /* 0x000fe2000ff1e03f */
[----:B------:R-:W-:-:S03]  /*0b80*/  UMOV UR10, UR9 ;  /* 0x00000009000a7c82 */ /* 0x000fc60008000000 */
[----:B------:R-:W-:-:S12]  /*0b90*/  UIMAD.WIDE.U32.X UR4, UR12, UR15, UR10, UP0 ;  /* 0x0000000f0c0472a5 */ /* 0x000fd800080e040a */
.L_x_9:
[----:B------:R-:W-:Y:S01]  /*0ba0*/  USHF.R.U64 UR19, UR4, UR13, UR5 ;  /* 0x0000000d04137299 */ /* 0x000fe20008001205 */
[----:B------:R-:W2:Y:S01]  /*0bb0*/  LDC.64 R22, c[0x0][0x640] ;  /* 0x00019000ff167b82 */ /* 0x000ea20000000a00 */
[----:B------:R-:W-:Y:S01]  /*0bc0*/  USHF.R.U32.HI UR4, URZ, UR13, UR5 ;  /* 0x0000000d3f047299 */ /* 0x000fe20008011605 */
[----:B------:R-:W-:-:S03]  /*0bd0*/  IMAD.MOV.U32 R4, RZ, RZ, R10 ;  /* 0x000000ffff047224 */ /* 0x000fc600078e000a */
[----:B------:R-:W-:-:S03]  /*0be0*/  IADD3 R3, P0, RZ, -UR19, RZ ;  /* 0x80000013ff037c10 */ /* 0x000fc6000ff1e0ff */
[----:B------:R-:W0:Y:S02]  /*0bf0*/  LDC R14, c[0x0][0x618] ;  /* 0x00018600ff0e7b82 */ /* 0x000e240000000800 */
[----:B------:R-:W-:-:S04]  /*0c00*/  IMAD.X R5, RZ, RZ, ~UR4, P0 ;  /* 0x80000004ff057e24 */ /* 0x000fc800080e06ff */
[-C--:B-1----:R-:W-:Y:S02]  /*0c10*/  IMAD R6, R5, R8.reuse, RZ ;  /* 0x0000000805067224 */ /* 0x082fe400078e02ff */
[----:B------:R-:W1:Y:S01]  /*0c20*/  LDC R16, c[0x0][0x608] ;  /* 0x00018200ff107b82 */ /* 0x000e620000000800 */
[----:B------:R-:W-:Y:S02]  /*0c30*/  IMAD.MOV.U32 R5, RZ, RZ, R17 ;  /* 0x000000ffff057224 */ /* 0x000fe400078e0011 */
[----:B------:R-:W-:-:S05]  /*0c40*/  IMAD.WIDE.U32 R4, R3, R8, R4 ;  /* 0x0000000803047225 */ /* 0x000fca00078e0004 */
[----:B------:R-:W3:Y:S01]  /*0c50*/  LDC R20, c[0x0][0x658] ;  /* 0x00019600ff147b82 */ /* 0x000ee20000000800 */
[----:B------:R-:W-:Y:S01]  /*0c60*/  IMAD R3, R3, R9, R6 ;  /* 0x0000000903037224 */ /* 0x000fe200078e0206 */
[----:B--2---:R-:W-:-:S03]  /*0c70*/  ISETP.NE.U32.AND P0, PT, R22, RZ, PT ;  /* 0x000000ff1600720c */ /* 0x004fc60003f05070 */
[----:B------:R-:W-:Y:S01]  /*0c80*/  IMAD.IADD R3, R5, 0x1, R3 ;  /* 0x0000000105037824 */ /* 0x000fe200078e0203 */
[----:B------:R-:W-:Y:S01]  /*0c90*/  ISETP.NE.AND.EX P0, PT, R23, RZ, PT, P0 ;  /* 0x000000ff1700720c */ /* 0x000fe20003f05300 */
[----:B------:R-:W-:Y:S01]  /*0ca0*/  IMAD.MOV.U32 R5, RZ, RZ, -0x1 ;  /* 0xffffffffff057424 */ /* 0x000fe200078e00ff */
[----:B------:R-:W2:Y:S02]  /*0cb0*/  LDC R18, c[0x0][0x600] ;  /* 0x00018000ff127b82 */ /* 0x000ea40000000800 */
[-CC-:B0-----:R-:W-:Y:S02]  /*0cc0*/  SHF.R.U64 R10, R4, R14.reuse, R3.reuse ;  /* 0x0000000e040a7219 */ /* 0x181fe40000001203 */
[----:B------:R-:W-:Y:S01]  /*0cd0*/  SHF.R.U32.HI R3, RZ, R14, R3 ;  /* 0x0000000eff037219 */ /* 0x000fe20000011603 */
[----:B------:R-:W-:Y:S02]  /*0ce0*/  IMAD R14, R15, R12, R2 ;  /* 0x0000000c0f0e7224 */ /* 0x000fe400078e0202 */
[----:B------:R-:W-:Y:S01]  /*0cf0*/  IMAD.MOV.U32 R15, RZ, RZ, 0x1 ;  /* 0x00000001ff0f7424 */ /* 0x000fe200078e00ff */
[----:B------:R-:W0:Y:S01]  /*0d00*/  LDC R11, c[0x0][0x648] ;  /* 0x00019200ff0b7b82 */ /* 0x000e220000000800 */
[----:B-1----:R-:W-:-:S02]  /*0d10*/  SHF.R.U64 R21, R10, R16, R3 ;  /* 0x000000100a157219 */ /* 0x002fc40000001203 */
[----:B------:R-:W-:-:S05]  /*0d20*/  SHF.R.U32.HI R3, RZ, R16, R3 ;  /* 0x00000010ff037219 */ /* 0x000fca0000011603 */
[----:B------:R-:W1:Y:S01]  /*0d30*/  LDC R17, c[0x0][0x638] ;  /* 0x00018e00ff117b82 */ /* 0x000e620000000800 */
[-C--:B---3--:R-:W-:Y:S02]  /*0d40*/  SHF.L.U32 R2, R5, R20.reuse, RZ ;  /* 0x0000001405027219 */ /* 0x088fe400000006ff */
[--C-:B------:R-:W-:Y:S02]  /*0d50*/  SHF.R.U64 R12, R21, R20, R3.reuse ;  /* 0x00000014150c7219 */ /* 0x100fe40000001203 */
[----:B------:R-:W-:Y:S02]  /*0d60*/  LOP3.LUT R8, RZ, R2, RZ, 0x33, !PT ;  /* 0x00000002ff087212 */ /* 0x000fe400078e33ff */
[----:B------:R-:W-:Y:S01]  /*0d70*/  SHF.R.U32.HI R3, RZ, R20, R3 ;  /* 0x00000014ff037219 */ /* 0x000fe20000011603 */
[----:B------:R-:W3:Y:S01]  /*0d80*/  LDC R19, c[0x0][0x610] ;  /* 0x00018400ff137b82 */ /* 0x000ee20000000800 */
[----:B------:R-:W-:Y:S01]  /*0d90*/  IMAD.MOV.U32 R2, RZ, RZ, R12 ;  /* 0x000000ffff027224 */ /* 0x000fe200078e000c */
[----:B------:R-:W-:Y:S06]  /*0da0*/  @!P0 BRA `(.L_x_10) ;  /* 0x0000000000288947 */ /* 0x000fec0003800000 */
[----:B------:R-:W4:Y:S02]  /*0db0*/  LDC R7, c[0x0][0x64c] ;  /* 0x00019300ff077b82 */ /* 0x000f240000000800 */
[----:B----4-:R-:W-:-:S05]  /*0dc0*/  IADD3 R7, P0, R12, R7, RZ ;  /* 0x000000070c077210 */ /* 0x010fca0007f1e0ff */
[----:B------:R-:W-:-:S04]  /*0dd0*/  IMAD.X R9, RZ, RZ, R3, P0 ;  /* 0x000000ffff097224 */ /* 0x000fc800000e0603 */
[----:B------:R-:W-:-:S04]  /*0de0*/  IMAD.WIDE.U32 R2, R9, R22, RZ ;  /* 0x0000001609027225 */ /* 0x000fc800078e00ff */
[----:B------:R-:W-:-:S04]  /*0df0*/  IMAD.WIDE.U32 R4, P0, R7, R23, R2 ;  /* 0x0000001707047225 */ /* 0x000fc80007800002 */
[----:B------:R-:W-:-:S04]  /*0e00*/  IMAD.WIDE.U32 R2, R7, R22, RZ ;  /* 0x0000001607027225 */ /* 0x000fc800078e00ff */
[----:B------:R-:W-:Y:S01]  /*0e10*/  IMAD.X R7, RZ, RZ, RZ, P0 ;  /* 0x000000ffff077224 */ /* 0x000fe200000e06ff */
[----:B------:R-:W-:Y:S01]  /*0e20*/  IADD3 RZ, P0, R3, R4, RZ ;  /* 0x0000000403ff7210 */ /* 0x000fe20007f1e0ff */
[----:B------:R-:W-:-:S04]  /*0e30*/  IMAD.MOV.U32 R6, RZ, RZ, R5 ;  /* 0x000000ffff067224 */ /* 0x000fc800078e0005 */
[----:B------:R-:W-:-:S08]  /*0e40*/  IMAD.WIDE.U32.X R2, R9, R23, R6, P0 ;  /* 0x0000001709027225 */ /* 0x000fd000000e0406 */
.L_x_10:
[----:B0-----:R-:W-:Y:S01]  /*0e50*/  SHF.R.U64 R4, R2, R11, R3 ;  /* 0x0000000b02047219 */ /* 0x001fe20000001203 */
[----:B--2---:R-:W-:Y:S01]  /*0e60*/  VIADD R5, R18, 0xffffffff ;  /* 0xffffffff12057836 */ /* 0x004fe20000000000 */
[----:B------:R-:W-:Y:S02]  /*0e70*/  SHF.L.U32 R3, R15, R20, RZ ;  /* 0x000000140f037219 */ /* 0x000fe400000006ff */
[----:B------:R-:W-:Y:S01]  /*0e80*/  LOP3.LUT R8, R21, R8, RZ, 0xc0, !PT ;  /* 0x0000000815087212 */ /* 0x000fe200078ec0ff */
[----:B------:R-:W-:Y:S01]  /*0e90*/  IMAD.MOV R6, RZ, RZ, -R4 ;  /* 0x000000ffff067224 */ /* 0x000fe200078e0a04 */
[----:B------:R-:W-:Y:S02]  /*0ea0*/  SEL R2, R13, R14, !P2 ;  /* 0x0000000e0d027207 */ /* 0x000fe40005000000 */
[----:B------:R-:W-:Y:S01]  /*0eb0*/  LOP3.LUT R5, R10, R5, RZ, 0xc0, !PT ;  /* 0x000000050a057212 */ /* 0x000fe200078ec0ff */
[----:B------:R-:W-:Y:S02]  /*0ec0*/  IMAD R7, R3, R4, R8 ;  /* 0x0000000403077224 */ /* 0x000fe400078e0208 */
[----:B-1----:R-:W-:-:S02]  /*0ed0*/  IMAD R3, R6, R17, R12 ;  /* 0x0000001106037224 */ /* 0x002fc400078e020c */
[----:B---3--:R-:W-:Y:S02]  /*0ee0*/  IMAD R2, R7, R19, R2 ;  /* 0x0000001307027224 */ /* 0x008fe400078e0202 */
[----:B------:R-:W-:Y:S02]  /*0ef0*/  IMAD R3, R3, R18, R5 ;  /* 0x0000001203037224 */ /* 0x000fe400078e0205 */
[----:B------:R-:W-:-:S03]  /*0f00*/  IMAD.MOV.U32 R4, RZ, RZ, 0x1 ;  /* 0x00000001ff047424 */ /* 0x000fc600078e00ff */
[----:B------:R-:W-:Y:S02]  /*0f10*/  SEL R5, R3, R2, !P2 ;  /* 0x0000000203057207 */ /* 0x000fe40005000000 */
[----:B------:R-:W-:-:S03]  /*0f20*/  SEL R2, R2, R3, !P2 ;  /* 0x0000000302027207 */ /* 0x000fc60005000000 */
[----:B------:R1:W-:Y:S04]  /*0f30*/  STL [R1+0x460], R5 ;  /* 0x0004600501007387 */ /* 0x0003e80000100800 */
[----:B------:R1:W-:Y:S02]  /*0f40*/  STL [R1+0x464], R2 ;  /* 0x0004640201007387 */ /* 0x0003e40000100800 */
.L_x_8:
[----:B------:R-:W-:-:S08]  /*0f50*/  NOP ;  /* 0x0000000000007918 */ /* 0x000fd00000000000 */
[----:B------:R-:W2:Y:S02]  /*0f60*/  USETMAXREG.TRY_ALLOC.CTAPOOL UP0, 0xf0 ;  /* 0x000000f0000079c8 */ /* 0x000ea40008000600 */
[----:B--2---:R-:W-:-:S13]  /*0f70*/  PLOP3.LUT P0, PT, PT, PT, UP0, 0x80, 0x0 ;  /* 0x000000000000781c */ /* 0x004fda0003f0f008 */
[----:B------:R-:W-:Y:S05]  /*0f80*/  @!P0 BRA `(.L_x_8) ;  /* 0xfffffffc00f08947 */ /* 0x000fea000383ffff */
[----:B------:R-:W-:Y:S01]  /*0f90*/  ULDC.64 UR4, c[0x0][0x598] ;  /* 0x0001660000047ab9 */ /* 0x000fe20000000a00 */
[----:B------:R-:W-:Y:S01]  /*0fa0*/  ULDC.64 UR30, c[0x0][0x208] ;  /* 0x00008200001e7ab9 */ /* 0x000fe20000000a00 */
[----:B------:R-:W-:-:S04]  /*0fb0*/  ISETP.NE.U32.AND P0, PT, RZ, UR4, PT ;  /* 0x00000004ff007c0c */ /* 0x000fc8000bf05070 */
[----:B------:R-:W-:-:S13]  /*0fc0*/  ISETP.NE.AND.EX P0, PT, RZ, UR5, PT, P0 ;  /* 0x00000005ff007c0c */ /* 0x000fda000bf05300 */
[----:B------:R-:W-:Y:S05]  /*0fd0*/  @!P0 BRA `(.L_x_11) ;  /* 0x0000000000208947 */ /* 0x000fea0003800000 */
[----:B-1----:R-:W1:Y:S02]  /*0fe0*/  LDC.64 R2, c[0x0][0x598] ;  /* 0x00016600ff027b82 */ /* 0x002e640000000a00 */
[----:B-1----:R-:W2:Y:S02]  /*0ff0*/  LDG.E.64 R2, desc[UR30][R2.64] ;  /* 0x0000001e02027981 */ /* 0x002ea4000c1e1b00 */
[----:B--2---:R-:W-:-:S04]  /*1000*/  ISETP.NE.U32.AND P0, PT, R2, RZ, PT ;  /* 0x000000ff0200720c */ /* 0x004fc80003f05070 */
[----:B------:R-:W-:-:S13]  /*1010*/  ISETP.NE.AND.EX P0, PT, R3, RZ, PT, P0 ;  /* 0x000000ff0300720c */ /* 0x000fda0003f05300 */
[----:B------:R-:W-:Y:S05]  /*1020*/  @!P0 BRA `(.L_x_11) ;  /* 0x00000000000c8947 */ /* 0x000fea0003800000 */
[----:B------:R-:W2:Y:S02]  /*1030*/  LD.E R2, desc[UR30][R2.64] ;  /* 0x0000001e02027980 */ /* 0x000ea4000c101900 */
[----:B--2---:R-:W-:Y:S01]  /*1040*/  R2UR UR18, R2 ;  /* 0x00000000021272ca */ /* 0x004fe200000e0000 */
[----:B------:R-:W-:-:S14]  /*1050*/  BRA `(.L_x_12) ;  /* 0x0000000000247947 */ /* 0x000fdc0003800000 */
.L_x_11:
[----:B------:R-:W-:Y:S02]  /*1060*/  ULDC.64 UR4, c[0x0][0x588] ;  /* 0x0001620000047ab9 */ /* 0x000fe40000000a00 */
[----:B------:R-:W-:-:S04]  /*1070*/  ISETP.NE.U32.AND P0, PT, RZ, UR4, PT ;  /* 0x00000004ff007c0c */ /* 0x000fc8000bf05070 */
[----:B------:R-:W-:-:S13]  /*1080*/  ISETP.NE.AND.EX P0, PT, RZ, UR5, PT, P0 ;  /* 0x00000005ff007c0c */ /* 0x000fda000bf05300 */
[----:B------:R-:W-:Y:S05]  /*1090*/  @!P0 BRA `(.L_x_13) ;  /* 0x0000000000108947 */ /* 0x000fea0003800000 */
[----:B-1----:R-:W1:Y:S02]  /*10a0*/  LDC.64 R2, c[0x0][0x588] ;  /* 0x00016200ff027b82 */ /* 0x002e640000000a00 */
[----:B-1----:R-:W2:Y:S02]  /*10b0*/  LDG.E R2, desc[UR30][R2.64] ;  /* 0x0000001e02027981 */ /* 0x002ea4000c1e1900 */
[----:B--2---:R-:W-:Y:S01]  /*10c0*/  R2UR UR18, R2 ;  /* 0x00000000021272ca */ /* 0x004fe200000e0000 */
[----:B------:R-:W-:-:S14]  /*10d0*/  BRA `(.L_x_12) ;  /* 0x0000000000047947 */ /* 0x000fdc0003800000 */
.L_x_13:
[----:B------:R-:W-:-:S05]  /*10e0*/  ULDC UR18, c[0x0][0x580] ;  /* 0x0001600000127ab9 */ /* 0x000fca0000000800 */
.L_x_12:
[----:B------:R-:W-:Y:S02]  /*10f0*/  ULDC.64 UR4, c[0x0][0x5a0] ;  /* 0x0001680000047ab9 */ /* 0x000fe40000000a00 */
        /* <DEDUP_REMOVED lines=11> */
.L_x_14:
        /* <DEDUP_REMOVED lines=8> */
.L_x_16:
[----:B------:R-:W-:-:S05]  /*1230*/  ULDC UR17, c[0x0][0x584] ;  /* 0x0001610000117ab9 */ /* 0x000fca0000000800 */
.L_x_15:
[----:B------:R-:W-:-:S13]  /*1240*/  LOP3.LUT P0, RZ, R4, 0xff, RZ, 0xc0, !PT ;  /* 0x000000ff04ff7812 */ /* 0x000fda000780c0ff */
[----:B------:R-:W-:Y:S05]  /*1250*/  @!P0 EXIT ;  /* 0x000000000000894d */ /* 0x000fea0003800000 */
[----:B------:R-:W-:Y:S01]  /*1260*/  ULDC UR4, c[0x0][0x28c] ;  /* 0x0000a30000047ab9 */ /* 0x000fe20000000800 */
[----:B------:R-:W-:Y:S01]  /*1270*/  ULDC.64 UR12, c[0x0][0x5c8] ;  /* 0x00017200000c7ab9 */ /* 0x000fe20000000a00 */
[----:B------:R-:W-:Y:S02]  /*1280*/  UIADD3 UR4, UR4, 0x7f, URZ ;  /* 0x0000007f04047890 */ /* 0x000fe4000fffe03f */
[----:B------:R-:W-:Y:S02]  /*1290*/  USHF.L.U64.HI UR7, UR12, 0x7, UR13 ;  /* 0x000000070c077899 */ /* 0x000fe4000801020d */
[----:B------:R-:W-:Y:S02]  /*12a0*/  USHF.R.S32.HI UR5, URZ, 0x1f, UR4 ;  /* 0x0000001f3f057899 */ /* 0x000fe40008011404 */
[----:B------:R-:W-:Y:S02]  /*12b0*/  USHF.L.U32 UR8, UR12, 0x7, URZ ;  /* 0x000000070c087899 */ /* 0x000fe4000800063f */
[----:B------:R-:W-:-:S02]  /*12c0*/  ULEA.HI UR5, UR5, UR4, URZ, 0x7 ;  /* 0x0000000405057291 */ /* 0x000fc4000f8f383f */
[----:B------:R-:W-:Y:S02]  /*12d0*/  USHF.L.U64.HI UR9, UR12, 0x3, UR13 ;  /* 0x000000030c097899 */ /* 0x000fe4000801020d */
[----:B------:R-:W-:Y:S02]  /*12e0*/  USHF.L.U32 UR10, UR12, 0x3, URZ ;  /* 0x000000030c0a7899 */ /* 0x000fe4000800063f */
[----:B------:R-:W-:Y:S02]  /*12f0*/  USHF.L.U64.HI UR11, UR12, 0x8, UR13 ;  /* 0x000000080c0b7899 */ /* 0x000fe4000801020d */
[----:B------:R-:W-:Y:S02]  /*1300*/  USHF.R.S32.HI UR14, URZ, 0x7, UR5 ;  /* 0x000000073f0e7899 */ /* 0x000fe40008011405 */
[----:B------:R-:W-:Y:S02]  /*1310*/  USHF.L.U32 UR12, UR12, 0x8, URZ ;  /* 0x000000080c0c7899 */ /* 0x000fe4000800063f */
[----:B------:R-:W-:Y:S01]  /*1320*/  ULOP3.LUT UR13, UR6, 0x1, URZ, 0xfc, !UPT ;  /* 0x00000001060d7892 */ /* 0x000fe2000f8efc3f */
[----:B------:R-:W-:Y:S01]  /*1330*/  UMOV UR4, URZ ;  /* 0x0000003f00047c82 */ /* 0x000fe20008000000 */
[----:B------:R-:W-:-:S10]  /*1340*/  UMOV UR5, URZ ;  /* 0x0000003f00057c82 */ /* 0x000fd40008000000 */
.L_x_105:
[----:B------:R-:W-:Y:S01]  /*1350*/  STL [R1+0x454], RZ ;  /* 0x000454ff01007387 */ /* 0x000fe20000100800 */
[----:B--2---:R-:W2:Y:S01]  /*1360*/  S2UR UR25, SR_CgaCtaId ;  /* 0x00000000001979c3 */ /* 0x004ea20000008800 */
[----:B------:R-:W-:Y:S01]  /*1370*/  UMOV UR23, 0x400 ;  /* 0x0000040000177882 */ /* 0x000fe20000000000 */
[----:B------:R-:W-:Y:S01]  /*1380*/  UMOV UR24, URZ ;  /* 0x0000003f00187c82 */ /* 0x000fe20008000000 */
[----:B------:R-:W-:Y:S01]  /*1390*/  STL [R1+0x450], RZ ;  /* 0x000450ff01007387 */ /* 0x000fe20000100800 */
[----:B------:R-:W-:Y:S01]  /*13a0*/  UMOV UR20, URZ ;  /* 0x0000003f00147c82 */ /* 0x000fe20008000000 */
[----:B------:R-:W-:Y:S01]  /*13b0*/  UMOV UR21, URZ ;  /* 0x0000003f00157c82 */ /* 0x000fe20008000000 */
[----:B------:R-:W-:Y:S01]  /*13c0*/  UMOV UR28, UR5 ;  /* 0x00000005001c7c82 */ /* 0x000fe20008000000 */
[----:B------:R-:W-:Y:S01]  /*13d0*/  STL [R1+0x44c], RZ ;  /* 0x00044cff01007387 */ /* 0x000fe20000100800 */
[----:B------:R-:W3:Y:S01]  /*13e0*/  LDC R3, c[0x0][0x28c] ;  /* 0x0000a300ff037b82 */ /* 0x000ee20000000800 */
[----:B------:R-:W-:-:S02]  /*13f0*/  CS2R R236, SRZ ;  /* 0x0000000000ec7805 */ /* 0x000fc4000001ff00 */
[----:B------:R-:W-:Y:S01]  /*1400*/  CS2R R234, SRZ ;  /* 0x0000000000ea7805 */ /* 0x000fe2000001ff00 */
[----:B------:R-:W-:Y:S01]  /*1410*/  STL [R1+0x448], RZ ;  /* 0x000448ff01007387 */ /* 0x000fe20000100800 */
[----:B------:R-:W-:Y:S02]  /*1420*/  CS2R R232, SRZ ;  /* 0x0000000000e87805 */ /* 0x000fe4000001ff00 */
[----:B------:R-:W-:Y:S02]  /*1430*/  CS2R R230, SRZ ;  /* 0x0000000000e67805 */ /* 0x000fe4000001ff00 */
[----:B------:R-:W-:Y:S01]  /*1440*/  CS2R R228, SRZ ;  /* 0x0000000000e47805 */ /* 0x000fe2000001ff00 */
[----:B------:R-:W-:Y:S01]  /*1450*/  STL [R1+0x444], RZ ;  /* 0x000444ff01007387 */ /* 0x000fe20000100800 */
[----:B------:R-:W-:Y:S02]  /*1460*/  CS2R R226, SRZ ;  /* 0x0000000000e27805 */ /* 0x000fe4000001ff00 */
        /* <DEDUP_REMOVED lines=11> */
[----:B0-----:R-:W-:Y:S02]  /*1520*/  CS2R R16, SRZ ;  /* 0x0000000000107805 */ /* 0x001fe4000001ff00 */
[----:B------:R-:W-:Y:S02]  /*1530*/  CS2R R14, SRZ ;  /* 0x00000000000e7805 */ /* 0x000fe4000001ff00 */
[----:B------:R-:W-:Y:S01]  /*1540*/  CS2R R12, SRZ ;  /* 0x00000000000c7805 */ /* 0x000fe2000001ff00 */
[----:B------:R-:W-:Y:S01]  /*1550*/  STL [R1+0x434], RZ ;  /* 0x000434ff01007387 */ /* 0x000fe20000100800 */
[----:B---3--:R-:W-:Y:S02]  /*1560*/  ISETP.GE.AND P0, PT, R3, 0x1, PT ;  /* 0x000000010300780c */ /* 0x008fe40003f06270 */
[----:B------:R-:W-:-:S02]  /*1570*/  CS2R R10, SRZ ;  /* 0x00000000000a7805 */ /* 0x000fc4000001ff00 */
[----:B------:R-:W-:Y:S01]  /*1580*/  CS2R R8, SRZ ;  /* 0x0000000000087805 */ /* 0x000fe2000001ff00 */
[----:B------:R-:W-:Y:S01]  /*1590*/  STL [R1+0x430], RZ ;  /* 0x000430ff01007387 */ /* 0x000fe20000100800 */
[----:B-1----:R-:W-:Y:S02]  /*15a0*/  CS2R R6, SRZ ;  /* 0x0000000000067805 */ /* 0x002fe4000001ff00 */
[----:B-1---5:R-:W-:Y:S02]  /*15b0*/  CS2R R4, SRZ ;  /* 0x0000000000047805 */ /* 0x022fe4000001ff00 */
        /* <DEDUP_REMOVED lines=127> */
[----:B------:R-:W-:Y:S01]  /*1db0*/  CS2R R86, SRZ ;  /* 0x0000000000567805 */ /* 0x000fe2000001ff00 */
[----:B------:R-:W-:Y:S04]  /*1dc0*/  STL [R1+0x3ac], RZ ;  /* 0x0003acff01007387 */ /* 0x000fe80000100800 */
        /* <DEDUP_REMOVED lines=147> */
[----:B------:R-:W-:Y:S01]  /*2700*/  STL [R1+0x15c], RZ ;  /* 0x00015cff01007387 */ /* 0x000fe20000100800 */
[----:B------:R-:W0:Y:S03]  /*2710*/  S2R R2, SR_TID.X ;  /* 0x0000000000027919 */ /* 0x000e260000002100 */
        /* <DEDUP_REMOVED lines=8> */
[----:B0-----:R-:W-:-:S03]  /*27a0*/  LOP3.LUT R2, R2, 0x80, RZ, 0xc0, !PT ;  /* 0x0000008002027812 */ /* 0x001fc600078ec0ff */
[----:B------:R-:W-:Y:S01]  /*27b0*/  STL [R1+0x138], RZ ;  /* 0x000138ff01007387 */ /* 0x000fe20000100800 */
[----:B------:R-:W-:-:S03]  /*27c0*/  SHF.R.U32.HI R2, RZ, 0x7, R2 ;  /* 0x00000007ff027819 */ /* 0x000fc60000011602 */
        /* <DEDUP_REMOVED lines=14> */
[----:B------:R-:W-:Y:S04]  /*28b0*/  STL [R1], RZ ;  /* 0x000000ff01007387 */ /* 0x000fe80000100800 */
        /* <DEDUP_REMOVED lines=18> */
[----:B------:R-:W0:Y:S04]  /*29e0*/  SHFL.IDX PT, R2, R2, RZ, 0x1f ;  /* 0x00001fff02027589 */ /* 0x000e2800000e0000 */
[----:B------:R1:W-:Y:S04]  /*29f0*/  STL [R1+0x4c], RZ ;  /* 0x00004cff01007387 */ /* 0x0003e80000100800 */
[----:B------:R1:W-:Y:S04]  /*2a00*/  STL [R1+0x50], RZ ;  /* 0x000050ff01007387 */ /* 0x0003e80000100800 */
[----:B------:R1:W-:Y:S04]  /*2a10*/  STL [R1+0x54], RZ ;  /* 0x000054ff01007387 */ /* 0x0003e80000100800 */
[----:B------:R1:W-:Y:S04]  /*2a20*/  STL [R1+0x58], RZ ;  /* 0x000058ff01007387 */ /* 0x0003e80000100800 */
[----:B------:R1:W-:Y:S04]  /*2a30*/  STL [R1+0x5c], RZ ;  /* 0x00005cff01007387 */ /* 0x0003e80000100800 */
[----:B------:R1:W-:Y:S01]  /*2a40*/  STL [R1+0x60], RZ ;  /* 0x000060ff01007387 */ /* 0x0003e20000100800 */
[----:B0-----:R-:W-:Y:S01]  /*2a50*/  R2UR UR15, R2 ;  /* 0x00000000020f72ca */ /* 0x001fe200000e0000 */
[----:B------:R-:W-:-:S02]  /*2a60*/  IMAD.U32 R2, RZ, RZ, UR4 ;  /* 0x00000004ff027e24 */ /* 0x000fc4000f8e00ff */
[----:B------:R1:W-:Y:S04]  /*2a70*/  STL [R1+0x64], RZ ;  /* 0x000064ff01007387 */ /* 0x0003e80000100800 */
[----:B------:R1:W-:Y:S04]  /*2a80*/  STL [R1+0x68], RZ ;  /* 0x000068ff01007387 */ /* 0x0003e80000100800 */
[----:B------:R1:W-:Y:S02]  /*2a90*/  STL [R1+0x6c], RZ ;  /* 0x00006cff01007387 */ /* 0x0003e40000100800 */
[----:B------:R-:W-:-:S02]  /*2aa0*/  ULEA.HI UR16, UR15, UR15, URZ, 0x1 ;  /* 0x0000000f0f107291 */ /* 0x000fc4000f8f083f */
[----:B------:R1:W-:Y:S02]  /*2ab0*/  STL [R1+0x70], RZ ;  /* 0x000070ff01007387 */ /* 0x0003e40000100800 */
[----:B------:R-:W-:Y:S02]  /*2ac0*/  ULOP3.LUT UR22, UR16, 0x7fffe, URZ, 0xc0, !UPT ;  /* 0x0007fffe10167892 */ /* 0x000fe4000f8ec03f */
[----:B------:R1:W-:Y:S01]  /*2ad0*/  STL [R1+0x74], RZ ;  /* 0x000074ff01007387 */ /* 0x0003e20000100800 */
[----:B--2---:R-:W-:Y:S02]  /*2ae0*/  ULEA UR16, UR25, UR23, 0x18 ;  /* 0x0000001719107291 */ /* 0x004fe4000f8ec03f */
[----:B------:R-:W-:Y:S01]  /*2af0*/  UIADD3 UR22, UR15, -UR22, URZ ;  /* 0x800000160f167290 */ /* 0x000fe2000fffe03f */
[----:B------:R1:W-:Y:S03]  /*2b00*/  STL [R1+0x78], RZ ;  /* 0x000078ff01007387 */ /* 0x0003e60000100800 */
[----:B------:R-:W-:Y:S01]  /*2b10*/  ULEA UR22, UR22, UR16, 0xd ;  /* 0x0000001016167291 */ /* 0x000fe2000f8e683f */
[----:B------:R1:W-:Y:S03]  /*2b20*/  STL [R1+0x7c], RZ ;  /* 0x00007cff01007387 */ /* 0x0003e60000100800 */
[----:B------:R-:W-:Y:S01]  /*2b30*/  UIADD3 UR22, UR22, 0x100, URZ ;  /* 0x0000010016167890 */ /* 0x000fe2000fffe03f */
[----:B------:R1:W-:Y:S03]  /*2b40*/  STL [R1+0x80], RZ ;  /* 0x000080ff01007387 */ /* 0x0003e60000100800 */
[----:B------:R-:W-:Y:S01]  /*2b50*/  USHF.R.U32.HI UR15, URZ, 0x4, UR22 ;  /* 0x000000043f0f7899 */ /* 0x000fe20008011616 */
[----:B------:R1:W-:Y:S03]  /*2b60*/  STL [R1+0x84], RZ ;  /* 0x000084ff01007387 */ /* 0x0003e60000100800 */
[----:B------:R-:W-:Y:S01]  /*2b70*/  ULOP3.LUT UR15, UR15, 0x3fff, URZ, 0xc0, !UPT ;  /* 0x00003fff0f0f7892 */ /* 0x000fe2000f8ec03f */
[----:B------:R1:W-:Y:S04]  /*2b80*/  STL [R1+0x88], RZ ;  /* 0x000088ff01007387 */ /* 0x0003e80000100800 */
        /* <DEDUP_REMOVED lines=28> */
[----:B------:R1:W-:Y:S01]  /*2d50*/  STL [R1+0xfc], RZ ;  /* 0x0000fcff01007387 */ /* 0x0003e20000100800 */
[----:B------:R-:W-:Y:S05]  /*2d60*/  @!P0 BRA `(.L_x_17) ;  /* 0x00000054005c8947 */ /* 0x000fea0003800000 */
[----:B------:R-:W-:-:S06]  /*2d70*/  UISETP.NE.AND UP0, UPT, UR13, 0x3, UPT ;  /* 0x000000030d00788c */ /* 0x000fcc000bf05270 */
[----:B------:R-:W-:-:S13]  /*2d80*/  PLOP3.LUT P1, PT, PT, PT, UP0, 0x80, 0x0 ;  /* 0x000000000000781c */ /* 0x000fda0003f2f008 */
[----:B------:R-:W-:Y:S05]  /*2d90*/  @!P1 BRA `(.L_x_18) ;  /* 0x0000000000049947 */ /* 0x000fea0003800000 */
[----:B------:R-:W-:Y:S01]  /*2da0*/  BPT.TRAP 0x1 ;  /* 0x000000040000795c */ /* 0x000fe20000300000 */
.L_x_18:
[----:B------:R-:W-:Y:S01]  /*2db0*/  ULEA UR20, UR5, UR16, 0x3 ;  /* 0x0000001005147291 */ /* 0x000fe2000f8e183f */
[----:B------:R-:W-:-:S05]  /*2dc0*/  IMAD.U32 R2, RZ, RZ, UR4 ;  /* 0x00000004ff027e24 */ /* 0x000fca000f8e00ff */
[----:B------:R-:W-:-:S04]  /*2dd0*/  SHF.L.U32 R2, R2, 0x1f, RZ ;  /* 0x0000001f02027819 */ /* 0x000fc800000006ff */
[----:B------:R0:W2:Y:S01]  /*2de0*/  SYNCS.PHASECHK.TRANS64.TRYWAIT P0, [UR20], R2 ;  /* 0x00000002ff0075a7 */ /* 0x0000a20008000154 */
[----:B------:R-:W-:Y:S05]  /*2df0*/  @!P1 BRA `(.L_x_19) ;  /* 0x0000000000049947 */ /* 0x000fea0003800000 */
[----:B------:R-:W-:Y:S01]  /*2e00*/  BPT.TRAP 0x1 ;  /* 0x000000040000795c */ /* 0x000fe20000300000 */
.L_x_19:
[----:B--2---:R-:W-:Y:S05]  /*2e10*/  @P0 BRA `(.L_x_20) ;  /* 0x0000000000080947 */ /* 0x004fea0003800000 */
[----:B------:R-:W2:Y:S02]  /*2e20*/  SYNCS.PHASECHK.TRANS64.TRYWAIT P0, [UR20], R2 ;  /* 0x00000002ff0075a7 */ /* 0x000ea40008000154 */
[----:B--2---:R-:W-:Y:S05]  /*2e30*/  @!P0 BRA `(.L_x_21) ;  /* 0x000002d400dc8947 */ /* 0x004fea0003800000 */
.L_x_20:
[----:B------:R-:W-:Y:S01]  /*2e40*/  UIADD3 UR20, UR16, 0x20100, URZ ;  /* 0x0002010010147890 */ /* 0x000fe2000fffe03f */
[----:B------:R-:W-:Y:S01]  /*2e50*/  WARPGROUP.ARRIVE ;  /* 0x00000000000079c5 */ /* 0x000fe20000000000 */
[----:B------:R-:W-:Y:S01]  /*2e60*/  ULOP3.LUT UR25, UR15, 0x10000, URZ, 0xfc, !UPT ;  /* 0x000100000f197892 */ /* 0x000fe2000f8efc3f */
[----:B------:R-:W-:Y:S01]  /*2e70*/  STL [R1+0x5d8], R0 ;  /* 0x0005d80001007387 */ /* 0x000fe20000100800 */
[----:B------:R-:W-:Y:S02]  /*2e80*/  USHF.R.U32.HI UR20, URZ, 0x4, UR20 ;  /* 0x000000043f147899 */ /* 0x000fe40008011614 */
[----:B------:R-:W-:Y:S02]  /*2e90*/  ULEA UR25, UR5, UR25, 0xc ;  /* 0x0000001905197291 */ /* 0x000fe4000f8e603f */
[----:B------:R-:W-:Y:S01]  /*2ea0*/  ULOP3.LUT UR20, UR20, 0x3fff, URZ, 0xc0, !UPT ;  /* 0x00003fff14147892 */ /* 0x000fe2000f8ec03f */
[----:B------:R-:W-:Y:S01]  /*2eb0*/  UMOV UR21, 0x40000040 ;  /* 0x4000004000157882 */ /* 0x000fe20000000000 */
[----:B------:R-:W-:-:S02]  /*2ec0*/  UMOV UR23, 0x40000040 ;  /* 0x4000004000177882 */ /* 0x000fc40000000000 */
[----:B------:R-:W-:-:S04]  /*2ed0*/  ULOP3.LUT UR20, UR20, 0x10000, URZ, 0xfc, !UPT ;  /* 0x0001000014147892 */ /* 0x000fc8000f8efc3f */
[----:B------:R-:W-:-:S03]  /*2ee0*/  ULEA UR26, UR5, UR20, 0xa ;  /* 0x00000014051a7291 */ /* 0x000fc6000f8e503f */
[----:B------:R-:W-:-:S04]  /*2ef0*/  UMOV UR20, UR25 ;  /* 0x0000001900147c82 */ /* 0x000fc80008000000 */
[----:B------:R-:W-:Y:S02]  /*2f00*/  UMOV UR22, UR26 ;  /* 0x0000001a00167c82 */ /* 0x000fe40008000000 */
[----:B------:R-:W-:Y:S01]  /*2f10*/  QGMMA.64x128x32.F32.E4M3.E4M3 R24, gdesc[UR20], RZ, !UPT, gsb0 ;  /* 0x01e00000141879f3 */ /* 0x000fe2000c0008ff */
[----:B------:R-:W-:Y:S01]  /*2f20*/  UIADD3 UR20, UR25, 0x400, URZ ;  /* 0x0000040019147890 */ /* 0x000fe2000fffe03f */
[----:B------:R-:W-:Y:S01]  /*2f30*/  UMOV UR21, 0x40000040 ;  /* 0x4000004000157882 */ /* 0x000fe20000000000 */
[----:B------:R-:W-:Y:S02]  /*2f40*/  WARPGROUP.DEPBAR.LE gsb0, 0x0 ;  /* 0x00008000000079c5 */ /* 0x000fe40000010000 */
[----:B------:R-:W-:Y:S01]  /*2f50*/  WARPGROUP.ARRIVE ;  /* 0x00000000000079c5 */ /* 0x000fe20000000000 */
[----:B------:R-:W-:Y:S04]  /*2f60*/  STL.64 [R1], R24 ;  /* 0x0000001801007387 */ /* 0x000fe80000100a00 */
[----:B------:R-:W-:Y:S02]  /*2f70*/  STL.64 [R1+0x8], R26 ;  /* 0x0000081a01007387 */ /* 0x000fe40000100a00 */
[----:B------:R-:W-:Y:S02]  /*2f80*/  QGMMA.64x128x32.F32.E4M3.E4M3 R152, gdesc[UR20], RZ, !UPT, gsb0 ;  /* 0x01e00000149879f3 */ /* 0x000fe4000c0008ff */
[----:B------:R-:W-:Y:S04]  /*2f90*/  STL.64 [R1+0x10], R28 ;  /* 0x0000101c01007387 */ /* 0x000fe80000100a00 */
        /* <DEDUP_REMOVED lines=28> */
[----:B------:R-:W-:Y:S01]  /*3160*/  STL.64 [R1+0xf8], R86 ;  /* 0x0000f85601007387 */ /* 0x000fe20000100a00 */
[----:B------:R-:W-:-:S03]  /*3170*/  WARPGROUP.DEPBAR.LE gsb0, 0x0 ;  /* 0x00008000000079c5 */ /* 0x000fc60000010000 */
        /* <DEDUP_REMOVED lines=31> */
[----:B------:R3:W-:Y:S04]  /*3370*/  STL.64 [R1+0x5e0], R152 ;  /* 0x0005e09801007387 */ /* 0x0007e80000100a00 */
[----:B---3--:R-:W3:Y:S04]  /*3380*/  LDL.LU.64 R152, [R1] ;  /* 0x0000000001987983 */ /* 0x008ee80000300a00 */
[----:B------:R-:W3:Y:S04]  /*3390*/  LDL.LU.64 R154, [R1+0x8] ;  /* 0x00000800019a7983 */ /* 0x000ee80000300a00 */
        /* <DEDUP_REMOVED lines=29> */
[----:B------:R-:W3:Y:S01]  /*3570*/  LDL.LU.64 R214, [R1+0xf8] ;  /* 0x0000f80001d67983 */ /* 0x000ee20000300a00 */
[----:B------:R-:W-:Y:S01]  /*3580*/  UIADD3 UR20, UR25, 0x800, URZ ;  /* 0x0000080019147890 */ /* 0x000fe2000fffe03f */
[----:B------:R-:W-:Y:S01]  /*3590*/  WARPGROUP.ARRIVE ;  /* 0x00000000000079c5 */ /* 0x000fe20000000000 */
[----:B------:R-:W-:-:S07]  /*35a0*/  UMOV UR21, 0x40000040 ;  /* 0x4000004000157882 */ /* 0x000fce0000000000 */
[----:B------:R-:W-:Y:S01]  /*35b0*/  QGMMA.64x128x32.F32.E4M3.E4M3 R88, gdesc[UR20], RZ, !UPT, gsb0 ;  /* 0x01e00000145879f3 */ /* 0x000fe2000c0008ff */
[----:B------:R-:W-:Y:S01]  /*35c0*/  UIADD3 UR20, UR25, 0xc00, URZ ;  /* 0x00000c0019147890 */ /* 0x000fe2000fffe03f */
[----:B------:R-:W-:Y:S01]  /*35d0*/  UMOV UR21, 0x40000040 ;  /* 0x4000004000157882 */ /* 0x000fe20000000000 */
[----:B------:R-:W-:Y:S02]  /*35e0*/  WARPGROUP.DEPBAR.LE gsb0, 0x0 ;  /* 0x00008000000079c5 */ /* 0x000fe40000010000 */
[----:B------:R-:W-:-:S07]  /*35f0*/  WARPGROUP.ARRIVE ;  /* 0x00000000000079c5 */ /* 0x000fce0000000000 */
[----:B------:R-:W-:Y:S01]  /*3600*/  QGMMA.64x128x32.F32.E4M3.E4M3 R24, gdesc[UR20], RZ, !UPT, gsb0 ;  /* 0x01e00000141879f3 */ /* 0x000fe2000c0008ff */
[----:B------:R-:W-:Y:S02]  /*3610*/  UIADD3 UR20, UR25, 0x2, URZ ;  /* 0x0000000219147890 */ /* 0x000fe4000fffe03f */
[----:B------:R-:W-:Y:S01]  /*3620*/  UIADD3 UR22, UR26, 0x2, URZ ;  /* 0x000000021a167890 */ /* 0x000fe2000fffe03f */
[----:B------:R-:W-:Y:S01]  /*3630*/  UMOV UR21, 0x40000040 ;  /* 0x4000004000157882 */ /* 0x000fe20000000000 */
[----:B------:R-:W-:Y:S01]  /*3640*/  UMOV UR23, 0x40000040 ;  /* 0x4000004000177882 */ /* 0x000fe20000000000 */
[----:B------:R-:W-:Y:S02]  /*3650*/  WARPGROUP.DEPBAR.LE gsb0, 0x0 ;  /* 0x00008000000079c5 */ /* 0x000fe40000010000 */
[----:B---3--:R-:W-:-:S06]  /*3660*/  WARPGROUP.ARRIVE ;  /* 0x00000000000079c5 */ /* 0x008fcc0000000000 */
[----:B------:R-:W-:Y:S03]  /*3670*/  QGMMA.64x128x32.F32.E4M3.E4M3 R152, gdesc[UR20], R152, gsb0 ;  /* 0x01e00000149879f3 */ /* 0x000fe60008000898 */
[----:B------:R-:W-:Y:S02]  /*3680*/  WARPGROUP.DEPBAR.LE gsb0, 0x0 ;  /* 0x00008000000079c5 */ /* 0x000fe40000010000 */
[----:B------:R-:W-:Y:S01]  /*3690*/  STL.64 [R1], R152 ;  /* 0x0000009801007387 */ /* 0x000fe20000100a00 */
[----:B--2---:R-:W-:Y:S02]  /*36a0*/  IMAD.MOV.U32 R3, RZ, RZ, R214 ;  /* 0x000000ffff037224 */ /* 0x004fe400078e00d6 */
[----:B0-----:R-:W-:Y:S01]  /*36b0*/  IMAD.MOV.U32 R2, RZ, RZ, R215 ;  /* 0x000000ffff027224 */ /* 0x001fe200078e00d7 */
[----:B------:R-:W-:Y:S01]  /*36c0*/  STL.64 [R1+0x8], R154 ;  /* 0x0000089a01007387 */ /* 0x000fe20000100a00 */
[----:B------:R-:W-:-:S02]  /*36d0*/  IMAD.MOV.U32 R5, RZ, RZ, R212 ;  /* 0x000000ffff057224 */ /* 0x000fc400078e00d4 */
[----:B------:R-:W-:Y:S01]  /*36e0*/  IMAD.MOV.U32 R4, RZ, RZ, R213 ;  /* 0x000000ffff047224 */ /* 0x000fe200078e00d5 */
[----:B------:R-:W-:Y:S01]  /*36f0*/  STL.64 [R1+0x10], R156 ;  /* 0x0000109c01007387 */ /* 0x000fe20000100a00 */
[----:B------:R-:W-:Y:S02]  /*3700*/  IMAD.MOV.U32 R7, RZ, RZ, R210 ;  /* 0x000000ffff077224 */ /* 0x000fe400078e00d2 */
[----:B------:R-:W-:Y:S01]  /*3710*/  IMAD.MOV.U32 R6, RZ, RZ, R211 ;  /* 0x000000ffff067224 */ /* 0x000fe200078e00d3 */
[----:B------:R-:W-:Y:S01]  /*3720*/  STL.64 [R1+0x18], R158 ;  /* 0x0000189e01007387 */ /* 0x000fe20000100a00 */
[----:B------:R-:W-:Y:S02]  /*3730*/  IMAD.MOV.U32 R9, RZ, RZ, R208 ;  /* 0x000000ffff097224 */ /* 0x000fe400078e00d0 */
[----:B------:R-:W-:Y:S01]  /*3740*/  IMAD.MOV.U32 R8, RZ, RZ, R209 ;  /* 0x000000ffff087224 */ /* 0x000fe200078e00d1 */
        /* <DEDUP_REMOVED lines=18> */
[----:B------:R0:W-:Y:S01]  /*3870*/  STL [R1+0x50], R172 ;  /* 0x000050ac01007387 */ /* 0x0001e20000100800 */
[----:B------:R-:W-:-:S02]  /*3880*/  IMAD.MOV.U32 R23, RZ, RZ, R194 ;  /* 0x000000ffff177224 */ /* 0x000fc400078e00c2 */
[----:B------:R-:W-:Y:S01]  /*3890*/  IMAD.MOV.U32 R22, RZ, RZ, R195 ;  /* 0x000000ffff167224 */ /* 0x000fe200078e00c3 */
[----:B------:R-:W2:Y:S01]  /*38a0*/  LDL.LU.64 R214, [R1+0x6d8] ;  /* 0x0006d80001d67983 */ /* 0x000ea20000300a00 */
[----:B------:R-:W-:Y:S02]  /*38b0*/  IMAD.MOV.U32 R217, RZ, RZ, R192 ;  /* 0x000000ffffd97224 */ /* 0x000fe400078e00c0 */
[----:B------:R-:W-:Y:S01]  /*38c0*/  IMAD.MOV.U32 R216, RZ, RZ, R193 ;  /* 0x000000ffffd87224 */ /* 0x000fe200078e00c1 */
[----:B------:R-:W2:Y:S01]  /*38d0*/  LDL.LU.64 R212, [R1+0x6d0] ;  /* 0x0006d00001d47983 */ /* 0x000ea20000300a00 */
[----:B------:R-:W-:Y:S02]  /*38e0*/  IMAD.MOV.U32 R219, RZ, RZ, R190 ;  /* 0x000000ffffdb7224 */ /* 0x000fe400078e00be */
[----:B------:R-:W-:Y:S01]  /*38f0*/  IMAD.MOV.U32 R218, RZ, RZ, R191 ;  /* 0x000000ffffda7224 */ /* 0x000fe200078e00bf */
[----:B------:R-:W2:Y:S01]  /*3900*/  LDL.LU.64 R210, [R1+0x6c8] ;  /* 0x0006c80001d27983 */ /* 0x000ea20000300a00 */
        /* <DEDUP_REMOVED lines=24> */
[----:B------:R-:W-:-:S03]  /*3a90*/  IMAD.MOV.U32 R0, RZ, RZ, R173 ;  /* 0x000000ffff007224 */ /* 0x000fc600078e00ad */
[----:B------:R-:W2:Y:S04]  /*3aa0*/  LDL.LU.64 R192, [R1+0x680] ;  /* 0x0006800001c07983 */ /* 0x000ea80000300a00 */
        /* <DEDUP_REMOVED lines=9> */
[----:B0-----:R-:W2:Y:S04]  /*3b40*/  LDL.LU.64 R172, [R1+0x630] ;  /* 0x0006300001ac7983 */ /* 0x001ea80000300a00 */
        /* <DEDUP_REMOVED lines=9> */
[----:B------:R-:W2:Y:S01]  /*3be0*/  LDL.LU.64 R152, [R1+0x5e0] ;  /* 0x0005e00001987983 */ /* 0x000ea20000300a00 */
[----:B------:R-:W-:Y:S01]  /*3bf0*/  UIADD3 UR20, UR25, 0x402, URZ ;  /* 0x0000040219147890 */ /* 0x000fe2000fffe03f */
[----:B------:R-:W-:Y:S01]  /*3c00*/  UMOV UR21, 0x40000040 ;  /* 0x4000004000157882 */ /* 0x000fe20000000000 */
[----:B--2---:R-:W-:-:S07]  /*3c10*/  WARPGROUP.ARRIVE ;  /* 0x00000000000079c5 */ /* 0x004fce0000000000 */
[----:B------:R-:W-:Y:S03]  /*3c20*/  QGMMA.64x128x32.F32.E4M3.E4M3 R152, gdesc[UR20], R152, gsb0 ;  /* 0x01e00000149879f3 */ /* 0x000fe60008000898 */
[----:B------:R-:W-:Y:S02]  /*3c30*/  WARPGROUP.DEPBAR.LE gsb0, 0x0 ;  /* 0x00008000000079c5 */ /* 0x000fe40000010000 */
        /* <DEDUP_REMOVED lines=65> */
[----:B0-----:R-:W2:Y:S04]  /*4050*/  LDL.LU R172, [R1] ;  /* 0x0000000001ac7983 */ /* 0x001ea80000300800 */
[----:B------:R-:W2:Y:S04]  /*4060*/  LDL.LU R173, [R1+0x4] ;  /* 0x0000040001ad7983 */ /* 0x000ea80000300800 */
        /* <DEDUP_REMOVED lines=18> */
[----:B------:R-:W2:Y:S01]  /*4190*/  LDL.LU R192, [R1+0x50] ;  /* 0x0000500001c07983 */ /* 0x000ea20000300800 */
[----:B------:R-:W-:Y:S01]  /*41a0*/  UIADD3 UR20, UR25, 0x802, URZ ;  /* 0x0000080219147890 */ /* 0x000fe2000fffe03f */
[----:B------:R-:W-:Y:S01]  /*41b0*/  WARPGROUP.ARRIVE ;  /* 0x00000000000079c5 */ /* 0x000fe20000000000 */
[----:B------:R-:W-:-:S07]  /*41c0*/  UMOV UR21, 0x40000040 ;  /* 0x4000004000157882 */ /* 0x000fce0000000000 */
[----:B------:R-:W-:Y:S01]  /*41d0*/  QGMMA.64x128x32.F32.E4M3.E4M3 R88, gdesc[UR20], R88, gsb0 ;  /* 0x01e00000145879f3 */ /* 0x000fe20008000858 */
[----:B------:R-:W-:Y:S01]  /*41e0*/  UIADD3 UR20, UR25, 0xc02, URZ ;  /* 0x00000c0219147890 */ /* 0x000fe2000fffe03f */
[----:B------:R-:W-:Y:S01]  /*41f0*/  UMOV UR21, 0x40000040 ;  /* 0x4000004000157882 */ /* 0x000fe20000000000 */
[----:B------:R-:W-:Y:S02]  /*4200*/  IMAD.MOV.U32 R194, RZ, RZ, R235 ;  /* 0x000000ffffc27224 */ /* 0x000fe400078e00eb */
[----:B------:R-:W-:Y:S02]  /*4210*/  IMAD.MOV.U32 R195, RZ, RZ, R234 ;  /* 0x000000ffffc37224 */ /* 0x000fe400078e00ea */
[----:B------:R-:W-:Y:S02]  /*4220*/  IMAD.MOV.U32 R196, RZ, RZ, R233 ;  /* 0x000000ffffc47224 */ /* 0x000fe400078e00e9 */
[----:B------:R-:W-:Y:S02]  /*4230*/  IMAD.MOV.U32 R197, RZ, RZ, R232 ;  /* 0x000000ffffc57224 */ /* 0x000fe400078e00e8 */
[----:B------:R-:W-:-:S02]  /*4240*/  IMAD.MOV.U32 R198, RZ, RZ, R231 ;  /* 0x000000ffffc67224 */ /* 0x000fc400078e00e7 */
[----:B------:R-:W-:Y:S02]  /*4250*/  IMAD.MOV.U32 R199, RZ, RZ, R230 ;  /* 0x000000ffffc77224 */ /* 0x000fe400078e00e6 */
[----:B------:R-:W-:Y:S02]  /*4260*/  IMAD.MOV.U32 R200, RZ, RZ, R229 ;  /* 0x000000ffffc87224 */ /* 0x000fe400078e00e5 */
[----:B------:R-:W-:Y:S02]  /*4270*/  IMAD.MOV.U32 R201, RZ, RZ, R228 ;  /* 0x000000ffffc97224 */ /* 0x000fe400078e00e4 */
[----:B------:R-:W-:Y:S02]  /*4280*/  IMAD.MOV.U32 R202, RZ, RZ, R227 ;  /* 0x000000ffffca7224 */ /* 0x000fe400078e00e3 */
[----:B------:R-:W-:Y:S02]  /*4290*/  IMAD.MOV.U32 R203, RZ, RZ, R226 ;  /* 0x000000ffffcb7224 */ /* 0x000fe400078e00e2 */
[----:B------:R-:W-:Y:S01]  /*42a0*/  IMAD.MOV.U32 R204, RZ, RZ, R225 ;  /* 0x000000ffffcc7224 */ /* 0x000fe200078e00e1 */
[----:B------:R-:W-:-:S02]  /*42b0*/  WARPGROUP.DEPBAR.LE gsb0, 0x0 ;  /* 0x00008000000079c5 */ /* 0x000fc40000010000 */
[----:B------:R-:W-:-:S06]  /*42c0*/  WARPGROUP.ARRIVE ;  /* 0x00000000000079c5 */ /* 0x000fcc0000000000 */
[----:B------:R-:W-:Y:S01]  /*42d0*/  QGMMA.64x128x32.F32.E4M3.E4M3 R24, gdesc[UR20], R24, gsb0 ;  /* 0x01e00000141879f3 */ /* 0x000fe20008000818 */
[----:B------:R-:W-:Y:S02]  /*42e0*/  IMAD.MOV.U32 R205, RZ, RZ, R224 ;  /* 0x000000ffffcd7224 */ /* 0x000fe400078e00e0 */
        /* <DEDUP_REMOVED lines=21> */
[----:B------:R-:W-:Y:S01]  /*4440*/  IMAD.MOV.U32 R235, RZ, RZ, R2 ;  /* 0x000000ffffeb7224 */ /* 0x000fe200078e0002 */
[----:B------:R-:W-:Y:S01]  /*4450*/  UIADD3 UR20, UR25, 0x4, URZ ;  /* 0x0000000419147890 */ /* 0x000fe2000fffe03f */
[----:B------:R-:W-:Y:S01]  /*4460*/  IMAD.MOV.U32 R216, RZ, RZ, R21 ;  /* 0x000000ffffd87224 */ /* 0x000fe200078e0015 */
[----:B------:R-:W-:Y:S01]  /*4470*/  UIADD3 UR22, UR26, 0x4, URZ ;  /* 0x000000041a167890 */ /* 0x000fe2000fffe03f */
[----:B------:R-:W-:Y:S01]  /*4480*/  IMAD.MOV.U32 R217, RZ, RZ, R20 ;  /* 0x000000ffffd97224 */ /* 0x000fe200078e0014 */
[----:B------:R-:W-:Y:S01]  /*4490*/  UMOV UR21, 0x40000040 ;  /* 0x4000004000157882 */ /* 0x000fe20000000000 */
[----:B------:R-:W-:Y:S01]  /*44a0*/  IMAD.MOV.U32 R218, RZ, RZ, R19 ;  /* 0x000000ffffda7224 */ /* 0x000fe200078e0013 */
[----:B------:R-:W-:Y:S01]  /*44b0*/  UMOV UR23, 0x40000040 ;  /* 0x4000004000177882 */ /* 0x000fe20000000000 */
[----:B------:R-:W-:Y:S01]  /*44c0*/  IMAD.MOV.U32 R219, RZ, RZ, R18 ;  /* 0x000000ffffdb7224 */ /* 0x000fe200078e0012 */
[----:B------:R0:W5:Y:S01]  /*44d0*/  LDL.LU R0, [R1+0x5d8] ;  /* 0x0005d80001007983 */ /* 0x0001620000300800 */
[----:B------:R-:W-:-:S02]  /*44e0*/  IMAD.MOV.U32 R220, RZ, RZ, R17 ;  /* 0x000000ffffdc7224 */ /* 0x000fc400078e0011 */
[----:B------:R-:W-:Y:S02]  /*44f0*/  IMAD.MOV.U32 R221, RZ, RZ, R16 ;  /* 0x000000ffffdd7224 */ /* 0x000fe400078e0010 */
[----:B------:R-:W-:Y:S02]  /*4500*/  IMAD.MOV.U32 R222, RZ, RZ, R15 ;  /* 0x000000ffffde7224 */ /* 0x000fe400078e000f */
[----:B------:R-:W-:Y:S02]  /*4510*/  IMAD.MOV.U32 R223, RZ, RZ, R14 ;  /* 0x000000ffffdf7224 */ /* 0x000fe400078e000e */
[----:B------:R-:W-:Y:S01]  /*4520*/  IMAD.MOV.U32 R224, RZ, RZ, R13 ;  /* 0x000000ffffe07224 */ /* 0x000fe200078e000d */
[----:B------:R-:W-:-:S05]  /*4530*/  WARPGROUP.DEPBAR.LE gsb0, 0x0 ;  /* 0x00008000000079c5 */ /* 0x000fca0000010000 */
[----:B--2---:R-:W-:-:S06]  /*4540*/  WARPGROUP.ARRIVE ;  /* 0x00000000000079c5 */ /* 0x004fcc0000000000 */
[----:B------:R-:W-:Y:S01]  /*4550*/  QGMMA.64x128x32.F32.E4M3.E4M3 R172, gdesc[UR20], R172, gsb0 ;  /* 0x01e0000014ac79f3 */ /* 0x000fe200080008ac */
        /* <DEDUP_REMOVED lines=26> */
[----:B------:R-:W-:-:S03]  /*4700*/  WARPGROUP.DEPBAR.LE gsb0, 0x0 ;  /* 0x00008000000079c5 */ /* 0x000fc60000010000 */
[----:B------:R-:W-:Y:S04]  /*4710*/  STL.64 [R1], R172 ;  /* 0x000000ac01007387 */ /* 0x000fe80000100a00 */
        /* <DEDUP_REMOVED lines=31> */
[----:B--2---:R-:W2:Y:S04]  /*4910*/  LDL.LU.64 R214, [R1+0x5d0] ;  /* 0x0005d00001d67983 */ /* 0x004ea80000300a00 */
        /* <DEDUP_REMOVED lines=22> */
[----:B------:R-:W-:-:S02]  /*4a80*/  UMOV UR21, 0x40000040 ;  /* 0x4000004000157882 */ /* 0x000fc40000000000 */
        /* <DEDUP_REMOVED lines=8> */
[----:B--2---:R-:W-:-:S06]  /*4b10*/  WARPGROUP.ARRIVE ;  /* 0x00000000000079c5 */ /* 0x004fcc0000000000 */
        /* <DEDUP_REMOVED lines=81> */
[----:B--2---:R-:W2:Y:S04]  /*5030*/  LDL.LU.64 R172, [R1] ;  /* 0x0000000001ac7983 */ /* 0x004ea80000300a00 */
        /* <DEDUP_REMOVED lines=32> */
[----:B------:R-:W-:Y:S01]  /*5240*/  WARPGROUP.ARRIVE ;  /* 0x00000000000079c5 */ /* 0x000fe20000000000 */
[----:B------:R-:W-:-:S07]  /*5250*/  UMOV UR21, 0x40000040 ;  /* 0x4000004000157882 */ /* 0x000fce0000000000 */
[----:B------:R-:W-:Y:S01]  /*5260*/  QGMMA.64x128x32.F32.E4M3.E4M3 R88, gdesc[UR20], R88, gsb0 ;  /* 0x01e00000145879f3 */ /* 0x000fe20008000858 */
[----:B------:R-:W-:Y:S01]  /*5270*/  UIADD3 UR20, UR25, 0xc04, URZ ;  /* 0x00000c0419147890 */ /* 0x000fe2000fffe03f */
[----:B------:R-:W-:Y:S01]  /*5280*/  UMOV UR21, 0x40000040 ;  /* 0x4000004000157882 */ /* 0x000fe20000000000 */
[----:B------:R-:W-:Y:S02]  /*5290*/  WARPGROUP.DEPBAR.LE gsb0, 0x0 ;  /* 0x00008000000079c5 */ /* 0x000fe40000010000 */
[----:B------:R-:W-:-:S07]  /*52a0*/  WARPGROUP.ARRIVE ;  /* 0x00000000000079c5 */ /* 0x000fce0000000000 */
[----:B------:R-:W-:Y:S01]  /*52b0*/  QGMMA.64x128x32.F32.E4M3.E4M3 R24, gdesc[UR20], R24, gsb0 ;  /* 0x01e00000141879f3 */ /* 0x000fe20008000818 */
[----:B------:R-:W-:Y:S02]  /*52c0*/  UIADD3 UR20, UR25, 0x6, URZ ;  /* 0x0000000619147890 */ /* 0x000fe4000fffe03f */
[----:B------:R-:W-:Y:S01]  /*52d0*/  UIADD3 UR22, UR26, 0x6, URZ ;  /* 0x000000061a167890 */ /* 0x000fe2000fffe03f */
[----:B------:R-:W-:Y:S01]  /*52e0*/  UMOV UR21, 0x40000040 ;  /* 0x4000004000157882 */ /* 0x000fe20000000000 */
[----:B------:R-:W-:Y:S01]  /*52f0*/  UMOV UR23, 0x40000040 ;  /* 0x4000004000177882 */ /* 0x000fe20000000000 */
        /* <DEDUP_REMOVED lines=8> */
[----:B------:R-:W-:-:S02]  /*5380*/  WARPGROUP.DEPBAR.LE gsb0, 0x0 ;  /* 0x00008000000079c5 */ /* 0x000fc40000010000 */
        /* <DEDUP_REMOVED lines=77> */
[----:B------:R0:W-:Y:S04]  /*5860*/  STL [R1+0x1d4], RZ ;  /* 0x0001d4ff01007387 */ /* 0x0001e80000100800 */
[----:B------:R0:W-:Y:S04]  /*5870*/  STL [R1+0x1d0], RZ ;  /* 0x0001d0ff01007387 */ /* 0x0001e80000100800 */
[----:B------:R0:W-:Y:S04]  /*5880*/  STL [R1+0x1cc], RZ ;  /* 0x0001ccff01007387 */ /* 0x0001e80000100800 */
[----:B------:R0:W-:Y:S04]  /*5890*/  STL [R1+0x1c8], RZ ;  /* 0x0001c8ff01007387 */ /* 0x0001e80000100800 */
[----:B------:R0:W-:Y:S01]  /*58a0*/  STL [R1+0x1c4], RZ ;  /* 0x0001c4ff01007387 */ /* 0x0001e20000100800 */
[----:B--2---:R-:W-:-:S06]  /*58b0*/  WARPGROUP.ARRIVE ;  /* 0x00000000000079c5 */ /* 0x004fcc0000000000 */
[----:B------:R-:W-:Y:S01]  /*58c0*/  QGMMA.64x128x32.F32.E4M3.E4M3 R152, gdesc[UR20], R152, gsb0 ;  /* 0x01e00000149879f3 */ /* 0x000fe20008000898 */
[----:B------:R-:W-:Y:S01]  /*58d0*/  UIADD3 UR20, UR25, 0x806, URZ ;  /* 0x0000080619147890 */ /* 0x000fe2000fffe03f */
[----:B------:R-:W-:Y:S01]  /*58e0*/  UMOV UR21, 0x40000040 ;  /* 0x4000004000157882 */ /* 0x000fe20000000000 */
[----:B------:R-:W-:Y:S02]  /*58f0*/  WARPGROUP.DEPBAR.LE gsb0, 0x0 ;  /* 0x00008000000079c5 */ /* 0x000fe40000010000 */
[----:B------:R-:W-:-:S07]  /*5900*/  WARPGROUP.ARRIVE ;  /* 0x00000000000079c5 */ /* 0x000fce0000000000 */
[----:B------:R-:W-:Y:S01]  /*5910*/  QGMMA.64x128x32.F32.E4M3.E4M3 R88, gdesc[UR20], R88, gsb0 ;  /* 0x01e00000145879f3 */ /* 0x000fe20008000858 */
[----:B------:R-:W-:Y:S01]  /*5920*/  UIADD3 UR20, UR25, 0xc06, URZ ;  /* 0x00000c0619147890 */ /* 0x000fe2000fffe03f */
[----:B------:R-:W-:Y:S01]  /*5930*/  UMOV UR21, 0x40000040 ;  /* 0x4000004000157882 */ /* 0x000fe20000000000 */
        /* <DEDUP_REMOVED lines=17> */
[----:B------:R-:W-:-:S02]  /*5a50*/  WARPGROUP.DEPBAR.LE gsb0, 0x0 ;  /* 0x00008000000079c5 */ /* 0x000fc40000010000 */
[----:B------:R-:W-:-:S06]  /*5a60*/  WARPGROUP.ARRIVE ;  /* 0x00000000000079c5 */ /* 0x000fcc0000000000 */
[----:B------:R-:W-:Y:S01]  /*5a70*/  QGMMA.64x128x32.F32.E4M3.E4M3 R24, gdesc[UR20], R24, gsb0 ;  /* 0x01e00000141879f3 */ /* 0x000fe20008000818 */
[----:B------:R0:W-:Y:S01]  /*5a80*/  STL [R1+0x17c], RZ ;  /* 0x00017cff01007387 */ /* 0x0001e20000100800 */
[----:B------:R-:W-:-:S03]  /*5a90*/  ULDC UR20, c[0x0][0x50c] ;  /* 0x0001430000147ab9 */ /* 0x000fc60000000800 */
        /* <DEDUP_REMOVED lines=22> */
[----:B------:R-:W-:-:S03]  /*5c00*/  UISETP.NE.AND UP0, UPT, UR20, 0x4, UPT ;  /* 0x000000041400788c */ /* 0x000fc6000bf05270 */
[----:B------:R0:W-:Y:S04]  /*5c10*/  STL [R1+0x120], RZ ;  /* 0x000120ff01007387 */ /* 0x0001e80000100800 */
[----:B------:R0:W-:Y:S04]  /*5c20*/  STL [R1+0x11c], RZ ;  /* 0x00011cff01007387 */ /* 0x0001e80000100800 */
[----:B------:R0:W-:Y:S04]  /*5c30*/  STL [R1+0x118], RZ ;  /* 0x000118ff01007387 */ /* 0x0001e80000100800 */
[----:B------:R0:W-:Y:S01]  /*5c40*/  STL [R1+0x114], RZ ;  /* 0x000114ff01007387 */ /* 0x0001e20000100800 */
[----:B------:R-:W-:-:S03]  /*5c50*/  USEL UR20, URZ, 0x1, UP0 ;  /* 0x000000013f147887 */ /* 0x000fc60008000000 */
[----:B------:R0:W-:Y:S04]  /*5c60*/  STL [R1+0x110], RZ ;  /* 0x000110ff01007387 */ /* 0x0001e80000100800 */
[----:B------:R0:W-:Y:S04]  /*5c70*/  STL [R1+0x10c], RZ ;  /* 0x00010cff01007387 */ /* 0x0001e80000100800 */
[----:B------:R0:W-:Y:S04]  /*5c80*/  STL [R1+0x108], RZ ;  /* 0x000108ff01007387 */ /* 0x0001e80000100800 */
[----:B------:R0:W-:Y:S04]  /*5c90*/  STL [R1+0x104], RZ ;  /* 0x000104ff01007387 */ /* 0x0001e80000100800 */
[----:B------:R0:W-:Y:S01]  /*5ca0*/  STL [R1+0x100], RZ ;  /* 0x000100ff01007387 */ /* 0x0001e20000100800 */
[----:B------:R-:W-:Y:S01]  /*5cb0*/  ISETP.NE.AND P0, PT, RZ, UR20, PT ;  /* 0x00000014ff007c0c */ /* 0x000fe2000bf05270 */
[----:B------:R-:W-:Y:S01]  /*5cc0*/  UMOV UR24, 0x4 ;  /* 0x0000000400187882 */ /* 0x000fe20000000000 */
[----:B------:R-:W-:Y:S01]  /*5cd0*/  IMAD.MOV.U32 R3, RZ, RZ, R234 ;  /* 0x000000ffff037224 */ /* 0x000fe200078e00ea */
[----:B------:R-:W-:Y:S01]  /*5ce0*/  CS2R R236, SRZ ;  /* 0x0000000000ec7805 */ /* 0x000fe2000001ff00 */
[----:B------:R-:W-:Y:S01]  /*5cf0*/  IMAD.MOV.U32 R2, RZ, RZ, R235 ;  /* 0x000000ffff027224 */ /* 0x000fe200078e00eb */
[----:B---3--:R-:W-:Y:S01]  /*5d00*/  CS2R R234, SRZ ;  /* 0x0000000000ea7805 */ /* 0x008fe2000001ff00 */
[----:B------:R-:W-:-:S02]  /*5d10*/  WARPGROUP.DEPBAR.LE gsb0, 0x0 ;  /* 0x00008000000079c5 */ /* 0x000fc40000010000 */
[----:B------:R-:W-:Y:S02]  /*5d20*/  CS2R R232, SRZ ;  /* 0x0000000000e87805 */ /* 0x000fe4000001ff00 */
[----:B------:R-:W-:Y:S02]  /*5d30*/  CS2R R230, SRZ ;  /* 0x0000000000e67805 */ /* 0x000fe4000001ff00 */
[----:B------:R-:W-:Y:S02]  /*5d40*/  CS2R R228, SRZ ;  /* 0x0000000000e47805 */ /* 0x000fe4000001ff00 */
[----:B------:R-:W-:Y:S02]  /*5d50*/  CS2R R226, SRZ ;  /* 0x0000000000e27805 */ /* 0x000fe4000001ff00 */
[----:B------:R-:W-:Y:S02]  /*5d60*/  CS2R R224, SRZ ;  /* 0x0000000000e07805 */ /* 0x000fe4000001ff00 */
[----:B------:R-:W-:-:S02]  /*5d70*/  CS2R R222, SRZ ;  /* 0x0000000000de7805 */ /* 0x000fc4000001ff00 */
        /* <DEDUP_REMOVED lines=12> */
[----:B------:R-:W-:Y:S01]  /*5e40*/  CS2R R4, SRZ ;  /* 0x0000000000047805 */ /* 0x000fe2000001ff00 */
[----:B0-----:R-:W-:Y:S06]  /*5e50*/  @!P0 BRA `(.L_x_22) ;  /* 0x0000002400048947 */ /* 0x001fec0003800000 */
[----:B------:R-:W2:Y:S04]  /*5e60*/  LDL R4, [R1] ;  /* 0x0000000001047983 */ /* 0x000ea80000100800 */
[----:B------:R-:W3:Y:S04]  /*5e70*/  LDL R5, [R1+0x4] ;  /* 0x0000040001057983 */ /* 0x000ee80000100800 */
[----:B------:R-:W4:Y:S04]  /*5e80*/  LDL R6, [R1+0x8] ;  /* 0x0000080001067983 */ /* 0x000f280000100800 */
        /* <DEDUP_REMOVED lines=37> */
[----:B------:R0:W-:Y:S04]  /*60e0*/  STL [R1+0x4cc], R67 ;  /* 0x0004cc4301007387 */ /* 0x0001e80000100800 */
[----:B0-----:R-:W4:Y:S04]  /*60f0*/  LDL R67, [R1+0xa0] ;  /* 0x0000a00001437983 */ /* 0x001f280000100800 */
        /* <DEDUP_REMOVED lines=40> */
[----:B-----5:R0:W-:Y:S04]  /*6380*/  STL [R1+0x478], R0 ;  /* 0x0004780001007387 */ /* 0x0201e80000100800 */
[----:B0-----:R-:W4:Y:S01]  /*6390*/  LDL R0, [R1+0xf4] ;  /* 0x0000f40001007983 */ /* 0x001f220000100800 */
[----:B------:R-:W-:-:S01]  /*63a0*/  FADD R3, RZ, R3 ;  /* 0x00000003ff037221 */ /* 0x000fc20000000000 */
[----:B------:R-:W-:Y:S01]  /*63b0*/  FADD R2, RZ, R2 ;  /* 0x00000002ff027221 */ /* 0x000fe20000000000 */
[----:B--2---:R-:W-:-:S01]  /*63c0*/  FADD R4, RZ, R4 ;  /* 0x00000004ff047221 */ /* 0x004fc20000000000 */
[----:B---3--:R-:W-:Y:S01]  /*63d0*/  FADD R5, RZ, R5 ;  /* 0x00000005ff057221 */ /* 0x008fe20000000000 */
[----:B----4-:R-:W-:-:S01]  /*63e0*/  FADD R6, RZ, R6 ;  /* 0x00000006ff067221 */ /* 0x010fc20000000000 */
[----:B------:R-:W-:Y:S01]  /*63f0*/  FADD R236, RZ, R67 ;  /* 0x00000043ffec7221 */ /* 0x000fe20000000000 */
[----:B------:R-:W-:-:S01]  /*6400*/  FADD R7, RZ, R7 ;  /* 0x00000007ff077221 */ /* 0x000fc20000000000 */
[----:B------:R-:W2:Y:S01]  /*6410*/  LDL.LU R67, [R1+0x4cc] ;  /* 0x0004cc0001437983 */ /* 0x000ea20000300800 */
[----:B------:R-:W-:-:S01]  /*6420*/  FADD R8, RZ, R8 ;  /* 0x00000008ff087221 */ /* 0x000fc20000000000 */
[----:B------:R-:W-:Y:S01]  /*6430*/  FADD R9, RZ, R9 ;  /* 0x00000009ff097221 */ /* 0x000fe20000000000 */
        /* <DEDUP_REMOVED lines=11> */
[----:B------:R-:W3:Y:S01]  /*64f0*/  LDL.LU R68, [R1+0x4c8] ;  /* 0x0004c80001447983 */ /* 0x000ee20000300800 */
        /* <DEDUP_REMOVED lines=16> */
[----:B------:R0:W-:Y:S01]  /*6600*/  STL [R1+0x100], R69 ;  /* 0x0001004501007387 */ /* 0x0001e20000100800 */
        /* <DEDUP_REMOVED lines=9> */
[----:B0-----:R-:W4:Y:S01]  /*66a0*/  LDL.LU R69, [R1+0x4c4] ;  /* 0x0004c40001457983 */ /* 0x001f220000300800 */
[----:B------:R-:W-:-:S03]  /*66b0*/  FADD R235, RZ, R235 ;  /* 0x000000ebffeb7221 */ /* 0x000fc60000000000 */
[----:B------:R0:W-:Y:S01]  /*66c0*/  STL [R1+0x104], R70 ;  /* 0x0001044601007387 */ /* 0x0001e20000100800 */
[----:B------:R-:W-:-:S03]  /*66d0*/  FADD R71, RZ, R71 ;  /* 0x00000047ff477221 */ /* 0x000fc60000000000 */
[----:B0-----:R-:W4:Y:S04]  /*66e0*/  LDL.LU R70, [R1+0x4c0] ;  /* 0x0004c00001467983 */ /* 0x001f280000300800 */
        /* <DEDUP_REMOVED lines=51> */
[----:B------:R0:W-:Y:S04]  /*6a20*/  STL [R1+0x14c], R0 ;  /* 0x00014c0001007387 */ /* 0x0001e80000100800 */
[----:B0-----:R0:W5:Y:S04]  /*6a30*/  LDL.LU R0, [R1+0x478] ;  /* 0x0004780001007983 */ /* 0x0011680000300800 */
[----:B------:R1:W-:Y:S04]  /*6a40*/  STL [R1+0x150], R3 ;  /* 0x0001500301007387 */ /* 0x0003e80000100800 */
[----:B------:R2:W-:Y:S01]  /*6a50*/  STL [R1+0x154], R2 ;  /* 0x0001540201007387 */ /* 0x0005e20000100800 */
[----:B-1----:R-:W-:-:S01]  /*6a60*/  FADD R3, RZ, R152 ;  /* 0x00000098ff037221 */ /* 0x002fc20000000000 */
[----:B--2---:R-:W-:-:S04]  /*6a70*/  FADD R2, RZ, R153 ;  /* 0x00000099ff027221 */ /* 0x004fc80000000000 */
        /* <DEDUP_REMOVED lines=342> */
[----:B---3--:R-:W-:-:S01]  /*7fe0*/  FADD R3, RZ, R68 ;  /* 0x00000044ff037221 */ /* 0x008fc20000000000 */
[----:B----4-:R-:W-:-:S04]  /*7ff0*/  FADD R2, RZ, R69 ;  /* 0x00000045ff027221 */ /* 0x010fc80000000000 */
        /* <DEDUP_REMOVED lines=38> */
[----:B------:R-:W-:-:S05]  /*8260*/  UMOV UR24, URZ ;  /* 0x0000003f00187c82 */ /* 0x000fca0008000000 */
.L_x_22:
[----:B------:R-:W-:-:S04]  /*8270*/  UIADD3 UR28, UR5, 0x1, URZ ;  /* 0x00000001051c7890 */ /* 0x000fc8000fffe03f */
[----:B------:R-:W-:-:S04]  /*8280*/  UISETP.NE.AND UP0, UPT, UR28, 0x2, UPT ;  /* 0x000000021c00788c */ /* 0x000fc8000bf05270 */
[----:B------:R-:W-:Y:S02]  /*8290*/  USEL UR21, URZ, 0x1, UP0 ;  /* 0x000000013f157887 */ /* 0x000fe40008000000 */
[----:B------:R-:W-:Y:S02]  /*82a0*/  USEL UR28, UR28, URZ, UP0 ;  /* 0x0000003f1c1c7287 */ /* 0x000fe40008000000 */
[----:B------:R-:W-:-:S06]  /*82b0*/  ULOP3.LUT UR21, UR4, UR21, URZ, 0x3c, !UPT ;  /* 0x0000001504157292 */ /* 0x000fcc000f8e3c3f */
[----:B0-----:R-:W-:Y:S01]  /*82c0*/  IMAD.U32 R2, RZ, RZ, UR21 ;  /* 0x00000015ff027e24 */ /* 0x001fe2000f8e00ff */
[----:B------:R-:W-:-:S06]  /*82d0*/  UMOV UR21, 0x1 ;  /* 0x0000000100157882 */ /* 0x000fcc0000000000 */
.L_x_17:
[----:B------:R-:W-:-:S04]  /*82e0*/  UISETP.LT.AND UP0, UPT, UR14, 0x1, UPT ;  /* 0x000000010e00788c */ /* 0x000fc8000bf01270 */
[----:B------:R-:W-:-:S04]  /*82f0*/  USEL UR22, UR14, 0x1, UP0 ;  /* 0x000000010e167887 */ /* 0x000fc80008000000 */
[----:B------:R-:W-:-:S04]  /*8300*/  UIADD3 UR27, UR14, -UR22, URZ ;  /* 0x800000160e1b7290 */ /* 0x000fc8000fffe03f */
[----:B------:R-:W-:-:S06]  /*8310*/  UISETP.GE.AND UP0, UPT, UR27, 0x1, UPT ;  /* 0x000000011b00788c */ /* 0x000fcc000bf06270 */
[----:B------:R-:W-:-:S13]  /*8320*/  PLOP3.LUT P0, PT, PT, PT, UP0, 0x80, 0x0 ;  /* 0x000000000000781c */ /* 0x000fda0003f0f008 */
[----:B------:R-:W-:Y:S05]  /*8330*/  @!P0 BRA `(.L_x_23) ;  /* 0x0000006400b48947 */ /* 0x000fea0003800000 */
[----:B------:R-:W-:Y:S01]  /*8340*/  UMOV UR26, UR5 ;  /* 0x00000005001a7c82 */ /* 0x000fe20008000000 */
[----:B------:R-:W-:-:S05]  /*8350*/  ULDC UR25, c[0x0][0x50c] ;  /* 0x0001430000197ab9 */ /* 0x000fca0000000800 */
.L_x_31:
[----:B------:R-:W-:-:S06]  /*8360*/  UISETP.NE.AND UP0, UPT, UR13, 0x3, UPT ;  /* 0x000000030d00788c */ /* 0x000fcc000bf05270 */
[----:B------:R-:W-:-:S13]  /*8370*/  PLOP3.LUT P1, PT, PT, PT, UP0, 0x80, 0x0 ;  /* 0x000000000000781c */ /* 0x000fda0003f2f008 */
[----:B------:R-:W-:Y:S05]  /*8380*/  @!P1 BRA `(.L_x_24) ;  /* 0x0000000000049947 */ /* 0x000fea0003800000 */
[----:B------:R-:W-:Y:S01]  /*8390*/  BPT.TRAP 0x1 ;  /* 0x000000040000795c */ /* 0x000fe20000300000 */
.L_x_24:
[----:B------:R-:W0:Y:S01]  /*83a0*/  S2UR UR22, SR_CgaCtaId ;  /* 0x00000000001679c3 */ /* 0x000e220000008800 */
[----:B------:R-:W-:Y:S01]  /*83b0*/  UMOV UR16, 0x400 ;  /* 0x0000040000107882 */ /* 0x000fe20000000000 */
[----:B------:R-:W-:Y:S01]  /*83c0*/  SHF.L.U32 R3, R2, 0x1f, RZ ;  /* 0x0000001f02037819 */ /* 0x000fe200000006ff */
[----:B0-----:R-:W-:-:S04]  /*83d0*/  ULEA UR16, UR22, UR16, 0x18 ;  /* 0x0000001016107291 */ /* 0x001fc8000f8ec03f */
[----:B------:R-:W-:-:S09]  /*83e0*/  ULEA UR22, UR28, UR16, 0x3 ;  /* 0x000000101c167291 */ /* 0x000fd2000f8e183f */
[----:B------:R0:W2:Y:S01]  /*83f0*/  SYNCS.PHASECHK.TRANS64.TRYWAIT P0, [UR22], R3 ;  /* 0x00000003ff0075a7 */ /* 0x0000a20008000156 */
[----:B------:R-:W-:Y:S05]  /*8400*/  @!P1 BRA `(.L_x_25) ;  /* 0x0000000000049947 */ /* 0x000fea0003800000 */
[----:B------:R-:W-:Y:S01]  /*8410*/  BPT.TRAP 0x1 ;  /* 0x000000040000795c */ /* 0x000fe20000300000 */
.L_x_25:
[----:B--2---:R-:W-:Y:S05]  /*8420*/  @P0 BRA `(.L_x_26) ;  /* 0x0000000000080947 */ /* 0x004fea0003800000 */
[----:B------:R-:W2:Y:S02]  /*8430*/  SYNCS.PHASECHK.TRANS64.TRYWAIT P0, [UR22], R3 ;  /* 0x00000003ff0075a7 */ /* 0x000ea40008000156 */
[----:B--2---:R-:W-:Y:S05]  /*8440*/  @!P0 BRA `(.L_x_27) ;  /* 0x0000028000708947 */ /* 0x004fea0003800000 */
.L_x_26:
        /* <DEDUP_REMOVED lines=64> */
[----:B------:R-:W-:-:S02]  /*8850*/  UIADD3 UR22, UR16, 0x20100, URZ ;  /* 0x0002010010167890 */ /* 0x000fc4000fffe03f */
[----:B------:R-:W-:Y:S01]  /*8860*/  UISETP.NE.AND UP0, UPT, UR20, URZ, UPT ;  /* 0x0000003f1400728c */ /* 0x000fe2000bf05270 */
[----:B------:R-:W-:Y:S01]  /*8870*/  STL [R1+0x6cc], R23 ;  /* 0x0006cc1701007387 */ /* 0x000fe20000100800 */
[----:B------:R-:W-:Y:S02]  /*8880*/  USHF.R.U32.HI UR22, URZ, 0x4, UR22 ;  /* 0x000000043f167899 */ /* 0x000fe40008011616 */
[----:B------:R-:W-:Y:S01]  /*8890*/  USEL UR21, UR21, URZ, !UP0 ;  /* 0x0000003f15157287 */ /* 0x000fe2000c000000 */
[----:B------:R-:W-:Y:S01]  /*88a0*/  STL [R1+0x6c8], R22 ;  /* 0x0006c81601007387 */ /* 0x000fe20000100800 */
[----:B------:R-:W-:Y:S02]  /*88b0*/  ULOP3.LUT UR22, UR22, 0x3fff, URZ, 0xc0, !UPT ;  /* 0x00003fff16167892 */ /* 0x000fe4000f8ec03f */
[----:B------:R-:W-:Y:S01]  /*88c0*/  ULOP3.LUT UR29, UR15, 0x10000, URZ, 0xfc, !UPT ;  /* 0x000100000f1d7892 */ /* 0x000fe2000f8efc3f */
[----:B------:R-:W-:Y:S01]  /*88d0*/  STL [R1+0x6c4], R21 ;  /* 0x0006c41501007387 */ /* 0x000fe20000100800 */
[----:B------:R-:W-:-:S02]  /*88e0*/  ULOP3.LUT UR22, UR22, 0x10000, URZ, 0xfc, !UPT ;  /* 0x0001000016167892 */ /* 0x000fc4000f8efc3f */
[----:B------:R-:W-:Y:S01]  /*88f0*/  UISETP.NE.U32.AND UP0, UPT, UR21, URZ, UPT ;  /* 0x0000003f1500728c */ /* 0x000fe2000bf05070 */
[----:B------:R-:W-:Y:S01]  /*8900*/  STL [R1+0x6c0], R20 ;  /* 0x0006c01401007387 */ /* 0x000fe20000100800 */
[----:B------:R-:W-:Y:S02]  /*8910*/  ULEA UR29, UR28, UR29, 0xc ;  /* 0x0000001d1c1d7291 */ /* 0x000fe4000f8e603f */
[----:B------:R-:W-:Y:S01]  /*8920*/  ULEA UR32, UR28, UR22, 0xa ;  /* 0x000000161c207291 */ /* 0x000fe2000f8e503f */
[----:B------:R-:W-:Y:S01]  /*8930*/  STL [R1+0x6bc], R19 ;  /* 0x0006bc1301007387 */ /* 0x000fe20000100800 */
[----:B------:R-:W-:Y:S01]  /*8940*/  UMOV UR21, 0x40000040 ;  /* 0x4000004000157882 */ /* 0x000fe20000000000 */
[----:B------:R-:W-:Y:S02]  /*8950*/  UMOV UR23, 0x40000040 ;  /* 0x4000004000177882 */ /* 0x000fe40000000000 */
[----:B------:R-:W-:Y:S01]  /*8960*/  UMOV UR20, UR29 ;  /* 0x0000001d00147c82 */ /* 0x000fe20008000000 */
[----:B------:R-:W-:Y:S01]  /*8970*/  STL [R1+0x6b8], R18 ;  /* 0x0006b81201007387 */ /* 0x000fe20000100800 */
[----:B------:R-:W-:-:S03]  /*8980*/  UMOV UR22, UR32 ;  /* 0x0000002000167c82 */ /* 0x000fc60008000000 */
[----:B------:R-:W-:Y:S04]  /*8990*/  STL [R1+0x6b4], R17 ;  /* 0x0006b41101007387 */ /* 0x000fe80000100800 */
        /* <DEDUP_REMOVED lines=14> */
[----:B-----5:R-:W-:Y:S01]  /*8a80*/  STL [R1+0x678], R0 ;  /* 0x0006780001007387 */ /* 0x020fe20000100800 */
[----:B--2---:R-:W-:-:S06]  /*8a90*/  WARPGROUP.ARRIVE ;  /* 0x00000000000079c5 */ /* 0x004fcc0000000000 */
[----:B------:R-:W-:Y:S01]  /*8aa0*/  QGMMA.64x128x32.F32.E4M3.E4M3 R24, gdesc[UR20], R24, UP0, gsb0 ;  /* 0x01e00000141879f3 */ /* 0x000fe2000b800818 */
[----:B------:R-:W-:Y:S01]  /*8ab0*/  UIADD3 UR20, UR29, 0x400, URZ ;  /* 0x000004001d147890 */ /* 0x000fe2000fffe03f */
[----:B------:R-:W-:Y:S01]  /*8ac0*/  UMOV UR21, 0x40000040 ;  /* 0x4000004000157882 */ /* 0x000fe20000000000 */
[----:B------:R-:W-:Y:S02]  /*8ad0*/  WARPGROUP.DEPBAR.LE gsb0, 0x0 ;  /* 0x00008000000079c5 */ /* 0x000fe40000010000 */
[----:B------:R-:W-:Y:S04]  /*8ae0*/  STL.64 [R1], R24 ;  /* 0x0000001801007387 */ /* 0x000fe80000100a00 */
[----:B------:R-:W-:Y:S04]  /*8af0*/  STL.64 [R1+0x8], R26 ;  /* 0x0000081a01007387 */ /* 0x000fe80000100a00 */
[----:B------:R-:W-:Y:S04]  /*8b00*/  STL.64 [R1+0x10], R28 ;  /* 0x0000101c01007387 */ /* 0x000fe80000100a00 */
[----:B------:R-:W-:Y:S04]  /*8b10*/  STL.64 [R1+0x18], R30 ;  /* 0x0000181e01007387 */ /* 0x000fe80000100a00 */
[----:B------:R-:W-:Y:S04]  /*8b20*/  STL.64 [R1+0x20], R32 ;  /* 0x0000202001007387 */ /* 0x000fe80000100a00 */
[----:B------:R-:W-:Y:S04]  /*8b30*/  STL.64 [R1+0x28], R34 ;  /* 0x0000282201007387 */ /* 0x000fe80000100a00 */
[----:B------:R-:W-:Y:S04]  /*8b40*/  STL.64 [R1+0x30], R36 ;  /* 0x0000302401007387 */ /* 0x000fe80000100a00 */
[----:B------:R-:W-:Y:S01]  /*8b50*/  STL.64 [R1+0x38], R38 ;  /* 0x0000382601007387 */ /* 0x000fe20000100a00 */
[----:B------:R-:W-:-:S03]  /*8b60*/  WARPGROUP.ARRIVE ;  /* 0x00000000000079c5 */ /* 0x000fc60000000000 */
[----:B------:R-:W-:Y:S03]  /*8b70*/  STL.64 [R1+0x40], R40 ;  /* 0x0000402801007387 */ /* 0x000fe60000100a00 */
[----:B------:R-:W-:Y:S01]  /*8b80*/  QGMMA.64x128x32.F32.E4M3.E4M3 R152, gdesc[UR20], R152, UP0, gsb0 ;  /* 0x01e00000149879f3 */ /* 0x000fe2000b800898 */
        /* <DEDUP_REMOVED lines=123> */
[----:B------:R-:W-:Y:S01]  /*9340*/  QGMMA.64x128x32.F32.E4M3.E4M3 R88, gdesc[UR20], R88, UP0, gsb0 ;  /* 0x01e00000145879f3 */ /* 0x000fe2000b800858 */
[----:B------:R-:W-:Y:S01]  /*9350*/  UIADD3 UR20, UR29, 0xc00, URZ ;  /* 0x00000c001d147890 */ /* 0x000fe2000fffe03f */
[----:B------:R-:W-:Y:S01]  /*9360*/  UMOV UR21, 0x40000040 ;  /* 0x4000004000157882 */ /* 0x000fe20000000000 */
[----:B------:R-:W-:Y:S02]  /*9370*/  WARPGROUP.DEPBAR.LE gsb0, 0x0 ;  /* 0x00008000000079c5 */ /* 0x000fe40000010000 */
[----:B--2---:R-:W-:-:S07]  /*9380*/  WARPGROUP.ARRIVE ;  /* 0x00000000000079c5 */ /* 0x004fce0000000000 */
[----:B------:R-:W-:Y:S01]  /*9390*/  QGMMA.64x128x32.F32.E4M3.E4M3 R24, gdesc[UR20], R24, UP0, gsb0 ;  /* 0x01e00000141879f3 */ /* 0x000fe2000b800818 */
        /* <DEDUP_REMOVED lines=9> */
[----:B------:R-:W-:Y:S02]  /*9430*/  IMAD.MOV.U32 R0, RZ, RZ, R234 ;  /* 0x000000ffff007224 */ /* 0x000fe400078e00ea */
        /* <DEDUP_REMOVED lines=32> */
[----:B------:R-:W-:-:S03]  /*9640*/  IMAD.MOV.U32 R23, RZ, RZ, R213 ;  /* 0x000000ffff177224 */ /* 0x000fc600078e00d5 */
        /* <DEDUP_REMOVED lines=8> */
[----:B------:R0:W-:Y:S04]  /*96d0*/  STL [R1+0xa0], R212 ;  /* 0x0000a0d401007387 */ /* 0x0001e80000100800 */
[----:B------:R-:W2:Y:S04]  /*96e0*/  LDL.LU.64 R234, [R1+0x7c8] ;  /* 0x0007c80001ea7983 */ /* 0x000ea80000300a00 */
[----:B------:R-:W3:Y:S04]  /*96f0*/  LDL.LU.64 R232, [R1+0x7c0] ;  /* 0x0007c00001e87983 */ /* 0x000ee80000300a00 */
[----:B------:R-:W4:Y:S04]  /*9700*/  LDL.LU.64 R230, [R1+0x7b8] ;  /* 0x0007b80001e67983 */ /* 0x000f280000300a00 */
        /* <DEDUP_REMOVED lines=8> */
[----:B0-----:R-:W4:Y:S04]  /*9790*/  LDL.LU.64 R212, [R1+0x770] ;  /* 0x0007700001d47983 */ /* 0x001f280000300a00 */
        /* <DEDUP_REMOVED lines=19> */
[----:B------:R-:W4:Y:S01]  /*98d0*/  LDL.LU.64 R172, [R1+0x6d0] ;  /* 0x0006d00001ac7983 */ /* 0x000f220000300a00 */
[----:B------:R-:W-:Y:S01]  /*98e0*/  UIADD3 UR20, UR29, 0x402, URZ ;  /* 0x000004021d147890 */ /* 0x000fe2000fffe03f */
[----:B------:R-:W-:-:S02]  /*98f0*/  UMOV UR21, 0x40000040 ;  /* 0x4000004000157882 */ /* 0x000fc40000000000 */
[----:B--2---:R-:W-:Y:S04]  /*9900*/  STL.64 [R1+0x670], R234 ;  /* 0x000670ea01007387 */ /* 0x004fe80000100a00 */
[----:B---3--:R-:W-:Y:S04]  /*9910*/  STL.64 [R1+0x668], R232 ;  /* 0x000668e801007387 */ /* 0x008fe80000100a00 */
[----:B----4-:R-:W-:Y:S04]  /*9920*/  STL.64 [R1+0x660], R230 ;  /* 0x000660e601007387 */ /* 0x010fe80000100a00 */
[----:B------:R-:W-:Y:S04]  /*9930*/  STL.64 [R1+0x658], R228 ;  /* 0x000658e401007387 */ /* 0x000fe80000100a00 */
[----:B------:R-:W-:Y:S04]  /*9940*/  STL.64 [R1+0x650], R226 ;  /* 0x000650e201007387 */ /* 0x000fe80000100a00 */
[----:B------:R-:W-:Y:S04]  /*9950*/  STL.64 [R1+0x648], R224 ;  /* 0x000648e001007387 */ /* 0x000fe80000100a00 */
[----:B------:R-:W-:Y:S04]  /*9960*/  STL.64 [R1+0x640], R222 ;  /* 0x000640de01007387 */ /* 0x000fe80000100a00 */
[----:B------:R-:W-:Y:S04]  /*9970*/  STL.64 [R1+0x638], R220 ;  /* 0x000638dc01007387 */ /* 0x000fe80000100a00 */
[----:B------:R-:W-:Y:S04]  /*9980*/  STL.64 [R1+0x630], R218 ;  /* 0x000630da01007387 */ /* 0x000fe80000100a00 */
[----:B------:R-:W-:Y:S01]  /*9990*/  STL.64 [R1+0x628], R216 ;  /* 0x000628d801007387 */ /* 0x000fe20000100a00 */
[----:B------:R-:W-:-:S06]  /*99a0*/  WARPGROUP.ARRIVE ;  /* 0x00000000000079c5 */ /* 0x000fcc0000000000 */
[----:B------:R-:W-:Y:S01]  /*99b0*/  QGMMA.64x128x32.F32.E4M3.E4M3 R152, gdesc[UR20], R152, gsb0 ;  /* 0x01e00000149879f3 */ /* 0x000fe20008000898 */
[----:B------:R-:W-:Y:S02]  /*99c0*/  UIADD3 UR20, UR29, 0x802, URZ ;  /* 0x000008021d147890 */ /* 0x000fe4000fffe03f */
        /* <DEDUP_REMOVED lines=64> */
[----:B------:R-:W-:Y:S01]  /*9dd0*/  WARPGROUP.ARRIVE ;  /* 0x00000000000079c5 */ /* 0x000fe20000000000 */
[----:B------:R-:W-:Y:S01]  /*9de0*/  UMOV UR21, 0x40000040 ;  /* 0x4000004000157882 */ /* 0x000fe20000000000 */
[----:B------:R-:W-:-:S02]  /*9df0*/  IMAD.MOV.U32 R213, RZ, RZ, R23 ;  /* 0x000000ffffd57224 */ /* 0x000fc400078e0017 */
[----:B------:R-:W-:Y:S01]  /*9e00*/  IMAD.MOV.U32 R214, RZ, RZ, R22 ;  /* 0x000000ffffd67224 */ /* 0x000fe200078e0016 */
[----:B------:R0:W5:Y:S01]  /*9e10*/  LDL.LU R23, [R1+0x6cc] ;  /* 0x0006cc0001177983 */ /* 0x0001620000300800 */
[----:B------:R-:W-:Y:S01]  /*9e20*/  QGMMA.64x128x32.F32.E4M3.E4M3 R88, gdesc[UR20], R88, gsb0 ;  /* 0x01e00000145879f3 */ /* 0x000fe20008000858 */
[----:B------:R-:W-:Y:S01]  /*9e30*/  UIADD3 UR20, UR29, 0xc02, URZ ;  /* 0x00000c021d147890 */ /* 0x000fe2000fffe03f */
[----:B------:R-:W-:Y:S01]  /*9e40*/  UMOV UR21, 0x40000040 ;  /* 0x4000004000157882 */ /* 0x000fe20000000000 */
[----:B------:R-:W-:Y:S01]  /*9e50*/  IMAD.MOV.U32 R215, RZ, RZ, R21 ;  /* 0x000000ffffd77224 */ /* 0x000fe200078e0015 */
[----:B------:R0:W5:Y:S01]  /*9e60*/  LDL.LU R22, [R1+0x6c8] ;  /* 0x0006c80001167983 */ /* 0x0001620000300800 */
[----:B------:R-:W-:Y:S02]  /*9e70*/  IMAD.MOV.U32 R216, RZ, RZ, R20 ;  /* 0x000000ffffd87224 */ /* 0x000fe400078e0014 */
[----:B------:R-:W-:Y:S01]  /*9e80*/  IMAD.MOV.U32 R217, RZ, RZ, R19 ;  /* 0x000000ffffd97224 */ /* 0x000fe200078e0013 */
[----:B------:R0:W5:Y:S01]  /*9e90*/  LDL.LU R21, [R1+0x6c4] ;  /* 0x0006c40001157983 */ /* 0x0001620000300800 */
[----:B------:R-:W-:-:S02]  /*9ea0*/  IMAD.MOV.U32 R218, RZ, RZ, R18 ;  /* 0x000000ffffda7224 */ /* 0x000fc400078e0012 */
[----:B------:R-:W-:Y:S01]  /*9eb0*/  IMAD.MOV.U32 R219, RZ, RZ, R17 ;  /* 0x000000ffffdb7224 */ /* 0x000fe200078e0011 */
[----:B------:R0:W5:Y:S01]  /*9ec0*/  LDL.LU R20, [R1+0x6c0] ;  /* 0x0006c00001147983 */ /* 0x0001620000300800 */
[----:B------:R-:W-:Y:S02]  /*9ed0*/  IMAD.MOV.U32 R220, RZ, RZ, R16 ;  /* 0x000000ffffdc7224 */ /* 0x000fe400078e0010 */
        /* <DEDUP_REMOVED lines=22> */
[----:B------:R0:W5:Y:S04]  /*a040*/  LDL.LU R12, [R1+0x6a0] ;  /* 0x0006a000010c7983 */ /* 0x0001680000300800 */
        /* <DEDUP_REMOVED lines=9> */
[----:B------:R0:W5:Y:S01]  /*a0e0*/  LDL.LU R0, [R1+0x678] ;  /* 0x0006780001007983 */ /* 0x0001620000300800 */
[----:B------:R-:W-:-:S02]  /*a0f0*/  WARPGROUP.DEPBAR.LE gsb0, 0x0 ;  /* 0x00008000000079c5 */ /* 0x000fc40000010000 */
[----:B------:R-:W-:-:S06]  /*a100*/  WARPGROUP.ARRIVE ;  /* 0x00000000000079c5 */ /* 0x000fcc0000000000 */
[----:B------:R-:W-:Y:S01]  /*a110*/  QGMMA.64x128x32.F32.E4M3.E4M3 R24, gdesc[UR20], R24, gsb0 ;  /* 0x01e00000141879f3 */ /* 0x000fe20008000818 */
[----:B------:R-:W-:Y:S02]  /*a120*/  UIADD3 UR20, UR29, 0x4, URZ ;  /* 0x000000041d147890 */ /* 0x000fe4000fffe03f */
[----:B------:R-:W-:Y:S01]  /*a130*/  UIADD3 UR22, UR32, 0x4, URZ ;  /* 0x0000000420167890 */ /* 0x000fe2000fffe03f */
[----:B------:R-:W-:Y:S01]  /*a140*/  UMOV UR21, 0x40000040 ;  /* 0x4000004000157882 */ /* 0x000fe20000000000 */
[----:B------:R-:W-:Y:S01]  /*a150*/  UMOV UR23, 0x40000040 ;  /* 0x4000004000177882 */ /* 0x000fe20000000000 */
[----:B------:R-:W-:Y:S02]  /*a160*/  WARPGROUP.DEPBAR.LE gsb0, 0x0 ;  /* 0x00008000000079c5 */ /* 0x000fe40000010000 */
[----:B--2---:R-:W-:-:S06]  /*a170*/  WARPGROUP.ARRIVE ;  /* 0x00000000000079c5 */ /* 0x004fcc0000000000 */
[----:B------:R-:W-:Y:S03]  /*a180*/  QGMMA.64x128x32.F32.E4M3.E4M3 R172, gdesc[UR20], R172, gsb0 ;  /* 0x01e0000014ac79f3 */ /* 0x000fe600080008ac */
        /* <DEDUP_REMOVED lines=79> */
[----:B------:R-:W-:Y:S01]  /*a680*/  UIADD3 UR20, UR29, 0x804, URZ ;  /* 0x000008041d147890 */ /* 0x000fe2000fffe03f */
[----:B------:R-:W-:Y:S01]  /*a690*/  UMOV UR21, 0x40000040 ;  /* 0x4000004000157882 */ /* 0x000fe20000000000 */
        /* <DEDUP_REMOVED lines=55> */
[----:B------:R-:W-:-:S06]  /*aa10*/  WARPGROUP.ARRIVE ;  /* 0x00000000000079c5 */ /* 0x000fcc0000000000 */
        /* <DEDUP_REMOVED lines=14> */
[----:B------:R-:W-:Y:S01]  /*ab00*/  STL.64 [R1], R172 ;  /* 0x000000ac01007387 */ /* 0x000fe20000100a00 */
        /* <DEDUP_REMOVED lines=32> */
[----:B--2---:R0:W5:Y:S04]  /*ad10*/  LDL.LU.64 R234, [R1+0x570] ;  /* 0x0005700001ea7983 */ /* 0x0041680000300a00 */
[----:B------:R0:W5:Y:S04]  /*ad20*/  LDL.LU.64 R232, [R1+0x568] ;  /* 0x0005680001e87983 */ /* 0x0001680000300a00 */
        /* <DEDUP_REMOVED lines=32> */
[----:B------:R-:W-:-:S04]  /*af30*/  UIADD3 UR24, UR24, 0x4, URZ ;  /* 0x0000000418187890 */ /* 0x000fc8000fffe03f */
[----:B------:R-:W-:Y:S01]  /*af40*/  UISETP.NE.AND UP0, UPT, UR24, UR25, UPT ;  /* 0x000000191800728c */ /* 0x000fe2000bf05270 */
        /* <DEDUP_REMOVED lines=9> */
[----:B------:R-:W-:Y:S02]  /*afe0*/  WARPGROUP.DEPBAR.LE gsb0, 0x0 ;  /* 0x00008000000079c5 */ /* 0x000fe40000010000 */
[----:B------:R-:W-:-:S07]  /*aff0*/  WARPGROUP.ARRIVE ;  /* 0x00000000000079c5 */ /* 0x000fce0000000000 */
[----:B------:R-:W-:Y:S01]  /*b000*/  QGMMA.64x128x32.F32.E4M3.E4M3 R24, gdesc[UR20], R24, gsb0 ;  /* 0x01e00000141879f3 */ /* 0x000fe20008000818 */
[----:B------:R-:W-:-:S06]  /*b010*/  USEL UR20, URZ, 0x1, UP0 ;  /* 0x000000013f147887 */ /* 0x000fcc0008000000 */
[----:B------:R-:W-:Y:S01]  /*b020*/  ISETP.NE.AND P0, PT, RZ, UR20, PT ;  /* 0x00000014ff007c0c */ /* 0x000fe2000bf05270 */
[----:B------:R-:W-:-:S12]  /*b030*/  WARPGROUP.DEPBAR.LE gsb0, 0x0 ;  /* 0x00008000000079c5 */ /* 0x000fd80000010000 */
[----:B0-----:R-:W-:Y:S05]  /*b040*/  @!P0 BRA `(.L_x_28) ;  /* 0x0000003400fc8947 */ /* 0x001fea0003800000 */
[----:B------:R0:W-:Y:S04]  /*b050*/  STL [R1+0x598], R145 ;  /* 0x0005989101007387 */ /* 0x0001e80000100800 */
[----:B------:R2:W-:Y:S01]  /*b060*/  STL [R1+0x594], R146 ;  /* 0x0005949201007387 */ /* 0x0005e20000100800 */
[----:B0-----:R-:W-:-:S03]  /*b070*/  IMAD.MOV.U32 R145, RZ, RZ, R3 ;  /* 0x000000ffff917224 */ /* 0x001fc600078e0003 */
[----:B--2---:R-:W2:Y:S04]  /*b080*/  LDL R146, [R1+0x4] ;  /* 0x0000040001927983 */ /* 0x004ea80000100800 */
[----:B------:R0:W-:Y:S04]  /*b090*/  STL [R1+0x590], R147 ;  /* 0x0005909301007387 */ /* 0x0001e80000100800 */
[----:B0-----:R-:W3:Y:S04]  /*b0a0*/  LDL R147, [R1+0x8] ;  /* 0x0000080001937983 */ /* 0x001ee80000100800 */
        /* <DEDUP_REMOVED lines=81> */
[----:B0-----:R-:W4:Y:S04]  /*b5c0*/  LDL.LU R60, [R1+0x100] ;  /* 0x00010000013c7983 */ /* 0x001f280000300800 */
[----:B------:R0:W-:Y:S04]  /*b5d0*/  STL [R1+0x4e8], R61 ;  /* 0x0004e83d01007387 */ /* 0x0001e80000100800 */
[----:B0-----:R-:W4:Y:S04]  /*b5e0*/  LDL R61, [R1+0xac] ;  /* 0x0000ac00013d7983 */ /* 0x001f280000100800 */
[----:B------:R-:W4:Y:S04]  /*b5f0*/  LDL.LU R3, [R1+0x124] ;  /* 0x0001240001037983 */ /* 0x000f280000300800 */
        /* <DEDUP_REMOVED lines=52> */
[----:B-----5:R0:W-:Y:S04]  /*b940*/  STL [R1+0x47c], R2 ;  /* 0x00047c0201007387 */ /* 0x0201e80000100800 */
[----:B0-----:R-:W4:Y:S04]  /*b950*/  LDL R2, [R1+0xb0] ;  /* 0x0000b00001027983 */ /* 0x001f280000100800 */
[----:B------:R0:W-:Y:S04]  /*b960*/  STL [R1+0x478], R0 ;  /* 0x0004780001007387 */ /* 0x0001e80000100800 */
[----:B0-----:R-:W4:Y:S01]  /*b970*/  LDL.LU R0, [R1+0x104] ;  /* 0x0001040001007983 */ /* 0x001f220000300800 */
[----:B------:R-:W-:-:S01]  /*b980*/  FADD R4, R145, R4 ;  /* 0x0000000491047221 */ /* 0x000fc20000000000 */
[----:B--2---:R-:W-:Y:S01]  /*b990*/  FADD R5, R146, R5 ;  /* 0x0000000592057221 */ /* 0x004fe20000000000 */
[----:B---3--:R-:W-:-:S01]  /*b9a0*/  FADD R6, R147, R6 ;  /* 0x0000000693067221 */ /* 0x008fc20000000000 */
[----:B------:R-:W2:Y:S01]  /*b9b0*/  LDL.LU R145, [R1+0x598] ;  /* 0x0005980001917983 */ /* 0x000ea20000300800 */
[----:B----4-:R-:W-:-:S01]  /*b9c0*/  FADD R7, R148, R7 ;  /* 0x0000000794077221 */ /* 0x010fc20000000000 */
[----:B------:R-:W-:-:S02]  /*b9d0*/  FADD R8, R149, R8 ;  /* 0x0000000895087221 */ /* 0x000fc40000000000 */
[----:B------:R-:W3:Y:S01]  /*b9e0*/  LDL.LU R146, [R1+0x594] ;  /* 0x0005940001927983 */ /* 0x000ee20000300800 */
[----:B------:R-:W-:-:S03]  /*b9f0*/  FADD R9, R150, R9 ;  /* 0x0000000996097221 */ /* 0x000fc60000000000 */
[----:B------:R-:W4:Y:S01]  /*ba00*/  LDL.LU R147, [R1+0x590] ;  /* 0x0005900001937983 */ /* 0x000f220000300800 */
        /* <DEDUP_REMOVED lines=66> */
[----:B------:R-:W-:-:S01]  /*be30*/  FADD R235, R56, R235 ;  /* 0x000000eb38eb7221 */ /* 0x000fc20000000000 */
[----:B------:R-:W-:Y:S02]  /*be40*/  FADD R60, R59, R60 ;  /* 0x0000003c3b3c7221 */ /* 0x000fe40000000000 */
[----:B------:R-:W4:Y:S01]  /*be50*/  LDL.LU R53, [R1+0x508] ;  /* 0x0005080001357983 */ /* 0x000f220000300800 */
[----:B------:R-:W-:-:S03]  /*be60*/  FADD R236, R57, R236 ;  /* 0x000000ec39ec7221 */ /* 0x000fc60000000000 */
[----:B------:R-:W4:Y:S01]  /*be70*/  LDL.LU R54, [R1+0x504] ;  /* 0x0005040001367983 */ /* 0x000f220000300800 */
[----:B------:R-:W-:-:S03]  /*be80*/  FADD R237, R58, R237 ;  /* 0x000000ed3aed7221 */ /* 0x000fc60000000000 */
[----:B------:R-:W4:Y:S04]  /*be90*/  LDL.LU R55, [R1+0x500] ;  /* 0x0005000001377983 */ /* 0x000f280000300800 */
[----:B------:R-:W4:Y:S04]  /*bea0*/  LDL.LU R56, [R1+0x4fc] ;  /* 0x0004fc0001387983 */ /* 0x000f280000300800 */
[----:B------:R-:W4:Y:S04]  /*beb0*/  LDL.LU R57, [R1+0x4f8] ;  /* 0x0004f80001397983 */ /* 0x000f280000300800 */
[----:B------:R-:W4:Y:S01]  /*bec0*/  LDL.LU R58, [R1+0x4f4] ;  /* 0x0004f400013a7983 */ /* 0x000f220000300800 */
[----:B------:R-:W-:-:S03]  /*bed0*/  FADD R75, R76, R75 ;  /* 0x0000004b4c4b7221 */ /* 0x000fc60000000000 */
[----:B------:R-:W4:Y:S01]  /*bee0*/  LDL.LU R59, [R1+0x4f0] ;  /* 0x0004f000013b7983 */ /* 0x000f220000300800 */
[----:B------:R-:W-:-:S03]  /*bef0*/  FADD R78, R80, R78 ;  /* 0x0000004e504e7221 */ /* 0x000fc60000000000 */
[----:B------:R0:W-:Y:S01]  /*bf00*/  STL [R1+0x100], R60 ;  /* 0x0001003c01007387 */ /* 0x0001e20000100800 */
[----:B------:R-:W-:-:S01]  /*bf10*/  FADD R73, R74, R73 ;  /* 0x000000494a497221 */ /* 0x000fc20000000000 */
[----:B------:R-:W-:Y:S01]  /*bf20*/  FADD R69, R71, R69 ;  /* 0x0000004547457221 */ /* 0x000fe20000000000 */
[----:B------:R-:W-:-:S01]  /*bf30*/  FADD R65, R67, R65 ;  /* 0x0000004143417221 */ /* 0x000fc20000000000 */
[----:B0-----:R-:W4:Y:S01]  /*bf40*/  LDL.LU R60, [R1+0x4ec] ;  /* 0x0004ec00013c7983 */ /* 0x001f220000300800 */
[----:B------:R-:W-:-:S01]  /*bf50*/  FADD R3, R63, R3 ;  /* 0x000000033f037221 */ /* 0x000fc20000000000 */
[----:B------:R-:W-:Y:S01]  /*bf60*/  FADD R82, R84, R82 ;  /* 0x0000005254527221 */ /* 0x000fe20000000000 */
[----:B------:R-:W-:-:S01]  /*bf70*/  FADD R86, R2, R86 ;  /* 0x0000005602567221 */ /* 0x000fc20000000000 */
[----:B------:R-:W-:Y:S02]  /*bf80*/  FADD R0, R61, R0 ;  /* 0x000000003d007221 */ /* 0x000fe40000000000 */
[----:B------:R-:W4:Y:S04]  /*bf90*/  LDL.LU R61, [R1+0x4e8] ;  /* 0x0004e800013d7983 */ /* 0x000f280000300800 */
[----:B------:R-:W-:Y:S04]  /*bfa0*/  STL [R1+0x104], R0 ;  /* 0x0001040001007387 */ /* 0x000fe80000100800 */
[----:B------:R-:W-:Y:S04]  /*bfb0*/  STL [R1+0x108], R86 ;  /* 0x0001085601007387 */ /* 0x000fe80000100800 */
[----:B------:R-:W-:Y:S04]  /*bfc0*/  STL [R1+0x10c], R82 ;  /* 0x00010c5201007387 */ /* 0x000fe80000100800 */
[----:B------:R-:W-:Y:S04]  /*bfd0*/  STL [R1+0x110], R78 ;  /* 0x0001104e01007387 */ /* 0x000fe80000100800 */
[----:B------:R-:W-:Y:S04]  /*bfe0*/  STL [R1+0x114], R75 ;  /* 0x0001144b01007387 */ /* 0x000fe80000100800 */
[----:B------:R-:W-:Y:S04]  /*bff0*/  STL [R1+0x118], R73 ;  /* 0x0001184901007387 */ /* 0x000fe80000100800 */
[----:B------:R-:W2:Y:S04]  /*c000*/  LDL.LU R63, [R1+0x128] ;  /* 0x00012800013f7983 */ /* 0x000ea80000300800 */
[----:B------:R-:W-:Y:S04]  /*c010*/  STL [R1+0x11c], R69 ;  /* 0x00011c4501007387 */ /* 0x000fe80000100800 */
[----:B------:R0:W-:Y:S04]  /*c020*/  STL [R1+0x120], R65 ;  /* 0x0001204101007387 */ /* 0x0001e80000100800 */
[----:B0-----:R-:W3:Y:S04]  /*c030*/  LDL.LU R65, [R1+0x12c] ;  /* 0x00012c0001417983 */ /* 0x001ee80000300800 */
[----:B------:R-:W4:Y:S04]  /*c040*/  LDL.LU R67, [R1+0x130] ;  /* 0x0001300001437983 */ /* 0x000f280000300800 */
[----:B------:R0:W-:Y:S04]  /*c050*/  STL [R1+0x124], R3 ;  /* 0x0001240301007387 */ /* 0x0001e80000100800 */
[----:B------:R-:W4:Y:S04]  /*c060*/  LDL.LU R69, [R1+0x134] ;  /* 0x0001340001457983 */ /* 0x000f280000300800 */
        /* <DEDUP_REMOVED lines=10> */
[----:B0-----:R-:W4:Y:S04]  /*c110*/  LDL.LU R3, [R1+0x160] ;  /* 0x0001600001037983 */ /* 0x001f280000300800 */
[----:B------:R-:W4:Y:S04]  /*c120*/  LDL.LU R2, [R1+0x164] ;  /* 0x0001640001027983 */ /* 0x000f280000300800 */
[----:B------:R-:W4:Y:S01]  /*c130*/  LDL.LU R0, [R1+0x168] ;  /* 0x0001680001007983 */ /* 0x000f220000300800 */
[----:B--2---:R-:W-:-:S03]  /*c140*/  FADD R63, R62, R63 ;  /* 0x0000003f3e3f7221 */ /* 0x004fc60000000000 */
[----:B------:R-:W2:Y:S04]  /*c150*/  LDL.LU R62, [R1+0x4e4] ;  /* 0x0004e400013e7983 */ /* 0x000ea80000300800 */
[----:B------:R0:W-:Y:S04]  /*c160*/  STL [R1+0x128], R63 ;  /* 0x0001283f01007387 */ /* 0x0001e80000100800 */
[----:B0-----:R-:W2:Y:S01]  /*c170*/  LDL.LU R63, [R1+0x4e0] ;  /* 0x0004e000013f7983 */ /* 0x001ea20000300800 */
[----:B---3--:R-:W-:-:S03]  /*c180*/  FADD R65, R64, R65 ;  /* 0x0000004140417221 */ /* 0x008fc60000000000 */
[----:B------:R-:W3:Y:S01]  /*c190*/  LDL.LU R64, [R1+0x4dc] ;  /* 0x0004dc0001407983 */ /* 0x000ee20000300800 */
[----:B----4-:R-:W-:-:S03]  /*c1a0*/  FADD R67, R66, R67 ;  /* 0x0000004342437221 */ /* 0x010fc60000000000 */
[----:B------:R0:W-:Y:S01]  /*c1b0*/  STL [R1+0x12c], R65 ;  /* 0x00012c4101007387 */ /* 0x0001e20000100800 */
[----:B------:R-:W-:-:S03]  /*c1c0*/  FADD R69, R68, R69 ;  /* 0x0000004544457221 */ /* 0x000fc60000000000 */
[----:B0-----:R-:W4:Y:S01]  /*c1d0*/  LDL.LU R65, [R1+0x4d8] ;  /* 0x0004d80001417983 */ /* 0x001f220000300800 */
[----:B------:R-:W-:-:S03]  /*c1e0*/  FADD R71, R70, R71 ;  /* 0x0000004746477221 */ /* 0x000fc60000000000 */
[----:B------:R-:W4:Y:S04]  /*c1f0*/  LDL.LU R66, [R1+0x4d4] ;  /* 0x0004d40001427983 */ /* 0x000f280000300800 */
[----:B------:R0:W-:Y:S01]  /*c200*/  STL [R1+0x130], R67 ;  /* 0x0001304301007387 */ /* 0x0001e20000100800 */
[----:B------:R-:W-:-:S01]  /*c210*/  FADD R73, R72, R73 ;  /* 0x0000004948497221 */ /* 0x000fc20000000000 */
[----:B------:R-:W-:Y:S01]  /*c220*/  FADD R86, R87, R86 ;  /* 0x0000005657567221 */ /* 0x000fe20000000000 */
[----:B------:R-:W-:-:S01]  /*c230*/  FADD R84, R85, R84 ;  /* 0x0000005455547221 */ /* 0x000fc20000000000 */
[----:B0-----:R-:W4:Y:S04]  /*c240*/  LDL.LU R67, [R1+0x4d0] ;  /* 0x0004d00001437983 */ /* 0x001f280000300800 */
        /* <DEDUP_REMOVED lines=15> */
[----:B------:R-:W-:-:S02]  /*c340*/  FADD R2, R155, R2 ;  /* 0x000000029b027221 */ /* 0x000fc40000000000 */
[----:B0-----:R-:W4:Y:S01]  /*c350*/  LDL.LU R73, [R1+0x4b8] ;  /* 0x0004b80001497983 */ /* 0x001f220000300800 */
[----:B------:R-:W-:-:S03]  /*c360*/  FADD R0, R156, R0 ;  /* 0x000000009c007221 */ /* 0x000fc60000000000 */
[----:B------:R0:W-:Y:S04]  /*c370*/  STL [R1+0x140], R86 ;  /* 0x0001405601007387 */ /* 0x0001e80000100800 */
[----:B------:R1:W-:Y:S04]  /*c380*/  STL [R1+0x144], R84 ;  /* 0x0001445401007387 */ /* 0x0003e80000100800 */
[----:B------:R1:W-:Y:S04]  /*c390*/  STL [R1+0x148], R82 ;  /* 0x0001485201007387 */ /* 0x0003e80000100800 */
[----:B------:R1:W-:Y:S04]  /*c3a0*/  STL [R1+0x14c], R80 ;  /* 0x00014c5001007387 */ /* 0x0003e80000100800 */
[----:B------:R1:W-:Y:S04]  /*c3b0*/  STL [R1+0x150], R78 ;  /* 0x0001504e01007387 */ /* 0x0003e80000100800 */
[----:B------:R1:W-:Y:S04]  /*c3c0*/  STL [R1+0x154], R76 ;  /* 0x0001544c01007387 */ /* 0x0003e80000100800 */
[----:B------:R1:W-:Y:S04]  /*c3d0*/  STL [R1+0x158], R75 ;  /* 0x0001584b01007387 */ /* 0x0003e80000100800 */
[----:B------:R1:W-:Y:S04]  /*c3e0*/  STL [R1+0x15c], R74 ;  /* 0x00015c4a01007387 */ /* 0x0003e80000100800 */
[----:B------:R-:W2:Y:S04]  /*c3f0*/  LDL.LU R87, [R1+0x16c] ;  /* 0x00016c0001577983 */ /* 0x000ea80000300800 */
[----:B------:R1:W-:Y:S04]  /*c400*/  STL [R1+0x160], R3 ;  /* 0x0001600301007387 */ /* 0x0003e80000100800 */
[----:B0-----:R-:W3:Y:S04]  /*c410*/  LDL.LU R86, [R1+0x170] ;  /* 0x0001700001567983 */ /* 0x001ee80000300800 */
[----:B------:R0:W-:Y:S04]  /*c420*/  STL [R1+0x164], R2 ;  /* 0x0001640201007387 */ /* 0x0001e80000100800 */
[----:B------:R-:W4:Y:S04]  /*c430*/  LDL.LU R85, [R1+0x174] ;  /* 0x0001740001557983 */ /* 0x000f280000300800 */
[----:B------:R0:W-:Y:S04]  /*c440*/  STL [R1+0x168], R0 ;  /* 0x0001680001007387 */ /* 0x0001e80000100800 */
[----:B-1----:R-:W4:Y:S04]  /*c450*/  LDL.LU R84, [R1+0x178] ;  /* 0x0001780001547983 */ /* 0x002f280000300800 */
        /* <DEDUP_REMOVED lines=12> */
[----:B------:R-:W4:Y:S01]  /*c520*/  LDL.LU R0, [R1+0x1ac] ;  /* 0x0001ac0001007983 */ /* 0x000f220000300800 */
[----:B--2---:R-:W-:-:S05]  /*c530*/  FADD R87, R157, R87 ;  /* 0x000000579d577221 */ /* 0x004fca0000000000 */
[----:B------:R0:W-:Y:S01]  /*c540*/  STL [R1+0x16c], R87 ;  /* 0x00016c5701007387 */ /* 0x0001e20000100800 */
[----:B---3--:R-:W-:-:S05]  /*c550*/  FADD R86, R158, R86 ;  /* 0x000000569e567221 */ /* 0x008fca0000000000 */
[----:B------:R1:W-:Y:S01]  /*c560*/  STL [R1+0x170], R86 ;  /* 0x0001705601007387 */ /* 0x0003e20000100800 */
[----:B----4-:R-:W-:-:S05]  /*c570*/  FADD R85, R159, R85 ;  /* 0x000000559f557221 */ /* 0x010fca0000000000 */
[----:B------:R2:W-:Y:S01]  /*c580*/  STL [R1+0x174], R85 ;  /* 0x0001745501007387 */ /* 0x0005e20000100800 */
[----:B------:R-:W-:-:S01]  /*c590*/  FADD R84, R160, R84 ;  /* 0x00000054a0547221 */ /* 0x000fc20000000000 */
[----:B------:R-:W-:-:S04]  /*c5a0*/  FADD R83, R161, R83 ;  /* 0x00000053a1537221 */ /* 0x000fc80000000000 */
[----:B------:R3:W-:Y:S01]  /*c5b0*/  STL [R1+0x178], R84 ;  /* 0x0001785401007387 */ /* 0x0007e20000100800 */
[----:B------:R-:W-:-:S03]  /*c5c0*/  FADD R82, R162, R82 ;  /* 0x00000052a2527221 */ /* 0x000fc60000000000 */
        /* <DEDUP_REMOVED lines=20> */
[----:B0-----:R-:W4:Y:S01]  /*c710*/  LDL.LU R87, [R1+0x1b0] ;  /* 0x0001b00001577983 */ /* 0x001f220000300800 */
[----:B------:R-:W-:-:S03]  /*c720*/  FADD R0, R173, R0 ;  /* 0x00000000ad007221 */ /* 0x000fc60000000000 */
[----:B------:R0:W-:Y:S04]  /*c730*/  STL [R1+0x1a4], R3 ;  /* 0x0001a40301007387 */ /* 0x0001e80000100800 */
[----:B-1----:R-:W4:Y:S04]  /*c740*/  LDL.LU R86, [R1+0x1b4] ;  /* 0x0001b40001567983 */ /* 0x002f280000300800 */
[----:B------:R1:W-:Y:S04]  /*c750*/  STL [R1+0x1a8], R2 ;  /* 0x0001a80201007387 */ /* 0x0003e80000100800 */
[----:B--2---:R-:W2:Y:S04]  /*c760*/  LDL.LU R85, [R1+0x1b8] ;  /* 0x0001b80001557983 */ /* 0x004ea80000300800 */
[----:B------:R1:W-:Y:S04]  /*c770*/  STL [R1+0x1ac], R0 ;  /* 0x0001ac0001007387 */ /* 0x0003e80000100800 */
[----:B---3--:R-:W3:Y:S04]  /*c780*/  LDL.LU R84, [R1+0x1bc] ;  /* 0x0001bc0001547983 */ /* 0x008ee80000300800 */
[----:B----4-:R-:W4:Y:S04]  /*c790*/  LDL.LU R83, [R1+0x1c0] ;  /* 0x0001c00001537983 */ /* 0x010f280000300800 */
        /* <DEDUP_REMOVED lines=10> */
[----:B-1----:R-:W4:Y:S04]  /*c840*/  LDL.LU R2, [R1+0x1ec] ;  /* 0x0001ec0001027983 */ /* 0x002f280000300800 */
[----:B------:R-:W4:Y:S01]  /*c850*/  LDL.LU R0, [R1+0x1f0] ;  /* 0x0001f00001007983 */ /* 0x000f220000300800 */
[----:B------:R-:W-:-:S01]  /*c860*/  FADD R87, R174, R87 ;  /* 0x00000057ae577221 */ /* 0x000fc20000000000 */
[----:B------:R-:W-:-:S04]  /*c870*/  FADD R86, R175, R86 ;  /* 0x00000056af567221 */ /* 0x000fc80000000000 */
[----:B------:R0:W-:Y:S01]  /*c880*/  STL [R1+0x1b0], R87 ;  /* 0x0001b05701007387 */ /* 0x0001e20000100800 */
[----:B--2---:R-:W-:-:S03]  /*c890*/  FADD R85, R176, R85 ;  /* 0x00000055b0557221 */ /* 0x004fc60000000000 */
[----:B------:R1:W-:Y:S01]  /*c8a0*/  STL [R1+0x1b4], R86 ;  /* 0x0001b45601007387 */ /* 0x0003e20000100800 */
[----:B---3--:R-:W-:-:S03]  /*c8b0*/  FADD R84, R177, R84 ;  /* 0x00000054b1547221 */ /* 0x008fc60000000000 */
[----:B------:R2:W-:Y:S01]  /*c8c0*/  STL [R1+0x1b8], R85 ;  /* 0x0001b85501007387 */ /* 0x0005e20000100800 */
[----:B----4-:R-:W-:-:S03]  /*c8d0*/  FADD R83, R178, R83 ;  /* 0x00000053b2537221 */ /* 0x010fc60000000000 */
        /* <DEDUP_REMOVED lines=402> */
[----:B------:R-:W-:Y:S01]  /*e200*/  STL [R1+0x3d0], R87 ;  /* 0x0003d05701007387 */ /* 0x000fe20000100800 */
[----:B--2---:R-:W-:-:S03]  /*e210*/  FADD R85, R56, R85 ;  /* 0x0000005538557221 */ /* 0x004fc60000000000 */
[----:B------:R-:W-:Y:S01]  /*e220*/  STL [R1+0x3d4], R86 ;  /* 0x0003d45601007387 */ /* 0x000fe20000100800 */
[----:B---3--:R-:W-:-:S03]  /*e230*/  FADD R84, R57, R84 ;  /* 0x0000005439547221 */ /* 0x008fc60000000000 */
[----:B------:R-:W-:Y:S01]  /*e240*/  STL [R1+0x3d8], R85 ;  /* 0x0003d85501007387 */ /* 0x000fe20000100800 */
[----:B----4-:R-:W-:-:S03]  /*e250*/  FADD R83, R58, R83 ;  /* 0x000000533a537221 */ /* 0x010fc60000000000 */
[----:B------:R-:W-:Y:S01]  /*e260*/  STL [R1+0x3dc], R84 ;  /* 0x0003dc5401007387 */ /* 0x000fe20000100800 */
[----:B------:R-:W-:-:S03]  /*e270*/  FADD R82, R59, R82 ;  /* 0x000000523b527221 */ /* 0x000fc60000000000 */
        /* <DEDUP_REMOVED lines=18> */
[----:B------:R0:W-:Y:S04]  /*e3a0*/  STL [R1+0x404], R74 ;  /* 0x0004044a01007387 */ /* 0x0001e80000100800 */
[----:B0-----:R-:W2:Y:S04]  /*e3b0*/  LDL.LU R74, [R1+0x414] ;  /* 0x00041400014a7983 */ /* 0x001ea80000300800 */
[----:B------:R-:W-:Y:S04]  /*e3c0*/  STL [R1+0x408], R3 ;  /* 0x0004080301007387 */ /* 0x000fe80000100800 */
[----:B------:R-:W3:Y:S01]  /*e3d0*/  LDL.LU R75, [R1+0x418] ;  /* 0x00041800014b7983 */ /* 0x000ee20000300800 */
[----:B------:R-:W-:-:S01]  /*e3e0*/  FADD R2, R69, R2 ;  /* 0x0000000245027221 */ /* 0x000fc20000000000 */
[----:B------:R-:W-:-:S04]  /*e3f0*/  FADD R0, R70, R0 ;  /* 0x0000000046007221 */ /* 0x000fc80000000000 */
[----:B------:R0:W-:Y:S04]  /*e400*/  STL [R1+0x40c], R2 ;  /* 0x00040c0201007387 */ /* 0x0001e80000100800 */
        /* <DEDUP_REMOVED lines=16> */
[----:B--2---:R-:W-:-:S05]  /*e510*/  FADD R74, R71, R74 ;  /* 0x0000004a474a7221 */ /* 0x004fca0000000000 */
[----:B------:R0:W-:Y:S01]  /*e520*/  STL [R1+0x414], R74 ;  /* 0x0004144a01007387 */ /* 0x0001e20000100800 */
[----:B---3--:R-:W-:-:S03]  /*e530*/  FADD R75, R72, R75 ;  /* 0x0000004b484b7221 */ /* 0x008fc60000000000 */
[----:B0-----:R-:W2:Y:S04]  /*e540*/  LDL.LU R74, [R1+0x4b4] ;  /* 0x0004b400014a7983 */ /* 0x001ea80000300800 */
[----:B------:R0:W-:Y:S04]  /*e550*/  STL [R1+0x418], R75 ;  /* 0x0004184b01007387 */ /* 0x0001e80000100800 */
[----:B0-----:R-:W3:Y:S01]  /*e560*/  LDL.LU R75, [R1+0x4b0] ;  /* 0x0004b000014b7983 */ /* 0x001ee20000300800 */
[----:B----4-:R-:W-:-:S05]  /*e570*/  FADD R76, R73, R76 ;  /* 0x0000004c494c7221 */ /* 0x010fca0000000000 */
[----:B------:R0:W-:Y:S04]  /*e580*/  STL [R1+0x41c], R76 ;  /* 0x00041c4c01007387 */ /* 0x0001e80000100800 */
[----:B0-----:R-:W4:Y:S01]  /*e590*/  LDL.LU R76, [R1+0x4ac] ;  /* 0x0004ac00014c7983 */ /* 0x001f220000300800 */
        /* <DEDUP_REMOVED lines=35> */
[----:B0-----:R0:W5:Y:S01]  /*e7d0*/  LDL.LU R2, [R1+0x47c] ;  /* 0x00047c0001027983 */ /* 0x0011620000300800 */
[----:B------:R-:W-:Y:S01]  /*e7e0*/  UMOV UR24, URZ ;  /* 0x0000003f00187c82 */ /* 0x000fe20008000000 */
[----:B--2---:R-:W-:-:S05]  /*e7f0*/  FADD R0, R86, R0 ;  /* 0x0000000056007221 */ /* 0x004fca0000000000 */
[----:B------:R1:W-:Y:S01]  /*e800*/  STL [R1+0x450], R0 ;  /* 0x0004500001007387 */ /* 0x0003e20000100800 */
[----:B---3--:R-:W-:-:S03]  /*e810*/  FADD R3, R3, R87 ;  /* 0x0000005703037221 */ /* 0x008fc60000000000 */
[----:B-1----:R0:W5:Y:S04]  /*e820*/  LDL.LU R0, [R1+0x478] ;  /* 0x0004780001007983 */ /* 0x0021680000300800 */
[----:B------:R0:W-:Y:S02]  /*e830*/  STL [R1+0x454], R3 ;  /* 0x0004540301007387 */ /* 0x0001e40000100800 */
.L_x_28:
[----:B------:R-:W-:Y:S05]  /*e840*/  @!P1 BRA `(.L_x_29) ;  /* 0x0000000000049947 */ /* 0x000fea0003800000 */
[----:B------:R-:W-:Y:S01]  /*e850*/  BPT.TRAP 0x1 ;  /* 0x000000040000795c */ /* 0x000fe20000300000 */
.L_x_29:
[----:B0-----:R-:W2:Y:S04]  /*e860*/  LDL R3, [R1+0x458] ;  /* 0x0004580001037983 */ /* 0x001ea80000100800 */
[----:B-----5:R0:W-:Y:S04]  /*e870*/  STL [R1+0x478], R0 ;  /* 0x0004780001007387 */ /* 0x0201e80000100800 */
[----:B0-----:R-:W3:Y:S01]  /*e880*/  LDL R0, [R1+0x45c] ;  /* 0x00045c0001007983 */ /* 0x001ee20000100800 */
[----:B--2---:R-:W-:Y:S01]  /*e890*/  ISETP.NE.AND P0, PT, R3, RZ, PT ;  /* 0x000000ff0300720c */ /* 0x004fe20003f05270 */
[----:B------:R-:W-:-:S12]  /*e8a0*/  IMAD.U32 R3, RZ, RZ, UR26 ;  /* 0x0000001aff037e24 */ /* 0x000fd8000f8e00ff */
[----:B------:R-:W-:-:S05]  /*e8b0*/  @P0 LEA R3, R3, UR16, 0x3 ;  /* 0x0000001003030c11 */ /* 0x000fca000f8e18ff */
[----:B------:R-:W-:-:S05]  /*e8c0*/  @P0 VIADD R3, R3, 0x10 ;  /* 0x0000001003030836 */ /* 0x000fca0000000000 */
[----:B---3--:R-:W-:Y:S02]  /*e8d0*/  @P0 PRMT R3, R0, 0x654, R3 ;  /* 0x0000065400030816 */ /* 0x008fe40000000003 */
[----:B------:R0:W5:Y:S01]  /*e8e0*/  LDL.LU R0, [R1+0x478] ;  /* 0x0004780001007983 */ /* 0x0001620000300800 */
[----:B------:R-:W-:Y:S01]  /*e8f0*/  UISETP.GT.U32.AND UP0, UPT, UR6, 0x1, UPT ;  /* 0x000000010600788c */ /* 0x000fe2000bf04070 */
[----:B------:R0:W-:Y:S05]  /*e900*/  @P0 SYNCS.ARRIVE.TRANS64.RED.A1T0 RZ, [R3+URZ], RZ ;  /* 0x000000ff03ff09a7 */ /* 0x0001ea000810043f */
[----:B------:R-:W-:-:S13]  /*e910*/  PLOP3.LUT P0, PT, PT, PT, UP0, 0x80, 0x0 ;  /* 0x000000000000781c */ /* 0x000fda0003f0f008 */
[----:B0-----:R-:W-:Y:S05]  /*e920*/  @P0 BRA `(.L_x_30) ;  /* 0x0000000000040947 */ /* 0x001fea0003800000 */
[----:B------:R-:W-:Y:S01]  /*e930*/  BPT.TRAP 0x1 ;  /* 0x000000040000795c */ /* 0x000fe20000300000 */
.L_x_30:
[----:B------:R-:W-:Y:S02]  /*e940*/  UISETP.GT.AND UP2, UPT, UR27, 0x1, UPT ;  /* 0x000000011b00788c */ /* 0x000fe4000bf44270 */
[----:B------:R-:W-:Y:S02]  /*e950*/  UIADD3 UR28, UR28, 0x1, URZ ;  /* 0x000000011c1c7890 */ /* 0x000fe4000fffe03f */
[----:B------:R-:W-:Y:S02]  /*e960*/  UIADD3 UR26, UR26, 0x1, URZ ;  /* 0x000000011a1a7890 */ /* 0x000fe4000fffe03f */
[----:B------:R-:W-:Y:S01]  /*e970*/  PLOP3.LUT P0, PT, PT, PT, UP2, 0x80, 0x0 ;  /* 0x000000000000781c */ /* 0x000fe20003f0f028 */
[----:B------:R-:W-:Y:S02]  /*e980*/  UISETP.NE.AND UP0, UPT, UR28, 0x2, UPT ;  /* 0x000000021c00788c */ /* 0x000fe4000bf05270 */
[----:B------:R-:W-:Y:S02]  /*e990*/  UISETP.NE.AND UP1, UPT, UR26, 0x2, UPT ;  /* 0x000000021a00788c */ /* 0x000fe4000bf25270 */
[----:B------:R-:W-:-:S02]  /*e9a0*/  USEL UR21, URZ, 0x1, UP0 ;  /* 0x000000013f157887 */ /* 0x000fc40008000000 */
[----:B------:R-:W-:Y:S02]  /*e9b0*/  UIADD3 UR27, UR27, -0x1, URZ ;  /* 0xffffffff1b1b7890 */ /* 0x000fe4000fffe03f */
[----:B------:R-:W-:Y:S02]  /*e9c0*/  USEL UR28, UR28, URZ, UP0 ;  /* 0x0000003f1c1c7287 */ /* 0x000fe40008000000 */
[----:B------:R-:W-:Y:S01]  /*e9d0*/  LOP3.LUT R2, R2, UR21, RZ, 0x3c, !PT ;  /* 0x0000001502027c12 */ /* 0x000fe2000f8e3cff */
[----:B------:R-:W-:Y:S01]  /*e9e0*/  USEL UR26, UR26, URZ, UP1 ;  /* 0x0000003f1a1a7287 */ /* 0x000fe20008800000 */
[----:B------:R-:W-:Y:S01]  /*e9f0*/  UMOV UR21, 0x1 ;  /* 0x0000000100157882 */ /* 0x000fe20000000000 */
[----:B------:R-:W-:Y:S10]  /*ea00*/  @P0 BRA `(.L_x_31) ;  /* 0xffffff9800540947 */ /* 0x000ff4000383ffff */
.L_x_23:
[----:B------:R-:W-:-:S04]  /*ea10*/  UISETP.NE.AND UP0, UPT, UR24, URZ, UPT ;  /* 0x0000003f1800728c */ /* 0x000fc8000bf05270 */
[----:B------:R-:W-:-:S06]  /*ea20*/  USEL UR15, URZ, 0x1, !UP0 ;  /* 0x000000013f0f7887 */ /* 0x000fcc000c000000 */
[----:B------:R-:W-:-:S13]  /*ea30*/  ISETP.NE.AND P0, PT, RZ, UR15, PT ;  /* 0x0000000fff007c0c */ /* 0x000fda000bf05270 */
[----:B------:R-:W-:Y:S05]  /*ea40*/  @!P0 BRA `(.L_x_32) ;  /* 0x0000003400108947 */ /* 0x000fea0003800000 */
[----:B------:R0:W-:Y:S04]  /*ea50*/  STL [R1+0x524], R45 ;  /* 0x0005242d01007387 */ /* 0x0001e80000100800 */
[----:B0-----:R-:W2:Y:S04]  /*ea60*/  LDL.LU R45, [R1] ;  /* 0x00000000012d7983 */ /* 0x001ea80000300800 */
[----:B------:R0:W-:Y:S04]  /*ea70*/  STL [R1+0x520], R46 ;  /* 0x0005202e01007387 */ /* 0x0001e80000100800 */
[----:B0-----:R-:W3:Y:S04]  /*ea80*/  LDL.LU R46, [R1+0x4] ;  /* 0x00000400012e7983 */ /* 0x001ee80000300800 */
[----:B------:R0:W-:Y:S04]  /*ea90*/  STL [R1+0x51c], R47 ;  /* 0x00051c2f01007387 */ /* 0x0001e80000100800 */
[----:B0-----:R-:W4:Y:S04]  /*eaa0*/  LDL.LU R47, [R1+0x8] ;  /* 0x00000800012f7983 */ /* 0x001f280000300800 */
[----:B------:R0:W-:Y:S04]  /*eab0*/  STL [R1+0x518], R48 ;  /* 0x0005183001007387 */ /* 0x0001e80000100800 */
[----:B0-----:R-:W4:Y:S04]  /*eac0*/  LDL.LU R48, [R1+0xc] ;  /* 0x00000c0001307983 */ /* 0x001f280000300800 */
[----:B------:R0:W-:Y:S04]  /*ead0*/  STL [R1+0x514], R49 ;  /* 0x0005143101007387 */ /* 0x0001e80000100800 */
[----:B0-----:R-:W4:Y:S04]  /*eae0*/  LDL.LU R49, [R1+0x10] ;  /* 0x0000100001317983 */ /* 0x001f280000300800 */
[----:B------:R0:W-:Y:S04]  /*eaf0*/  STL [R1+0x510], R50 ;  /* 0x0005103201007387 */ /* 0x0001e80000100800 */
[----:B0-----:R-:W4:Y:S04]  /*eb00*/  LDL.LU R50, [R1+0x14] ;  /* 0x0000140001327983 */ /* 0x001f280000300800 */
[----:B------:R-:W4:Y:S04]  /*eb10*/  LDL.LU R2, [R1+0xac] ;  /* 0x0000ac0001027983 */ /* 0x000f280000300800 */
[----:B------:R-:W4:Y:S04]  /*eb20*/  LDL.LU R3, [R1+0x104] ;  /* 0x0001040001037983 */ /* 0x000f280000300800 */
        /* <DEDUP_REMOVED lines=71> */
[----:B0-----:R-:W4:Y:S01]  /*efa0*/  LDL.LU R86, [R1+0x20] ;  /* 0x0000200001567983 */ /* 0x001f220000300800 */
[----:B--2---:R-:W-:-:S03]  /*efb0*/  FADD R4, R45, R4 ;  /* 0x000000042d047221 */ /* 0x004fc60000000000 */
[----:B------:R0:W-:Y:S01]  /*efc0*/  STL [R1+0x47c], R87 ;  /* 0x00047c5701007387 */ /* 0x0001e20000100800 */
[----:B---3--:R-:W-:Y:S01]  /*efd0*/  FADD R5, R46, R5 ;  /* 0x000000052e057221 */ /* 0x008fe20000000000 */
[----:B----4-:R-:W-:Y:S01]  /*efe0*/  FADD R6, R47, R6 ;  /* 0x000000062f067221 */ /* 0x010fe20000000000 */
[----:B------:R-:W-:Y:S01]  /*eff0*/  FADD R51, R52, R51 ;  /* 0x0000003334337221 */ /* 0x000fe20000000000 */
[----:B------:R-:W-:Y:S01]  /*f000*/  FADD R7, R48, R7 ;  /* 0x0000000730077221 */ /* 0x000fe20000000000 */
[----:B0-----:R-:W2:Y:S04]  /*f010*/  LDL.LU R87, [R1+0x1c] ;  /* 0x00001c0001577983 */ /* 0x001ea80000300800 */
[----:B-----5:R0:W-:Y:S01]  /*f020*/  STL [R1+0x478], R0 ;  /* 0x0004780001007387 */ /* 0x0201e20000100800 */
[----:B------:R-:W-:Y:S01]  /*f030*/  FADD R8, R49, R8 ;  /* 0x0000000831087221 */ /* 0x000fe20000000000 */
[----:B------:R-:W-:Y:S01]  /*f040*/  FADD R9, R50, R9 ;  /* 0x0000000932097221 */ /* 0x000fe20000000000 */
[----:B------:R-:W-:Y:S01]  /*f050*/  FADD R3, R2, R3 ;  /* 0x0000000302037221 */ /* 0x000fe20000000000 */
[----:B0-----:R-:W3:Y:S04]  /*f060*/  LDL.LU R0, [R1+0x18] ;  /* 0x0000180001007983 */ /* 0x001ee80000300800 */
[----:B------:R-:W4:Y:S04]  /*f070*/  LDL.LU R45, [R1+0x524] ;  /* 0x00052400012d7983 */ /* 0x000f280000300800 */
[----:B------:R-:W4:Y:S04]  /*f080*/  LDL.LU R46, [R1+0x520] ;  /* 0x00052000012e7983 */ /* 0x000f280000300800 */
[----:B------:R-:W4:Y:S04]  /*f090*/  LDL.LU R47, [R1+0x51c] ;  /* 0x00051c00012f7983 */ /* 0x000f280000300800 */
[----:B------:R-:W4:Y:S04]  /*f0a0*/  LDL.LU R48, [R1+0x518] ;  /* 0x0005180001307983 */ /* 0x000f280000300800 */
[----:B------:R-:W4:Y:S04]  /*f0b0*/  LDL.LU R49, [R1+0x514] ;  /* 0x0005140001317983 */ /* 0x000f280000300800 */
[----:B------:R-:W4:Y:S01]  /*f0c0*/  LDL.LU R50, [R1+0x510] ;  /* 0x0005100001327983 */ /* 0x000f220000300800 */
[----:B------:R-:W-:Y:S01]  /*f0d0*/  FADD R237, R53, R237 ;  /* 0x000000ed35ed7221 */ /* 0x000fe20000000000 */
[----:B------:R-:W-:Y:S01]  /*f0e0*/  FADD R236, R54, R236 ;  /* 0x000000ec36ec7221 */ /* 0x000fe20000000000 */
[----:B------:R-:W-:Y:S01]  /*f0f0*/  FADD R235, R55, R235 ;  /* 0x000000eb37eb7221 */ /* 0x000fe20000000000 */
[----:B------:R0:W-:Y:S01]  /*f100*/  STL [R1+0x100], R51 ;  /* 0x0001003301007387 */ /* 0x0001e20000100800 */
[----:B------:R-:W-:Y:S01]  /*f110*/  FADD R234, R56, R234 ;  /* 0x000000ea38ea7221 */ /* 0x000fe20000000000 */
        /* <DEDUP_REMOVED lines=8> */
[----:B0-----:R-:W4:Y:S01]  /*f1a0*/  LDL.LU R51, [R1+0xb0] ;  /* 0x0000b00001337983 */ /* 0x001f220000300800 */
        /* <DEDUP_REMOVED lines=18> */
[----:B------:R-:W-:-:S02]  /*f2d0*/  FADD R15, R83, R15 ;  /* 0x0000000f530f7221 */ /* 0x000fc40000000000 */
[----:B------:R-:W4:Y:S04]  /*f2e0*/  LDL.LU R83, [R1+0x108] ;  /* 0x0001080001537983 */ /* 0x000f280000300800 */
[----:B------:R-:W4:Y:S04]  /*f2f0*/  LDL.LU R52, [R1+0xb4] ;  /* 0x0000b40001347983 */ /* 0x000f280000300800 */
[----:B------:R0:W-:Y:S01]  /*f300*/  STL [R1+0x104], R3 ;  /* 0x0001040301007387 */ /* 0x0001e20000100800 */
[----:B------:R-:W-:-:S03]  /*f310*/  FADD R14, R84, R14 ;  /* 0x0000000e540e7221 */ /* 0x000fc60000000000 */
[----:B------:R-:W4:Y:S04]  /*f320*/  LDL.LU R84, [R1+0x10c] ;  /* 0x00010c0001547983 */ /* 0x000f280000300800 */
[----:B------:R-:W4:Y:S01]  /*f330*/  LDL.LU R53, [R1+0xb8] ;  /* 0x0000b80001357983 */ /* 0x000f220000300800 */
[----:B------:R-:W-:-:S03]  /*f340*/  FADD R13, R85, R13 ;  /* 0x0000000d550d7221 */ /* 0x000fc60000000000 */
[----:B------:R-:W4:Y:S04]  /*f350*/  LDL.LU R85, [R1+0x110] ;  /* 0x0001100001557983 */ /* 0x000f280000300800 */
[----:B------:R-:W4:Y:S01]  /*f360*/  LDL.LU R54, [R1+0xbc] ;  /* 0x0000bc0001367983 */ /* 0x000f220000300800 */
[----:B------:R-:W-:-:S03]  /*f370*/  FADD R12, R86, R12 ;  /* 0x0000000c560c7221 */ /* 0x000fc60000000000 */
[----:B------:R-:W4:Y:S04]  /*f380*/  LDL.LU R86, [R1+0x114] ;  /* 0x0001140001567983 */ /* 0x000f280000300800 */
[----:B------:R-:W4:Y:S04]  /*f390*/  LDL.LU R55, [R1+0xc0] ;  /* 0x0000c00001377983 */ /* 0x000f280000300800 */
[----:B------:R-:W4:Y:S04]  /*f3a0*/  LDL.LU R2, [R1+0x118] ;  /* 0x0001180001027983 */ /* 0x000f280000300800 */
[----:B------:R-:W4:Y:S01]  /*f3b0*/  LDL.LU R56, [R1+0xc4] ;  /* 0x0000c40001387983 */ /* 0x000f220000300800 */
[----:B--2---:R-:W-:-:S03]  /*f3c0*/  FADD R11, R87, R11 ;  /* 0x0000000b570b7221 */ /* 0x004fc60000000000 */
[----:B0-----:R-:W2:Y:S04]  /*f3d0*/  LDL.LU R3, [R1+0x11c] ;  /* 0x00011c0001037983 */ /* 0x001ea80000300800 */
[----:B------:R-:W2:Y:S04]  /*f3e0*/  LDL.LU R57, [R1+0xc8] ;  /* 0x0000c80001397983 */ /* 0x000ea80000300800 */
[----:B------:R-:W2:Y:S01]  /*f3f0*/  LDL.LU R58, [R1+0x120] ;  /* 0x00012000013a7983 */ /* 0x000ea20000300800 */
[----:B---3--:R-:W-:-:S03]  /*f400*/  FADD R10, R0, R10 ;  /* 0x0000000a000a7221 */ /* 0x008fc60000000000 */
[----:B------:R-:W3:Y:S04]  /*f410*/  LDL.LU R59, [R1+0xcc] ;  /* 0x0000cc00013b7983 */ /* 0x000ee80000300800 */
        /* <DEDUP_REMOVED lines=24> */
[----:B------:R-:W3:Y:S01]  /*f5a0*/  LDL.LU R82, [R1+0x154] ;  /* 0x0001540001527983 */ /* 0x000ee20000300800 */
[----:B----4-:R-:W-:-:S03]  /*f5b0*/  FADD R83, R51, R83 ;  /* 0x0000005333537221 */ /* 0x010fc60000000000 */
[----:B------:R-:W4:Y:S04]  /*f5c0*/  LDL.LU R51, [R1+0x50c] ;  /* 0x00050c0001337983 */ /* 0x000f280000300800 */
[----:B------:R0:W-:Y:S01]  /*f5d0*/  STL [R1+0x108], R83 ;  /* 0x0001085301007387 */ /* 0x0001e20000100800 */
[----:B------:R-:W-:-:S03]  /*f5e0*/  FADD R84, R52, R84 ;  /* 0x0000005434547221 */ /* 0x000fc60000000000 */
[----:B0-----:R-:W4:Y:S04]  /*f5f0*/  LDL.LU R83, [R1+0x158] ;  /* 0x0001580001537983 */ /* 0x001f280000300800 */
[----:B------:R-:W4:Y:S04]  /*f600*/  LDL.LU R52, [R1+0x508] ;  /* 0x0005080001347983 */ /* 0x000f280000300800 */
[----:B------:R0:W-:Y:S01]  /*f610*/  STL [R1+0x10c], R84 ;  /* 0x00010c5401007387 */ /* 0x0001e20000100800 */
[----:B------:R-:W-:-:S03]  /*f620*/  FADD R85, R53, R85 ;  /* 0x0000005535557221 */ /* 0x000fc60000000000 */
[----:B0-----:R-:W4:Y:S04]  /*f630*/  LDL.LU R84, [R1+0x15c] ;  /* 0x00015c0001547983 */ /* 0x001f280000300800 */
[----:B------:R-:W4:Y:S01]  /*f640*/  LDL.LU R53, [R1+0x504] ;  /* 0x0005040001357983 */ /* 0x000f220000300800 */
[----:B------:R-:W-:-:S03]  /*f650*/  FADD R86, R54, R86 ;  /* 0x0000005636567221 */ /* 0x000fc60000000000 */
[----:B------:R0:W-:Y:S04]  /*f660*/  STL [R1+0x110], R85 ;  /* 0x0001105501007387 */ /* 0x0001e80000100800 */
[----:B0-----:R-:W4:Y:S04]  /*f670*/  LDL.LU R85, [R1+0x160] ;  /* 0x0001600001557983 */ /* 0x001f280000300800 */
[----:B------:R-:W4:Y:S04]  /*f680*/  LDL.LU R54, [R1+0x500] ;  /* 0x0005000001367983 */ /* 0x000f280000300800 */
[----:B------:R0:W-:Y:S04]  /*f690*/  STL [R1+0x114], R86 ;  /* 0x0001145601007387 */ /* 0x0001e80000100800 */
[----:B0-----:R-:W4:Y:S01]  /*f6a0*/  LDL.LU R86, [R1+0x164] ;  /* 0x0001640001567983 */ /* 0x001f220000300800 */
[----:B------:R-:W-:Y:S01]  /*f6b0*/  FADD R2, R55, R2 ;  /* 0x0000000237027221 */ /* 0x000fe20000000000 */
[----:B--2---:R-:W-:-:S02]  /*f6c0*/  FADD R3, R56, R3 ;  /* 0x0000000338037221 */ /* 0x004fc40000000000 */
[----:B------:R-:W2:Y:S01]  /*f6d0*/  LDL.LU R55, [R1+0x4fc] ;  /* 0x0004fc0001377983 */ /* 0x000ea20000300800 */
[----:B------:R-:W-:-:S03]  /*f6e0*/  FADD R58, R57, R58 ;  /* 0x0000003a393a7221 */ /* 0x000fc60000000000 */
[----:B------:R0:W-:Y:S01]  /*f6f0*/  STL [R1+0x118], R2 ;  /* 0x0001180201007387 */ /* 0x0001e20000100800 */
[----:B---3--:R-:W-:Y:S01]  /*f700*/  FADD R60, R59, R60 ;  /* 0x0000003c3b3c7221 */ /* 0x008fe20000000000 */
[----:B------:R-:W-:Y:S02]  /*f710*/  FADD R62, R61, R62 ;  /* 0x0000003e3d3e7221 */ /* 0x000fe40000000000 */
[----:B0-----:R-:W3:Y:S04]  /*f720*/  LDL.LU R2, [R1+0x168] ;  /* 0x0001680001027983 */ /* 0x001ee80000300800 */
[----:B------:R-:W2:Y:S04]  /*f730*/  LDL.LU R56, [R1+0x4f8] ;  /* 0x0004f80001387983 */ /* 0x000ea80000300800 */
[----:B------:R0:W-:Y:S01]  /*f740*/  STL [R1+0x11c], R3 ;  /* 0x00011c0301007387 */ /* 0x0001e20000100800 */
[----:B------:R-:W-:-:S03]  /*f750*/  FADD R64, R63, R64 ;  /* 0x000000403f407221 */ /* 0x000fc60000000000 */
[----:B0-----:R-:W2:Y:S04]  /*f760*/  LDL.LU R3, [R1+0x16c] ;  /* 0x00016c0001037983 */ /* 0x001ea80000300800 */
        /* <DEDUP_REMOVED lines=41> */
[----:B------:R0:W-:Y:S04]  /*fa00*/  STL [R1+0x148], R79 ;  /* 0x0001484f01007387 */ /* 0x0001e80000100800 */
[----:B0-----:R-:W2:Y:S04]  /*fa10*/  LDL.LU R79, [R1+0x178] ;  /* 0x00017800014f7983 */ /* 0x001ea80000300800 */
[----:B------:R-:W2:Y:S04]  /*fa20*/  LDL.LU R76, [R1+0x4a8] ;  /* 0x0004a800014c7983 */ /* 0x000ea80000300800 */
[----:B------:R0:W-:Y:S01]  /*fa30*/  STL [R1+0x14c], R80 ;  /* 0x00014c5001007387 */ /* 0x0001e20000100800 */
[----:B----4-:R-:W-:-:S03]  /*fa40*/  FADD R83, R152, R83 ;  /* 0x0000005398537221 */ /* 0x010fc60000000000 */
[----:B0-----:R-:W4:Y:S04]  /*fa50*/  LDL.LU R80, [R1+0x17c] ;  /* 0x00017c0001507983 */ /* 0x001f280000300800 */
[----:B------:R0:W-:Y:S01]  /*fa60*/  STL [R1+0x150], R81 ;  /* 0x0001505101007387 */ /* 0x0001e20000100800 */
[----:B------:R-:W-:-:S03]  /*fa70*/  FADD R84, R153, R84 ;  /* 0x0000005499547221 */ /* 0x000fc60000000000 */
[----:B0-----:R-:W4:Y:S04]  /*fa80*/  LDL.LU R81, [R1+0x180] ;  /* 0x0001800001517983 */ /* 0x001f280000300800 */
[----:B------:R0:W-:Y:S04]  /*fa90*/  STL [R1+0x154], R82 ;  /* 0x0001545201007387 */ /* 0x0001e80000100800 */
[----:B0-----:R-:W4:Y:S01]  /*faa0*/  LDL.LU R82, [R1+0x184] ;  /* 0x0001840001527983 */ /* 0x001f220000300800 */
[----:B------:R-:W-:-:S03]  /*fab0*/  FADD R85, R154, R85 ;  /* 0x000000559a557221 */ /* 0x000fc60000000000 */
[----:B------:R0:W-:Y:S04]  /*fac0*/  STL [R1+0x158], R83 ;  /* 0x0001585301007387 */ /* 0x0001e80000100800 */
[----:B0-----:R-:W4:Y:S04]  /*fad0*/  LDL.LU R83, [R1+0x188] ;  /* 0x0001880001537983 */ /* 0x001f280000300800 */
[----:B------:R0:W-:Y:S01]  /*fae0*/  STL [R1+0x15c], R84 ;  /* 0x00015c5401007387 */ /* 0x0001e20000100800 */
[----:B------:R-:W-:-:S03]  /*faf0*/  FADD R86, R155, R86 ;  /* 0x000000569b567221 */ /* 0x000fc60000000000 */
[----:B0-----:R-:W4:Y:S04]  /*fb00*/  LDL.LU R84, [R1+0x18c] ;  /* 0x00018c0001547983 */ /* 0x001f280000300800 */
[----:B------:R0:W-:Y:S04]  /*fb10*/  STL [R1+0x160], R85 ;  /* 0x0001605501007387 */ /* 0x0001e80000100800 */
[----:B0-----:R-:W4:Y:S04]  /*fb20*/  LDL.LU R85, [R1+0x190] ;  /* 0x0001900001557983 */ /* 0x001f280000300800 */
[----:B------:R0:W-:Y:S04]  /*fb30*/  STL [R1+0x164], R86 ;  /* 0x0001645601007387 */ /* 0x0001e80000100800 */
[----:B0-----:R-:W4:Y:S04]  /*fb40*/  LDL.LU R86, [R1+0x194] ;  /* 0x0001940001567983 */ /* 0x001f280000300800 */
[----:B------:R-:W4:Y:S01]  /*fb50*/  LDL.LU R87, [R1+0x198] ;  /* 0x0001980001577983 */ /* 0x000f220000300800 */
[----:B---3--:R-:W-:Y:S01]  /*fb60*/  FADD R2, R156, R2 ;  /* 0x000000029c027221 */ /* 0x008fe20000000000 */
[----:B--2---:R-:W-:-:S02]  /*fb70*/  FADD R3, R157, R3 ;  /* 0x000000039d037221 */ /* 0x004fc40000000000 */
[----:B------:R-:W2:Y:S04]  /*fb80*/  LDL.LU R0, [R1+0x19c] ;  /* 0x00019c0001007983 */ /* 0x000ea80000300800 */
[----:B------:R0:W-:Y:S04]  /*fb90*/  STL [R1+0x168], R2 ;  /* 0x0001680201007387 */ /* 0x0001e80000100800 */
[----:B------:R-:W3:Y:S04]  /*fba0*/  LDL.LU R157, [R1+0x1cc] ;  /* 0x0001cc00019d7983 */ /* 0x000ee80000300800 */
[----:B------:R-:W3:Y:S04]  /*fbb0*/  LDL.LU R156, [R1+0x1d0] ;  /* 0x0001d000019c7983 */ /* 0x000ee80000300800 */
[----:B------:R1:W-:Y:S04]  /*fbc0*/  STL [R1+0x16c], R3 ;  /* 0x00016c0301007387 */ /* 0x0003e80000100800 */
[----:B------:R-:W3:Y:S04]  /*fbd0*/  LDL.LU R155, [R1+0x1d4] ;  /* 0x0001d400019b7983 */ /* 0x000ee80000300800 */
[----:B------:R-:W3:Y:S04]  /*fbe0*/  LDL.LU R154, [R1+0x1d8] ;  /* 0x0001d800019a7983 */ /* 0x000ee80000300800 */
[----:B------:R-:W3:Y:S04]  /*fbf0*/  LDL.LU R153, [R1+0x1dc] ;  /* 0x0001dc0001997983 */ /* 0x000ee80000300800 */
[----:B------:R-:W3:Y:S04]  /*fc00*/  LDL.LU R152, [R1+0x1e0] ;  /* 0x0001e00001987983 */ /* 0x000ee80000300800 */
[----:B0-----:R-:W3:Y:S04]  /*fc10*/  LDL.LU R2, [R1+0x1e4] ;  /* 0x0001e40001027983 */ /* 0x001ee80000300800 */
[----:B-1----:R-:W3:Y:S01]  /*fc20*/  LDL.LU R3, [R1+0x1e8] ;  /* 0x0001e80001037983 */ /* 0x002ee20000300800 */
[----:B------:R-:W-:-:S05]  /*fc30*/  FADD R77, R158, R77 ;  /* 0x0000004d9e4d7221 */ /* 0x000fca0000000000 */
[----:B------:R0:W-:Y:S04]  /*fc40*/  STL [R1+0x170], R77 ;  /* 0x0001704d01007387 */ /* 0x0001e80000100800 */
[----:B0-----:R-:W3:Y:S01]  /*fc50*/  LDL.LU R77, [R1+0x4a4] ;  /* 0x0004a400014d7983 */ /* 0x001ee20000300800 */
[----:B------:R-:W-:-:S03]  /*fc60*/  FADD R78, R159, R78 ;  /* 0x0000004e9f4e7221 */ /* 0x000fc60000000000 */
[----:B------:R-:W3:Y:S04]  /*fc70*/  LDL.LU R158, [R1+0x1c8] ;  /* 0x0001c800019e7983 */ /* 0x000ee80000300800 */
[----:B------:R0:W-:Y:S04]  /*fc80*/  STL [R1+0x174], R78 ;  /* 0x0001744e01007387 */ /* 0x0001e80000100800 */
[----:B0-----:R-:W3:Y:S01]  /*fc90*/  LDL.LU R78, [R1+0x4a0] ;  /* 0x0004a000014e7983 */ /* 0x001ee20000300800 */
[----:B------:R-:W-:-:S03]  /*fca0*/  FADD R79, R160, R79 ;  /* 0x0000004fa04f7221 */ /* 0x000fc60000000000 */
[----:B------:R-:W3:Y:S04]  /*fcb0*/  LDL.LU R159, [R1+0x1c4] ;  /* 0x0001c400019f7983 */ /* 0x000ee80000300800 */
[----:B------:R0:W-:Y:S04]  /*fcc0*/  STL [R1+0x178], R79 ;  /* 0x0001784f01007387 */ /* 0x0001e80000100800 */
[----:B0-----:R-:W3:Y:S01]  /*fcd0*/  LDL.LU R79, [R1+0x49c] ;  /* 0x00049c00014f7983 */ /* 0x001ee20000300800 */
        /* <DEDUP_REMOVED lines=12> */
[----:B0-----:R-:W4:Y:S01]  /*fda0*/  LDL.LU R82, [R1+0x490] ;  /* 0x0004900001527983 */ /* 0x001f220000300800 */
[----:B------:R-:W-:-:S03]  /*fdb0*/  FADD R84, R165, R84 ;  /* 0x00000054a5547221 */ /* 0x000fc60000000000 */
[----:B------:R-:W4:Y:S04]  /*fdc0*/  LDL.LU R163, [R1+0x1b4] ;  /* 0x0001b40001a37983 */ /* 0x000f280000300800 */
[----:B------:R0:W-:Y:S01]  /*fdd0*/  STL [R1+0x188], R83 ;  /* 0x0001885301007387 */ /* 0x0001e20000100800 */
[----:B------:R-:W-:-:S03]  /*fde0*/  FADD R85, R166, R85 ;  /* 0x00000055a6557221 */ /* 0x000fc60000000000 */
[----:B0-----:R-:W4:Y:S04]  /*fdf0*/  LDL.LU R83, [R1+0x48c] ;  /* 0x00048c0001537983 */ /* 0x001f280000300800 */
[----:B------:R-:W4:Y:S04]  /*fe00*/  LDL.LU R164, [R1+0x1b0] ;  /* 0x0001b00001a47983 */ /* 0x000f280000300800 */
[----:B------:R0:W-:Y:S01]  /*fe10*/  STL [R1+0x18c], R84 ;  /* 0x00018c5401007387 */ /* 0x0001e20000100800 */
[----:B------:R-:W-:-:S03]  /*fe20*/  FADD R86, R167, R86 ;  /* 0x00000056a7567221 */ /* 0x000fc60000000000 */
[----:B0-----:R-:W4:Y:S01]  /*fe30*/  LDL.LU R84, [R1+0x488] ;  /* 0x0004880001547983 */ /* 0x001f220000300800 */
[----:B------:R-:W-:-:S03]  /*fe40*/  FADD R87, R168, R87 ;  /* 0x00000057a8577221 */ /* 0x000fc60000000000 */
[----:B------:R-:W4:Y:S04]  /*fe50*/  LDL.LU R165, [R1+0x1ac] ;  /* 0x0001ac0001a57983 */ /* 0x000f280000300800 */
[----:B------:R0:W-:Y:S04]  /*fe60*/  STL [R1+0x190], R85 ;  /* 0x0001905501007387 */ /* 0x0001e80000100800 */
[----:B0-----:R-:W4:Y:S04]  /*fe70*/  LDL.LU R85, [R1+0x484] ;  /* 0x0004840001557983 */ /* 0x001f280000300800 */
[----:B------:R-:W4:Y:S04]  /*fe80*/  LDL.LU R166, [R1+0x1a8] ;  /* 0x0001a80001a67983 */ /* 0x000f280000300800 */
[----:B------:R0:W-:Y:S04]  /*fe90*/  STL [R1+0x194], R86 ;  /* 0x0001945601007387 */ /* 0x0001e80000100800 */
[----:B0-----:R-:W4:Y:S04]  /*fea0*/  LDL.LU R86, [R1+0x480] ;  /* 0x0004800001567983 */ /* 0x001f280000300800 */
[----:B------:R-:W4:Y:S04]  /*feb0*/  LDL.LU R167, [R1+0x1a4] ;  /* 0x0001a40001a77983 */ /* 0x000f280000300800 */
[----:B------:R0:W-:Y:S04]  /*fec0*/  STL [R1+0x198], R87 ;  /* 0x0001985701007387 */ /* 0x0001e80000100800 */
[----:B0-----:R-:W4:Y:S04]  /*fed0*/  LDL.LU R87, [R1+0x47c] ;  /* 0x00047c0001577983 */ /* 0x001f280000300800 */
[----:B------:R-:W4:Y:S01]  /*fee0*/  LDL.LU R168, [R1+0x1a0] ;  /* 0x0001a00001a87983 */ /* 0x000f220000300800 */
[----:B--2---:R-:W-:-:S05]  /*fef0*/  FADD R0, R169, R0 ;  /* 0x00000000a9007221 */ /* 0x004fca0000000000 */
[----:B------:R0:W-:Y:S01]  /*ff00*/  STL [R1+0x19c], R0 ;  /* 0x00019c0001007387 */ /* 0x0001e20000100800 */
[----:B---3--:R-:W-:Y:S01]  /*ff10*/  FADD R157, R181, R157 ;  /* 0x0000009db59d7221 */ /* 0x008fe20000000000 */
[----:B------:R-:W-:Y:S02]  /*ff20*/  FADD R156, R182, R156 ;  /* 0x0000009cb69c7221 */ /* 0x000fe40000000000 */
[----:B0-----:R0:W5:Y:S01]  /*ff30*/  LDL.LU R0, [R1+0x478] ;  /* 0x0004780001007983 */ /* 0x0011620000300800 */
        /* <DEDUP_REMOVED lines=8> */
[----:B----4-:R-:W-:Y:S01]  /*ffc0*/  FADD R160, R178, R160 ;  /* 0x000000a0b2a07221 */ /* 0x010fe20000000000 */
[----:B------:R-:W-:Y:S01]  /*ffd0*/  FADD R161, R177, R161 ;  /* 0x000000a1b1a17221 */ /* 0x000fe20000000000 */
[----:B------:R-:W-:Y:S01]  /*ffe0*/  FADD R162, R176, R162 ;  /* 0x000000a2b0a27221 */ /* 0x000fe20000000000 */
[----:B------:R-:W-:Y:S01]  /*fff0*/  FADD R163, R175, R163 ;  /* 0x000000a3afa37221 */ /* 0x000fe20000000000 */
[----:B------:R-:W-:Y:S01]  /*10000*/  FADD R164, R174, R164 ;  /* 0x000000a4aea47221 */ /* 0x000fe20000000000 */
[----:B------:R-:W-:Y:S01]  /*10010*/  FADD R165, R173, R165 ;  /* 0x000000a5ada57221 */ /* 0x000fe20000000000 */
[----:B------:R-:W-:Y:S01]  /*10020*/  FADD R166, R172, R166 ;  /* 0x000000a6aca67221 */ /* 0x000fe20000000000 */
[----:B------:R-:W-:Y:S01]  /*10030*/  FADD R167, R171, R167 ;  /* 0x000000a7aba77221 */ /* 0x000fe20000000000 */
[----:B------:R-:W-:-:S05]  /*10040*/  FADD R168, R170, R168 ;  /* 0x000000a8aaa87221 */ /* 0x000fca0000000000 */
        /* <DEDUP_REMOVED lines=16> */
[----:B------:R-:W4:Y:S04]  /*10150*/  LDL.LU R180, [R1+0x1ec] ;  /* 0x0001ec0001b47983 */ /* 0x000f280000300800 */
[----:B------:R0:W-:Y:S04]  /*10160*/  STL [R1+0x1e0], R152 ;  /* 0x0001e09801007387 */ /* 0x0001e80000100800 */
[----:B------:R-:W4:Y:S04]  /*10170*/  LDL.LU R179, [R1+0x1f0] ;  /* 0x0001f00001b37983 */ /* 0x000f280000300800 */
        /* <DEDUP_REMOVED lines=12> */
[----:B-1----:R-:W4:Y:S04]  /*10240*/  LDL.LU R168, [R1+0x21c] ;  /* 0x00021c0001a87983 */ /* 0x002f280000300800 */
[----:B--2---:R-:W2:Y:S04]  /*10250*/  LDL.LU R167, [R1+0x220] ;  /* 0x0002200001a77983 */ /* 0x004ea80000300800 */
[----:B---3--:R-:W3:Y:S04]  /*10260*/  LDL.LU R166, [R1+0x224] ;  /* 0x0002240001a67983 */ /* 0x008ee80000300800 */
[----:B----4-:R-:W4:Y:S04]  /*10270*/  LDL.LU R165, [R1+0x228] ;  /* 0x0002280001a57983 */ /* 0x010f280000300800 */
[----:B0-----:R-:W4:Y:S04]  /*10280*/  LDL.LU R164, [R1+0x22c] ;  /* 0x00022c0001a47983 */ /* 0x001f280000300800 */
        /* <DEDUP_REMOVED lines=13> */
[----:B------:R-:W4:Y:S01]  /*10360*/  LDL.LU R3, [R1+0x264] ;  /* 0x0002640001037983 */ /* 0x000f220000300800 */
[----:B------:R-:W-:Y:S01]  /*10370*/  FADD R180, R189, R180 ;  /* 0x000000b4bdb47221 */ /* 0x000fe20000000000 */
        /* <DEDUP_REMOVED lines=73> */
[----:B--2---:R-:W2:Y:S04]  /*10810*/  LDL.LU R168, [R1+0x298] ;  /* 0x0002980001a87983 */ /* 0x004ea80000300800 */
        /* <DEDUP_REMOVED lines=354> */
[----:B------:R-:W-:Y:S01]  /*11e40*/  FADD R2, R86, R2 ;  /* 0x0000000256027221 */ /* 0x000fe20000000000 */
[----:B------:R-:W-:-:S05]  /*11e50*/  FADD R3, R3, R87 ;  /* 0x0000005703037221 */ /* 0x000fca0000000000 */
[----:B------:R0:W-:Y:S04]  /*11e60*/  STL [R1+0x454], R3 ;  /* 0x0004540301007387 */ /* 0x0001e80000100800 */
[----:B------:R0:W-:Y:S04]  /*11e70*/  STL [R1+0x44c], R152 ;  /* 0x00044c9801007387 */ /* 0x0001e80000100800 */
[----:B------:R0:W-:Y:S02]  /*11e80*/  STL [R1+0x450], R2 ;  /* 0x0004500201007387 */ /* 0x0001e40000100800 */
.L_x_32:
[----:B0-----:R-:W0:Y:S02]  /*11e90*/  LDC R2, c[0x0][0x28c] ;  /* 0x0000a300ff027b82 */ /* 0x001e240000000800 */
[----:B0-----:R-:W-:-:S13]  /*11ea0*/  ISETP.GE.AND P0, PT, R2, 0x1, PT ;  /* 0x000000010200780c */ /* 0x001fda0003f06270 */
[----:B------:R-:W-:Y:S05]  /*11eb0*/  @!P0 BRA `(.L_x_33) ;  /* 0x0000000000588947 */ /* 0x000fea0003800000 */
[----:B------:R-:W-:-:S06]  /*11ec0*/  UISETP.NE.AND UP0, UPT, UR13, 0x3, UPT ;  /* 0x000000030d00788c */ /* 0x000fcc000bf05270 */
[----:B------:R-:W-:-:S13]  /*11ed0*/  PLOP3.LUT P0, PT, PT, PT, UP0, 0x80, 0x0 ;  /* 0x000000000000781c */ /* 0x000fda0003f0f008 */
[----:B------:R-:W-:Y:S05]  /*11ee0*/  @!P0 BRA `(.L_x_34) ;  /* 0x0000000000048947 */ /* 0x000fea0003800000 */
[----:B------:R-:W-:Y:S01]  /*11ef0*/  BPT.TRAP 0x1 ;  /* 0x000000040000795c */ /* 0x000fe20000300000 */
.L_x_34:
[----:B------:R-:W2:Y:S04]  /*11f00*/  LDL R2, [R1+0x458] ;  /* 0x0004580001027983 */ /* 0x000ea80000100800 */
[----:B------:R-:W3:Y:S01]  /*11f10*/  LDL R24, [R1+0x45c] ;  /* 0x00045c0001187983 */ /* 0x000ee20000100800 */
[----:B------:R-:W-:Y:S01]  /*11f20*/  UISETP.LT.AND UP1, UPT, UR14, 0x1, UPT ;  /* 0x000000010e00788c */ /* 0x000fe2000bf21270 */
[----:B--2---:R-:W-:Y:S01]  /*11f30*/  ISETP.NE.AND P0, PT, R2, RZ, PT ;  /* 0x000000ff0200720c */ /* 0x004fe20003f05270 */
[----:B------:R-:W-:-:S12]  /*11f40*/  IMAD.U32 R2, RZ, RZ, UR16 ;  /* 0x00000010ff027e24 */ /* 0x000fd8000f8e00ff */
[----:B------:R-:W-:-:S05]  /*11f50*/  VOTEU.ANY UP0, P0 ;  /* 0x00000000003f7886 */ /* 0x000fca0000000100 */
[----:B------:R-:W-:-:S04]  /*11f60*/  @UP0 USEL UR15, UR14, 0x1, UP1 ;  /* 0x000000010e0f0887 */ /* 0x000fc80008800000 */
[----:B------:R-:W-:Y:S02]  /*11f70*/  @UP0 UIADD3 UR15, UR5, UR14, -UR15 ;  /* 0x0000000e050f0290 */ /* 0x000fe4000fffe80f */
[----:B------:R-:W-:-:S04]  /*11f80*/  UISETP.GT.U32.AND UP0, UPT, UR6, 0x1, UPT ;  /* 0x000000010600788c */ /* 0x000fc8000bf04070 */
[----:B------:R-:W-:-:S04]  /*11f90*/  IMAD.U32 R3, RZ, RZ, UR15 ;  /* 0x0000000fff037e24 */ /* 0x000fc8000f8e00ff */
[----:B------:R-:W-:-:S05]  /*11fa0*/  @P0 IMAD.SHL.U32 R3, R3, 0x8, RZ ;  /* 0x0000000803030824 */ /* 0x000fca00078e00ff */
[----:B------:R-:W-:-:S04]  /*11fb0*/  @P0 LOP3.LUT R3, R3, 0x8, RZ, 0xc0, !PT ;  /* 0x0000000803030812 */ /* 0x000fc800078ec0ff */
[----:B------:R-:W-:-:S04]  /*11fc0*/  @P0 IADD3 R2, R2, 0x10, R3 ;  /* 0x0000001002020810 */ /* 0x000fc80007ffe003 */
[----:B---3--:R-:W-:-:S04]  /*11fd0*/  @P0 PRMT R2, R24, 0x654, R2 ;  /* 0x0000065418020816 */ /* 0x008fc80000000002 */
[----:B------:R0:W-:Y:S01]  /*11fe0*/  @P0 SYNCS.ARRIVE.TRANS64.RED.A1T0 RZ, [R2+URZ], RZ ;  /* 0x000000ff02ff09a7 */ /* 0x0001e2000810043f */
[----:B------:R-:W-:-:S13]  /*11ff0*/  PLOP3.LUT P0, PT, PT, PT, UP0, 0x80, 0x0 ;  /* 0x000000000000781c */ /* 0x000fda0003f0f008 */
[----:B0-----:R-:W-:Y:S05]  /*12000*/  @P0 BRA `(.L_x_33) ;  /* 0x0000000000040947 */ /* 0x001fea0003800000 */
[----:B------:R-:W-:Y:S01]  /*12010*/  BPT.TRAP 0x1 ;  /* 0x000000040000795c */ /* 0x000fe20000300000 */
.L_x_33:
[----:B------:R-:W2:Y:S01]  /*12020*/  LDL.LU R25, [R1+0x460] ;  /* 0x0004600001197983 */ /* 0x000ea20000300800 */
[----:B------:R-:W0:Y:S01]  /*12030*/  LDC R2, c[0x0][0x288] ;  /* 0x0000a200ff027b82 */ /* 0x000e220000000800 */
[----:B------:R-:W-:Y:S01]  /*12040*/  ULDC UR15, c[0x0][0x284] ;  /* 0x0000a100000f7ab9 */ /* 0x000fe20000000800 */
[----:B------:R-:W3:Y:S01]  /*12050*/  S2R R3, SR_TID.X ;  /* 0x0000000000037919 */ /* 0x000ee20000002100 */
[----:B------:R-:W-:Y:S01]  /*12060*/  USHF.R.S32.HI UR16, URZ, 0x1f, UR19 ;  /* 0x0000001f3f107899 */ /* 0x000fe20008011413 */
[----:B------:R-:W-:Y:S01]  /*12070*/  ULDC.64 UR20, c[0x0][0x5d0] ;  /* 0x0001740000147ab9 */ /* 0x000fe20000000a00 */
[----:B------:R-:W4:Y:S01]  /*12080*/  LDL.LU R24, [R1+0x464] ;  /* 0x0004640001187983 */ /* 0x000f220000300800 */
[----:B------:R-:W-:Y:S01]  /*12090*/  IMAD.MOV.U32 R148, RZ, RZ, -0x1 ;  /* 0xffffffffff947424 */ /* 0x000fe200078e00ff */
[C---:B---3--:R-:W-:Y:S01]  /*120a0*/  LOP3.LUT R28, R3.reuse, 0x3, RZ, 0xc0, !PT ;  /* 0x00000003031c7812 */ /* 0x048fe200078ec0ff */
[----:B------:R-:W-:Y:S01]  /*120b0*/  IMAD.SHL.U32 R27, R3, 0x2, RZ ;  /* 0x00000002031b7824 */ /* 0x000fe200078e00ff */
[----:B------:R-:W-:-:S03]  /*120c0*/  SHF.R.U32.HI R29, RZ, 0x7, R3 ;  /* 0x00000007ff1d7819 */ /* 0x000fc60000011603 */
[----:B0-----:R-:W-:Y:S01]  /*120d0*/  IMAD R28, R28, -0x2, R2 ;  /* 0xfffffffe1c1c7824 */ /* 0x001fe200078e0202 */
[----:B------:R-:W-:-:S05]  /*120e0*/  LOP3.LUT R29, R29, 0x1, RZ, 0xc0, !PT ;  /* 0x000000011d1d7812 */ /* 0x000fca00078ec0ff */
[----:B------:R-:W-:Y:S02]  /*120f0*/  IMAD.SHL.U32 R31, R29, 0x40, RZ ;  /* 0x000000401d1f7824 */ /* 0x000fe400078e00ff */
[----:B--2---:R-:W-:-:S04]  /*12100*/  IMAD.SHL.U32 R26, R25, 0x80, RZ ;  /* 0x00000080191a7824 */ /* 0x004fc800078e00ff */
[----:B------:R-:W-:Y:S01]  /*12110*/  IMAD.IADD R28, R28, 0x1, -R26 ;  /* 0x000000011c1c7824 */ /* 0x000fe200078e0a1a */
[----:B------:R-:W-:Y:S02]  /*12120*/  ISETP.GE.AND P0, PT, R26, R2, PT ;  /* 0x000000021a00720c */ /* 0x000fe40003f06270 */
[----:B------:R-:W-:Y:S01]  /*12130*/  SHF.R.U32.HI R2, RZ, 0x2, R3 ;  /* 0x00000002ff027819 */ /* 0x000fe20000011603 */
[----:B----4-:R-:W-:Y:S01]  /*12140*/  IMAD.WIDE R36, R24, 0x200, RZ ;  /* 0x0000020018247825 */ /* 0x010fe200078e02ff */
[----:B------:R-:W-:Y:S02]  /*12150*/  LOP3.LUT R3, R3, 0x60, RZ, 0xc0, !PT ;  /* 0x0000006003037812 */ /* 0x000fe400078ec0ff */
[----:B------:R-:W-:Y:S02]  /*12160*/  LOP3.LUT R2, R2, 0x7, RZ, 0xc0, !PT ;  /* 0x0000000702027812 */ /* 0x000fe400078ec0ff */
[----:B------:R-:W-:Y:S02]  /*12170*/  SHF.R.U32.HI R3, RZ, 0x1, R3 ;  /* 0x00000001ff037819 */ /* 0x000fe40000011603 */
[----:B------:R-:W-:-:S02]  /*12180*/  LOP3.LUT R31, R31, 0x40, R2, 0xe2, !PT ;  /* 0x000000401f1f7812 */ /* 0x000fc400078ee202 */
[----:B------:R-:W-:Y:S02]  /*12190*/  IADD3 R2, RZ, -R3, -R2 ;  /* 0x80000003ff027210 */ /* 0x000fe40007ffe802 */
[----:B------:R-:W-:Y:S02]  /*121a0*/  LOP3.LUT R26, R26, 0x6, R27, 0xf8, !PT ;  /* 0x000000061a1a7812 */ /* 0x000fe400078ef81b */
[----:B------:R-:W-:Y:S01]  /*121b0*/  LOP3.LUT R31, R36, R31, R3, 0xfe, !PT ;  /* 0x0000001f241f7212 */ /* 0x000fe200078efe03 */
[----:B------:R-:W-:Y:S01]  /*121c0*/  IMAD R29, R29, -0x40, R2 ;  /* 0xffffffc01d1d7824 */ /* 0x000fe200078e0202 */
[----:B------:R-:W-:Y:S01]  /*121d0*/  SHF.R.S32.HI R27, RZ, 0x1f, R26 ;  /* 0x0000001fff1b7819 */ /* 0x000fe2000001141a */
[----:B------:R-:W-:Y:S02]  /*121e0*/  IMAD.SHL.U32 R2, R24, 0x200, RZ ;  /* 0x0000020018027824 */ /* 0x000fe400078e00ff */
[----:B------:R-:W-:-:S03]  /*121f0*/  IMAD.U32 R24, RZ, RZ, UR20 ;  /* 0x00000014ff187e24 */ /* 0x000fc6000f8e00ff */
[----:B------:R-:W-:Y:S01]  /*12200*/  ISETP.GE.OR P0, PT, R2, UR15, P0 ;  /* 0x0000000f02007c0c */ /* 0x000fe20008706670 */
[----:B------:R-:W-:Y:S01]  /*12210*/  IMAD.WIDE.U32 R24, R24, UR19, R26 ;  /* 0x0000001318187c25 */ /* 0x000fe2000f8e001a */
[----:B------:R-:W-:Y:S01]  /*12220*/  IADD3 R29, -R2, UR15, R29 ;  /* 0x0000000f021d7c10 */ /* 0x000fe2000fffe11d */
[----:B------:R-:W-:-:S04]  /*12230*/  UIMAD UR15, UR16, UR20, URZ ;  /* 0x00000014100f72a4 */ /* 0x000fc8000f8e023f */
[----:B------:R-:W-:-:S06]  /*12240*/  UIMAD UR15, UR19, UR21, UR15 ;  /* 0x00000015130f72a4 */ /* 0x000fcc000f8e020f */
[----:B------:R-:W-:Y:S01]  /*12250*/  VIADD R25, R25, UR15 ;  /* 0x0000000f19197c36 */ /* 0x000fe20008000000 */
[----:B------:R-:W-:Y:S06]  /*12260*/  @P0 BRA `(.L_x_35) ;  /* 0x000001c400700947 */ /* 0x000fec0003800000 */
[----:B------:R-:W0:Y:S01]  /*12270*/  LDC.64 R2, c[0x0][0x5c8] ;  /* 0x00017200ff027b82 */ /* 0x000e220000000a00 */
[----:B------:R-:W-:Y:S01]  /*12280*/  FSETP.NEU.AND P0, PT, RZ, UR17, PT ;  /* 0x00000011ff007c0b */ /* 0x000fe2000bf0d000 */
[----:B------:R-:W-:Y:S01]  /*12290*/  BSSY B0, `(.L_x_35) ;  /* 0x0001c59000007945 */ /* 0x000fe20003800000 */
[-C--:B0-----:R-:W-:Y:S02]  /*122a0*/  IMAD R30, R37, R2.reuse, RZ ;  /* 0x00000002251e7224 */ /* 0x081fe400078e02ff */
[----:B------:R-:W-:-:S04]  /*122b0*/  IMAD.WIDE.U32 R24, R31, R2, R24 ;  /* 0x000000021f187225 */ /* 0x000fc800078e0018 */
[----:B------:R-:W-:-:S04]  /*122c0*/  IMAD R30, R31, R3, R30 ;  /* 0x000000031f1e7224 */ /* 0x000fc800078e021e */
[----:B------:R-:W-:Y:S01]  /*122d0*/  IMAD.IADD R30, R25, 0x1, R30 ;  /* 0x00000001191e7824 */ /* 0x000fe200078e021e */
[----:B------:R-:W-:Y:S06]  /*122e0*/  @!P0 BRA `(.L_x_36) ;  /* 0x0000010000308947 */ /* 0x000fec0003800000 */
[----:B------:R-:W-:Y:S01]  /*122f0*/  ULDC.64 UR20, c[0x0][0x5b8] ;  /* 0x00016e0000147ab9 */ /* 0x000fe20000000a00 */
[----:B------:R-:W-:Y:S01]  /*12300*/  ISETP.GE.AND P1, PT, R29, 0x1, PT ;  /* 0x000000011d00780c */ /* 0x000fe20003f26270 */
[----:B------:R-:W-:Y:S02]  /*12310*/  UIMAD UR15, UR16, UR20, URZ ;  /* 0x00000014100f72a4 */ /* 0x000fe4000f8e023f */
[----:B------:R-:W-:Y:S01]  /*12320*/  IMAD.U32 R32, RZ, RZ, UR20 ;  /* 0x00000014ff207e24 */ /* 0x000fe2000f8e00ff */
[----:B------:R-:W-:Y:S01]  /*12330*/  ULDC.64 UR22, c[0x0][0x5a8] ;  /* 0x00016a0000167ab9 */ /* 0x000fe20000000a00 */
[----:B------:R-:W2:Y:S01]  /*12340*/  LDL.LU R39, [R1+0x100] ;  /* 0x0001000001277983 */ /* 0x000ea20000300800 */
[----:B------:R-:W-:Y:S02]  /*12350*/  UIMAD UR15, UR19, UR21, UR15 ;  /* 0x00000015130f72a4 */ /* 0x000fe4000f8e020f */
[----:B------:R-:W-:Y:S01]  /*12360*/  IMAD.WIDE.U32 R26, R32, UR19, R26 ;  /* 0x00000013201a7c25 */ /* 0x000fe2000f8e001a */
[----:B------:R-:W-:Y:S01]  /*12370*/  ULDC.64 UR20, c[0x0][0x5b0] ;  /* 0x00016c0000147ab9 */ /* 0x000fe20000000a00 */
[----:B------:R-:W-:-:S02]  /*12380*/  ISETP.LT.OR P2, PT, R28, 0x1, !P1 ;  /* 0x000000011c00780c */ /* 0x000fc40004f41670 */
[----:B------:R-:W-:Y:S01]  /*12390*/  IMAD.MOV.U32 R32, RZ, RZ, R26 ;  /* 0x000000ffff207224 */ /* 0x000fe200078e001a */
[----:B------:R-:W-:Y:S01]  /*123a0*/  PRMT R36, RZ, 0x7610, R36 ;  /* 0x00007610ff247816 */ /* 0x000fe20000000024 */
[----:B------:R-:W-:Y:S01]  /*123b0*/  VIADD R33, R27, UR15 ;  /* 0x0000000f1b217c36 */ /* 0x000fe20008000000 */
[----:B------:R-:W-:Y:S01]  /*123c0*/  ISETP.LT.OR P3, PT, R28, 0x2, !P1 ;  /* 0x000000021c00780c */ /* 0x000fe20004f61670 */
[----:B------:R-:W-:Y:S01]  /*123d0*/  IMAD R34, R37, UR20, RZ ;  /* 0x0000001425227c24 */ /* 0x000fe2000f8e02ff */
[----:B------:R-:W3:Y:S01]  /*123e0*/  LDL.LU R40, [R1+0x104] ;  /* 0x0001040001287983 */ /* 0x000ee20000300800 */
[----:B------:R-:W-:-:S03]  /*123f0*/  IMAD.WIDE.U32 R26, R31, UR20, R32 ;  /* 0x000000141f1a7c25 */ /* 0x000fc6000f8e0020 */
[----:B------:R-:W4:Y:S01]  /*12400*/  LDL.LU R38, [R1+0x108] ;  /* 0x0001080001267983 */ /* 0x000f220000300800 */
[----:B------:R-:W-:Y:S01]  /*12410*/  IMAD R34, R31, UR21, R34 ;  /* 0x000000151f227c24 */ /* 0x000fe2000f8e0222 */
[----:B------:R-:W-:-:S04]  /*12420*/  IADD3 R26, P0, R26, UR22, RZ ;  /* 0x000000161a1a7c10 */ /* 0x000fc8000ff1e0ff */
[----:B------:R-:W-:Y:S02]  /*12430*/  IADD3.X R27, R27, UR23, R34, P0, !PT ;  /* 0x000000171b1b7c10 */ /* 0x000fe400087fe422 */
[----:B------:R-:W0:Y:S03]  /*12440*/  @!P2 LDC.64 R34, c[0x0][0x5c0] ;  /* 0x00017000ff22ab82 */ /* 0x000e260000000a00 */
[----:B------:R-:W2:Y:S01]  /*12450*/  @!P2 LDG.E.U8 R36, desc[UR30][R26.64] ;  /* 0x0000001e1a24a981 */ /* 0x000ea2000c1e1100 */
[----:B0-----:R-:W-:-:S05]  /*12460*/  @!P2 IADD3 R34, P0, R24, R34, RZ ;  /* 0x000000221822a210 */ /* 0x001fca0007f1e0ff */
[----:B------:R-:W-:Y:S01]  /*12470*/  @!P2 IMAD.X R35, R30, 0x1, R35, P0 ;  /* 0x000000011e23a824 */ /* 0x000fe200000e0623 */
[----:B--2---:R-:W-:-:S04]  /*12480*/  LOP3.LUT R36, R36, 0xff, RZ, 0xc0, !PT ;  /* 0x000000ff24247812 */ /* 0x004fc800078ec0ff */
[----:B------:R-:W-:-:S05]  /*12490*/  F2FP.F16.E4M3.UNPACK_B R36, R36 ;  /* 0x00000024ff24723e */ /* 0x000fca00020006ff */
[----:B------:R-:W-:-:S05]  /*124a0*/  HADD2.F32 R36, -RZ, R36.H0_H0 ;  /* 0x20000024ff247230 */ /* 0x000fca0000004100 */
[----:B------:R-:W-:-:S04]  /*124b0*/  FMUL R36, R36, UR17 ;  /* 0x0000001124247c20 */ /* 0x000fc80008400000 */
[----:B------:R-:W-:Y:S01]  /*124c0*/  FFMA R36, R4, UR18, R36 ;  /* 0x0000001204247c23 */ /* 0x000fe20008000024 */
[----:B------:R-:W-:-:S04]  /*124d0*/  PRMT R4, RZ, 0x7610, R4 ;  /* 0x00007610ff047816 */ /* 0x000fc80000000004 */
[----:B------:R-:W-:-:S05]  /*124e0*/  F2FP.SATFINITE.E4M3.F32.PACK_AB_MERGE_C R36, RZ, R36, RZ ;  /* 0x00000024ff24723e */ /* 0x000fca00048070ff */
[----:B------:R0:W-:Y:S04]  /*124f0*/  @!P2 STG.E.U8 desc[UR30][R34.64], R36 ;  /* 0x000000242200a986 */ /* 0x0001e8000c10111e */
[----:B------:R-:W2:Y:S01]  /*12500*/  @!P3 LDG.E.U8 R4, desc[UR30][R26.64+0x1] ;  /* 0x0000011e1a04b981 */ /* 0x000ea2000c1e1100 */
[----:B0-----:R-:W0:Y:S01]  /*12510*/  @!P3 LDC.64 R34, c[0x0][0x5c0] ;  /* 0x00017000ff22bb82 */ /* 0x001e220000000a00 */
[----:B--2---:R-:W-:-:S04]  /*12520*/  LOP3.LUT R4, R4, 0xff, RZ, 0xc0, !PT ;  /* 0x000000ff04047812 */ /* 0x004fc800078ec0ff */
[----:B------:R-:W-:-:S05]  /*12530*/  F2FP.F16.E4M3.UNPACK_B R4, R4 ;  /* 0x00000004ff04723e */ /* 0x000fca00020006ff */
[----:B------:R-:W-:-:S05]  /*12540*/  HADD2.F32 R4, -RZ, R4.H0_H0 ;  /* 0x20000004ff047230 */ /* 0x000fca0000004100 */
[----:B------:R-:W-:-:S04]  /*12550*/  FMUL R4, R4, UR17 ;  /* 0x0000001104047c20 */ /* 0x000fc80008400000 */
[----:B------:R-:W-:Y:S01]  /*12560*/  FFMA R36, R5, UR18, R4 ;  /* 0x0000001205247c23 */ /* 0x000fe20008000004 */
[----:B0-----:R-:W-:-:S04]  /*12570*/  @!P3 IADD3 R4, P0, R24, R34, RZ ;  /* 0x000000221804b210 */ /* 0x001fc80007f1e0ff */
[----:B------:R-:W-:Y:S01]  /*12580*/  F2FP.SATFINITE.E4M3.F32.PACK_AB_MERGE_C R36, RZ, R36, RZ ;  /* 0x00000024ff24723e */ /* 0x000fe200048070ff */
[----:B------:R-:W-:-:S05]  /*12590*/  @!P3 IMAD.X R5, R30, 0x1, R35, P0 ;  /* 0x000000011e05b824 */ /* 0x000fca00000e0623 */
[----:B------:R0:W-:Y:S02]  /*125a0*/  @!P3 STG.E.U8 desc[UR30][R4.64+0x1], R36 ;  /* 0x000001240400b986 */ /* 0x0001e4000c10111e */
[----:B0-----:R-:W-:Y:S02]  /*125b0*/  IADD3 R4, P0, R31, 0x8, RZ ;  /* 0x000000081f047810 */ /* 0x001fe40007f1e0ff */
[----:B------:R-:W-:-:S03]  /*125c0*/  PRMT R36, RZ, 0x7610, R36 ;  /* 0x00007610ff247816 */ /* 0x000fc60000000024 */
[----:B------:R-:W-:Y:S01]  /*125d0*/  IMAD.X R34, RZ, RZ, R37, P0 ;  /* 0x000000ffff227224 */ /* 0x000fe200000e0625 */
[----:B------:R-:W-:-:S03]  /*125e0*/  ISETP.GE.AND P0, PT, R29, 0x9, PT ;  /* 0x000000091d00780c */ /* 0x000fc60003f06270 */
[----:B------:R-:W-:Y:S01]  /*125f0*/  IMAD R34, R34, UR20, RZ ;  /* 0x0000001422227c24 */ /* 0x000fe2000f8e02ff */
[----:B------:R-:W-:-:S03]  /*12600*/  ISETP.LT.OR P2, PT, R28, 0x1, !P0 ;  /* 0x000000011c00780c */ /* 0x000fc60004741670 */
[C---:B------:R-:W-:Y:S02]  /*12610*/  IMAD R34, R4.reuse, UR21, R34 ;  /* 0x0000001504227c24 */ /* 0x040fe4000f8e0222 */
[----:B------:R-:W-:-:S03]  /*12620*/  IMAD.WIDE.U32 R4, R4, UR20, R32 ;  /* 0x0000001404047c25 */ /* 0x000fc6000f8e0020 */
[----:B------:R-:W-:-:S04]  /*12630*/  IADD3 R4, P3, R4, UR22, RZ ;  /* 0x0000001604047c10 */ /* 0x000fc8000ff7e0ff */
[----:B------:R-:W-:Y:S02]  /*12640*/  IADD3.X R5, R5, UR23, R34, P3, !PT ;  /* 0x0000001705057c10 */ /* 0x000fe40009ffe422 */
[----:B------:R-:W0:Y:S03]  /*12650*/  @!P2 LDC.64 R34, c[0x0][0x5c0] ;  /* 0x00017000ff22ab82 */ /* 0x000e260000000a00 */
[----:B------:R-:W2:Y:S01]  /*12660*/  @!P2 LDG.E.U8 R36, desc[UR30][R4.64] ;  /* 0x0000001e0424a981 */ /* 0x000ea2000c1e1100 */
[----:B------:R-:W-:Y:S02]  /*12670*/  ISETP.LT.OR P3, PT, R28, 0x2, !P0 ;  /* 0x000000021c00780c */ /* 0x000fe40004761670 */
[----:B0-----:R-:W-:-:S04]  /*12680*/  @!P2 IADD3 R34, P4, P5, R24, UR10, R34 ;  /* 0x0000000a1822ac10 */ /* 0x001fc8000fd9e022 */
[----:B------:R-:W-:Y:S02]  /*12690*/  @!P2 IADD3.X R35, R30, UR9, R35, P4, P5 ;  /* 0x000000091e23ac10 */ /* 0x000fe4000a7ea423 */
        /* <DEDUP_REMOVED lines=9> */
[----:B------:R-:W-:Y:S01]  /*12730*/  ISETP.LT.OR P2, PT, R28, 0x9, !P1 ;  /* 0x000000091c00780c */ /* 0x000fe20004f41670 */
[----:B0-----:R-:W0:Y:S01]  /*12740*/  @!P3 LDC.64 R34, c[0x0][0x5c0] ;  /* 0x00017000ff22bb82 */ /* 0x001e220000000a00 */
[----:B--2---:R-:W-:-:S04]  /*12750*/  LOP3.LUT R6, R6, 0xff, RZ, 0xc0, !PT ;  /* 0x000000ff06067812 */ /* 0x004fc800078ec0ff */
[----:B------:R-:W-:-:S05]  /*12760*/  F2FP.F16.E4M3.UNPACK_B R6, R6 ;  /* 0x00000006ff06723e */ /* 0x000fca00020006ff */
[----:B------:R-:W-:-:S05]  /*12770*/  HADD2.F32 R6, -RZ, R6.H0_H0 ;  /* 0x20000006ff067230 */ /* 0x000fca0000004100 */
[----:B------:R-:W-:-:S04]  /*12780*/  FMUL R6, R6, UR17 ;  /* 0x0000001106067c20 */ /* 0x000fc80008400000 */
[----:B------:R-:W-:Y:S01]  /*12790*/  FFMA R36, R7, UR18, R6 ;  /* 0x0000001207247c23 */ /* 0x000fe20008000006 */
[--C-:B0-----:R-:W-:Y:S02]  /*127a0*/  @!P3 IADD3 R6, P4, P5, R24, UR10, R34.reuse ;  /* 0x0000000a1806bc10 */ /* 0x101fe4000fd9e022 */
[----:B------:R-:W-:Y:S02]  /*127b0*/  PRMT R34, RZ, 0x7610, R34 ;  /* 0x00007610ff227816 */ /* 0x000fe40000000022 */
[----:B------:R-:W-:Y:S02]  /*127c0*/  @!P3 IADD3.X R7, R30, UR9, R35, P4, P5 ;  /* 0x000000091e07bc10 */ /* 0x000fe4000a7ea423 */
[----:B------:R-:W-:-:S05]  /*127d0*/  F2FP.SATFINITE.E4M3.F32.PACK_AB_MERGE_C R36, RZ, R36, RZ ;  /* 0x00000024ff24723e */ /* 0x000fca00048070ff */
[----:B------:R0:W-:Y:S04]  /*127e0*/  @!P3 STG.E.U8 desc[UR30][R6.64+0x1], R36 ;  /* 0x000001240600b986 */ /* 0x0001e8000c10111e */
[----:B------:R-:W2:Y:S01]  /*127f0*/  @!P2 LDG.E.U8 R34, desc[UR30][R26.64+0x8] ;  /* 0x0000081e1a22a981 */ /* 0x000ea2000c1e1100 */
[----:B------:R-:W-:Y:S01]  /*12800*/  ISETP.LT.OR P3, PT, R28, 0xa, !P1 ;  /* 0x0000000a1c00780c */ /* 0x000fe20004f61670 */
[----:B0-----:R-:W0:Y:S02]  /*12810*/  @!P2 LDC.64 R6, c[0x0][0x5c0] ;  /* 0x00017000ff06ab82 */ /* 0x001e240000000a00 */
        /* <DEDUP_REMOVED lines=19> */
[----:B------:R-:W-:-:S05]  /*12950*/  FFMA R8, R9, UR18, R8 ;  /* 0x0000001209087c23 */ /* 0x000fca0008000008 */
[----:B------:R-:W-:-:S05]  /*12960*/  F2FP.SATFINITE.E4M3.F32.PACK_AB_MERGE_C R8, RZ, R8, RZ ;  /* 0x00000008ff08723e */ /* 0x000fca00048070ff */
[----:B------:R0:W-:Y:S02]  /*12970*/  @!P3 STG.E.U8 desc[UR30][R6.64+0x9], R8 ;  /* 0x000009080600b986 */ /* 0x0001e4000c10111e */
[----:B0-----:R-:W-:Y:S01]  /*12980*/  PRMT R8, RZ, 0x7610, R8 ;  /* 0x00007610ff087816 */ /* 0x001fe20000000008 */
[----:B------:R-:W0:Y:S05]  /*12990*/  @!P2 LDC.64 R6, c[0x0][0x5c0] ;  /* 0x00017000ff06ab82 */ /* 0x000e2a0000000a00 */
        /* <DEDUP_REMOVED lines=87> */
[----:B------:R-:W-:Y:S02]  /*12f10*/  F2FP.SATFINITE.E4M3.F32.PACK_AB_MERGE_C R9, RZ, R8, RZ ;  /* 0x00000008ff09723e */ /* 0x000fe400048070ff */
[----:B------:R-:W-:-:S03]  /*12f20*/  PRMT R8, RZ, 0x7610, R8 ;  /* 0x00007610ff087816 */ /* 0x000fc60000000008 */
        /* <DEDUP_REMOVED lines=17> */
[----:B0-----:R-:W-:-:S04]  /*13040*/  @!P2 IADD3 R6, P4, P5, R24, UR10, R6 ;  /* 0x0000000a1806ac10 */ /* 0x001fc8000fd9e006 */
[----:B------:R-:W-:Y:S02]  /*13050*/  @!P2 IADD3.X R7, R30, UR9, R7, P4, P5 ;  /* 0x000000091e07ac10 */ /* 0x000fe4000a7ea407 */
[----:B--2---:R-:W-:-:S04]  /*13060*/  LOP3.LUT R8, R8, 0xff, RZ, 0xc0, !PT ;  /* 0x000000ff08087812 */ /* 0x004fc800078ec0ff */
[----:B------:R-:W-:-:S05]  /*13070*/  F2FP.F16.E4M3.UNPACK_B R8, R8 ;  /* 0x00000008ff08723e */ /* 0x000fca00020006ff */
[----:B------:R-:W-:-:S05]  /*13080*/  HADD2.F32 R8, -RZ, R8.H0_H0 ;  /* 0x20000008ff087230 */ /* 0x000fca0000004100 */
[----:B------:R-:W-:-:S04]  /*13090*/  FMUL R8, R8, UR17 ;  /* 0x0000001108087c20 */ /* 0x000fc80008400000 */
[--C-:B------:R-:W-:Y:S01]  /*130a0*/  FFMA R18, R18, UR18, R8.reuse ;  /* 0x0000001212127c23 */ /* 0x100fe20008000008 */
[----:B------:R-:W-:-:S04]  /*130b0*/  PRMT R8, RZ, 0x7610, R8 ;  /* 0x00007610ff087816 */ /* 0x000fc80000000008 */
[----:B------:R-:W-:-:S05]  /*130c0*/  F2FP.SATFINITE.E4M3.F32.PACK_AB_MERGE_C R18, RZ, R18, RZ ;  /* 0x00000012ff12723e */ /* 0x000fca00048070ff */
        /* <DEDUP_REMOVED lines=361> */
[----:B------:R-:W-:Y:S02]  /*14760*/  FFMA R8, R39, UR18, R8 ;  /* 0x0000001227087c23 */ /* 0x000fe40008000008 */
[----:B------:R-:W2:Y:S03]  /*14770*/  LDL.LU R39, [R1+0x10c] ;  /* 0x00010c0001277983 */ /* 0x000ea60000300800 */
[----:B------:R-:W-:Y:S02]  /*14780*/  F2FP.SATFINITE.E4M3.F32.PACK_AB_MERGE_C R9, RZ, R8, RZ ;  /* 0x00000008ff09723e */ /* 0x000fe400048070ff */
[----:B------:R-:W-:-:S03]  /*14790*/  PRMT R8, RZ, 0x7610, R8 ;  /* 0x00007610ff087816 */ /* 0x000fc60000000008 */
[----:B------:R0:W-:Y:S04]  /*147a0*/  @!P2 STG.E.U8 desc[UR30][R6.64+0x50], R9 ;  /* 0x000050090600a986 */ /* 0x0001e8000c10111e */
[----:B------:R-:W3:Y:S01]  /*147b0*/  @!P3 LDG.E.U8 R8, desc[UR30][R4.64+0x51] ;  /* 0x0000511e0408b981 */ /* 0x000ee2000c1e1100 */
[----:B------:R-:W-:Y:S01]  /*147c0*/  ISETP.LT.OR P2, PT, R28, 0x59, !P1 ;  /* 0x000000591c00780c */ /* 0x000fe20004f41670 */
[----:B0-----:R-:W0:Y:S02]  /*147d0*/  @!P3 LDC.64 R6, c[0x0][0x5c0] ;  /* 0x00017000ff06bb82 */ /* 0x001e240000000a00 */
[----:B0-----:R-:W-:-:S04]  /*147e0*/  @!P3 IADD3 R6, P4, P5, R24, UR10, R6 ;  /* 0x0000000a1806bc10 */ /* 0x001fc8000fd9e006 */
[----:B------:R-:W-:Y:S02]  /*147f0*/  @!P3 IADD3.X R7, R30, UR9, R7, P4, P5 ;  /* 0x000000091e07bc10 */ /* 0x000fe4000a7ea407 */
[----:B---3--:R-:W-:-:S04]  /*14800*/  LOP3.LUT R8, R8, 0xff, RZ, 0xc0, !PT ;  /* 0x000000ff08087812 */ /* 0x008fc800078ec0ff */
[----:B------:R-:W-:-:S05]  /*14810*/  F2FP.F16.E4M3.UNPACK_B R8, R8 ;  /* 0x00000008ff08723e */ /* 0x000fca00020006ff */
[----:B------:R-:W-:-:S05]  /*14820*/  HADD2.F32 R8, -RZ, R8.H0_H0 ;  /* 0x20000008ff087230 */ /* 0x000fca0000004100 */
[----:B------:R-:W-:-:S04]  /*14830*/  FMUL R8, R8, UR17 ;  /* 0x0000001108087c20 */ /* 0x000fc80008400000 */
[----:B------:R-:W-:Y:S02]  /*14840*/  FFMA R8, R40, UR18, R8 ;  /* 0x0000001228087c23 */ /* 0x000fe40008000008 */
[----:B------:R-:W3:Y:S03]  /*14850*/  LDL.LU R40, [R1+0x110] ;  /* 0x0001100001287983 */ /* 0x000ee60000300800 */
[----:B------:R-:W-:Y:S02]  /*14860*/  F2FP.SATFINITE.E4M3.F32.PACK_AB_MERGE_C R9, RZ, R8, RZ ;  /* 0x00000008ff09723e */ /* 0x000fe400048070ff */
[----:B------:R-:W-:-:S03]  /*14870*/  PRMT R8, RZ, 0x7610, R8 ;  /* 0x00007610ff087816 */ /* 0x000fc60000000008 */
[----:B------:R0:W-:Y:S04]  /*14880*/  @!P3 STG.E.U8 desc[UR30][R6.64+0x51], R9 ;  /* 0x000051090600b986 */ /* 0x0001e8000c10111e */
[----:B------:R-:W4:Y:S01]  /*14890*/  @!P2 LDG.E.U8 R8, desc[UR30][R26.64+0x58] ;  /* 0x0000581e1a08a981 */ /* 0x000f22000c1e1100 */
[----:B------:R-:W-:Y:S01]  /*148a0*/  ISETP.LT.OR P3, PT, R28, 0x5a, !P1 ;  /* 0x0000005a1c00780c */ /* 0x000fe20004f61670 */
[----:B0-----:R-:W0:Y:S02]  /*148b0*/  @!P2 LDC.64 R6, c[0x0][0x5c0] ;  /* 0x00017000ff06ab82 */ /* 0x001e240000000a00 */
[----:B0-----:R-:W-:-:S05]  /*148c0*/  @!P2 IADD3 R6, P4, R24, R6, RZ ;  /* 0x000000061806a210 */ /* 0x001fca0007f9e0ff */
[----:B------:R-:W-:Y:S01]  /*148d0*/  @!P2 IMAD.X R7, R30, 0x1, R7, P4 ;  /* 0x000000011e07a824 */ /* 0x000fe200020e0607 */
[----:B----4-:R-:W-:-:S04]  /*148e0*/  LOP3.LUT R8, R8, 0xff, RZ, 0xc0, !PT ;  /* 0x000000ff08087812 */ /* 0x010fc800078ec0ff */
[----:B------:R-:W-:-:S05]  /*148f0*/  F2FP.F16.E4M3.UNPACK_B R8, R8 ;  /* 0x00000008ff08723e */ /* 0x000fca00020006ff */
[----:B------:R-:W-:-:S05]  /*14900*/  HADD2.F32 R8, -RZ, R8.H0_H0 ;  /* 0x20000008ff087230 */ /* 0x000fca0000004100 */
[----:B------:R-:W-:-:S04]  /*14910*/  FMUL R8, R8, UR17 ;  /* 0x0000001108087c20 */ /* 0x000fc80008400000 */
[----:B------:R-:W-:Y:S02]  /*14920*/  FFMA R8, R38, UR18, R8 ;  /* 0x0000001226087c23 */ /* 0x000fe40008000008 */
[----:B------:R-:W4:Y:S03]  /*14930*/  LDL.LU R38, [R1+0x114] ;  /* 0x0001140001267983 */ /* 0x000f260000300800 */
        /* <DEDUP_REMOVED lines=34> */
[----:B0-----:R-:W-:-:S04]  /*14b60*/  @!P3 IADD3 R6, P4, P5, R24, UR10, R6 ;  /* 0x0000000a1806bc10 */ /* 0x001fc8000fd9e006 */
[----:B------:R-:W-:Y:S02]  /*14b70*/  @!P3 IADD3.X R7, R30, UR9, R7, P4, P5 ;  /* 0x000000091e07bc10 */ /* 0x000fe4000a7ea407 */
        /* <DEDUP_REMOVED lines=26> */
[----:B0-----:R-:W-:-:S05]  /*14d20*/  @!P3 IADD3 R6, P4, R24, R6, RZ ;  /* 0x000000061806b210 */ /* 0x001fca0007f9e0ff */
[----:B------:R-:W-:Y:S01]  /*14d30*/  @!P3 IMAD.X R7, R30, 0x1, R7, P4 ;  /* 0x000000011e07b824 */ /* 0x000fe200020e0607 */
        /* <DEDUP_REMOVED lines=144> */
[----:B------:R-:W-:Y:S01]  /*15640*/  FFMA R8, R38, UR18, R8 ;  /* 0x0000001226087c23 */ /* 0x000fe20008000008 */
[----:B------:R-:W-:Y:S01]  /*15650*/  ISETP.LT.OR P1, PT, R28, 0x7a, !P1 ;  /* 0x0000007a1c00780c */ /* 0x000fe20004f21670 */
[----:B------:R-:W4:Y:S03]  /*15660*/  LDL.LU R38, [R1+0x150] ;  /* 0x0001500001267983 */ /* 0x000f260000300800 */
[----:B------:R-:W-:Y:S02]  /*15670*/  F2FP.SATFINITE.E4M3.F32.PACK_AB_MERGE_C R9, RZ, R8, RZ ;  /* 0x00000008ff09723e */ /* 0x000fe400048070ff */
[----:B------:R-:W-:-:S03]  /*15680*/  PRMT R8, RZ, 0x7610, R8 ;  /* 0x00007610ff087816 */ /* 0x000fc60000000008 */
[----:B------:R0:W-:Y:S04]  /*15690*/  @!P3 STG.E.U8 desc[UR30][R6.64+0x71], R9 ;  /* 0x000071090600b986 */ /* 0x0001e8000c10111e */
[----:B------:R-:W2:Y:S01]  /*156a0*/  @!P2 LDG.E.U8 R8, desc[UR30][R26.64+0x78] ;  /* 0x0000781e1a08a981 */ /* 0x000ea2000c1e1100 */
        /* <DEDUP_REMOVED lines=21> */
[----:B------:R-:W-:-:S05]  /*15800*/  FFMA R8, R40, UR18, R8 ;  /* 0x0000001228087c23 */ /* 0x000fca0008000008 */
        /* <DEDUP_REMOVED lines=12> */
[----:B----4-:R-:W-:Y:S01]  /*158d0*/  FFMA R8, R38, UR18, R8 ;  /* 0x0000001226087c23 */ /* 0x010fe20008000008 */
[----:B------:R-:W-:Y:S01]  /*158e0*/  IADD3 R9, P0, R31, 0x80, RZ ;  /* 0x000000801f097810 */ /* 0x000fe20007f1e0ff */
[----:B------:R-:W3:Y:S03]  /*158f0*/  LDL.LU R38, [R1+0x158] ;  /* 0x0001580001267983 */ /* 0x000ee60000300800 */
[----:B------:R-:W-:Y:S02]  /*15900*/  F2FP.SATFINITE.E4M3.F32.PACK_AB_MERGE_C R11, RZ, R8, RZ ;  /* 0x00000008ff0b723e */ /* 0x000fe400048070ff */
[----:B------:R-:W-:-:S03]  /*15910*/  PRMT R8, RZ, 0x7610, R8 ;  /* 0x00007610ff087816 */ /* 0x000fc60000000008 */
[----:B------:R0:W-:Y:S04]  /*15920*/  @!P2 STG.E.U8 desc[UR30][R6.64+0x78], R11 ;  /* 0x0000780b0600a986 */ /* 0x0001e8000c10111e */
[----:B------:R4:W2:Y:S01]  /*15930*/  @!P1 LDG.E.U8 R8, desc[UR30][R4.64+0x79] ;  /* 0x0000791e04089981 */ /* 0x0008a2000c1e1100 */
[----:B------:R-:W-:Y:S01]  /*15940*/  IMAD.X R10, RZ, RZ, R37, P0 ;  /* 0x000000ffff0a7224 */ /* 0x000fe200000e0625 */
[----:B------:R-:W-:-:S03]  /*15950*/  ISETP.GE.AND P0, PT, R29, 0x81, PT ;  /* 0x000000811d00780c */ /* 0x000fc60003f06270 */
[----:B------:R-:W-:Y:S01]  /*15960*/  IMAD R10, R10, UR20, RZ ;  /* 0x000000140a0a7c24 */ /* 0x000fe2000f8e02ff */
[----:B0-----:R-:W0:Y:S01]  /*15970*/  @!P1 LDC.64 R6, c[0x0][0x5c0] ;  /* 0x00017000ff069b82 */ /* 0x001e220000000a00 */
[----:B------:R-:W-:Y:S01]  /*15980*/  ISETP.LT.OR P3, PT, R28, 0x1, !P0 ;  /* 0x000000011c00780c */ /* 0x000fe20004761670 */
[----:B----4-:R-:W-:-:S04]  /*15990*/  IMAD.WIDE.U32 R4, R9, UR20, R32 ;  /* 0x0000001409047c25 */ /* 0x010fc8000f8e0020 */
[----:B------:R-:W-:Y:S01]  /*159a0*/  IMAD R9, R9, UR21, R10 ;  /* 0x0000001509097c24 */ /* 0x000fe2000f8e020a */
[----:B------:R-:W-:-:S04]  /*159b0*/  IADD3 R4, P2, R4, UR22, RZ ;  /* 0x0000001604047c10 */ /* 0x000fc8000ff5e0ff */
[----:B------:R-:W-:Y:S02]  /*159c0*/  IADD3.X R5, R5, UR23, R9, P2, !PT ;  /* 0x0000001705057c10 */ /* 0x000fe400097fe409 */
[----:B0-----:R-:W-:-:S04]  /*159d0*/  @!P1 IADD3 R6, P4, P5, R24, UR10, R6 ;  /* 0x0000000a18069c10 */ /* 0x001fc8000fd9e006 */
[----:B------:R-:W-:Y:S02]  /*159e0*/  @!P1 IADD3.X R7, R30, UR9, R7, P4, P5 ;  /* 0x000000091e079c10 */ /* 0x000fe4000a7ea407 */
[----:B--2---:R-:W-:-:S04]  /*159f0*/  LOP3.LUT R8, R8, 0xff, RZ, 0xc0, !PT ;  /* 0x000000ff08087812 */ /* 0x004fc800078ec0ff */
[----:B------:R-:W-:-:S05]  /*15a00*/  F2FP.F16.E4M3.UNPACK_B R8, R8 ;  /* 0x00000008ff08723e */ /* 0x000fca00020006ff */
[----:B------:R-:W-:-:S05]  /*15a10*/  HADD2.F32 R8, -RZ, R8.H0_H0 ;  /* 0x20000008ff087230 */ /* 0x000fca0000004100 */
[----:B------:R-:W-:-:S04]  /*15a20*/  FMUL R8, R8, UR17 ;  /* 0x0000001108087c20 */ /* 0x000fc80008400000 */
[----:B------:R-:W-:Y:S01]  /*15a30*/  FFMA R8, R39, UR18, R8 ;  /* 0x0000001227087c23 */ /* 0x000fe20008000008 */
[----:B------:R-:W-:Y:S01]  /*15a40*/  ISETP.LT.OR P2, PT, R28, 0x2, !P0 ;  /* 0x000000021c00780c */ /* 0x000fe20004741670 */
[----:B------:R-:W2:Y:S03]  /*15a50*/  LDL.LU R39, [R1+0x15c] ;  /* 0x00015c0001277983 */ /* 0x000ea60000300800 */
[----:B------:R-:W-:Y:S02]  /*15a60*/  F2FP.SATFINITE.E4M3.F32.PACK_AB_MERGE_C R11, RZ, R8, RZ ;  /* 0x00000008ff0b723e */ /* 0x000fe400048070ff */
[----:B------:R-:W-:-:S03]  /*15a70*/  PRMT R8, RZ, 0x7610, R8 ;  /* 0x00007610ff087816 */ /* 0x000fc60000000008 */
[----:B------:R0:W-:Y:S04]  /*15a80*/  @!P1 STG.E.U8 desc[UR30][R6.64+0x79], R11 ;  /* 0x0000790b06009986 */ /* 0x0001e8000c10111e */
[----:B------:R-:W4:Y:S01]  /*15a90*/  @!P3 LDG.E.U8 R8, desc[UR30][R4.64] ;  /* 0x0000001e0408b981 */ /* 0x000f22000c1e1100 */
[----:B0-----:R-:W0:Y:S02]  /*15aa0*/  @!P3 LDC.64 R6, c[0x0][0x5c0] ;  /* 0x00017000ff06bb82 */ /* 0x001e240000000a00 */
[----:B0-----:R-:W-:-:S04]  /*15ab0*/  @!P3 IADD3 R6, P1, P4, R24, UR8, R6 ;  /* 0x000000081806bc10 */ /* 0x001fc8000fc3e006 */
[----:B------:R-:W-:Y:S02]  /*15ac0*/  @!P3 IADD3.X R7, R30, UR7, R7, P1, P4 ;  /* 0x000000071e07bc10 */ /* 0x000fe40008fe8407 */
[----:B----4-:R-:W-:-:S04]  /*15ad0*/  LOP3.LUT R8, R8, 0xff, RZ, 0xc0, !PT ;  /* 0x000000ff08087812 */ /* 0x010fc800078ec0ff */
[----:B------:R-:W-:-:S05]  /*15ae0*/  F2FP.F16.E4M3.UNPACK_B R8, R8 ;  /* 0x00000008ff08723e */ /* 0x000fca00020006ff */
[----:B------:R-:W-:-:S05]  /*15af0*/  HADD2.F32 R8, -RZ, R8.H0_H0 ;  /* 0x20000008ff087230 */ /* 0x000fca0000004100 */
[----:B------:R-:W-:-:S04]  /*15b00*/  FMUL R8, R8, UR17 ;  /* 0x0000001108087c20 */ /* 0x000fc80008400000 */
[----:B---3--:R-:W-:Y:S01]  /*15b10*/  FFMA R8, R38, UR18, R8 ;  /* 0x0000001226087c23 */ /* 0x008fe20008000008 */
[----:B------:R-:W-:Y:S01]  /*15b20*/  IADD3 R11, P1, R31, 0x88, RZ ;  /* 0x000000881f0b7810 */ /* 0x000fe20007f3e0ff */
[----:B------:R-:W3:Y:S03]  /*15b30*/  LDL.LU R38, [R1+0x160] ;  /* 0x0001600001267983 */ /* 0x000ee60000300800 */
[----:B------:R-:W-:Y:S01]  /*15b40*/  F2FP.SATFINITE.E4M3.F32.PACK_AB_MERGE_C R13, RZ, R8, RZ ;  /* 0x00000008ff0d723e */ /* 0x000fe200048070ff */
[----:B------:R-:W-:Y:S01]  /*15b50*/  IMAD.X R9, RZ, RZ, R37, P1 ;  /* 0x000000ffff097224 */ /* 0x000fe200008e0625 */
[----:B------:R-:W-:Y:S01]  /*15b60*/  PRMT R8, RZ, 0x7610, R8 ;  /* 0x00007610ff087816 */ /* 0x000fe20000000008 */
[----:B------:R-:W-:Y:S01]  /*15b70*/  IMAD.U32 R17, RZ, RZ, UR9 ;  /* 0x00000009ff117e24 */ /* 0x000fe2000f8e00ff */
[----:B------:R-:W4:Y:S04]  /*15b80*/  LDL.LU R40, [R1+0x164] ;  /* 0x0001640001287983 */ /* 0x000f280000300800 */
[----:B------:R0:W-:Y:S04]  /*15b90*/  @!P3 STG.E.U8 desc[UR30][R6.64], R13 ;  /* 0x0000000d0600b986 */ /* 0x0001e8000c10111e */
[----:B------:R-:W2:Y:S01]  /*15ba0*/  @!P2 LDG.E.U8 R8, desc[UR30][R4.64+0x1] ;  /* 0x0000011e0408a981 */ /* 0x000ea2000c1e1100 */
[----:B------:R-:W-:Y:S01]  /*15bb0*/  ISETP.GE.AND P1, PT, R29, 0x89, PT ;  /* 0x000000891d00780c */ /* 0x000fe20003f26270 */
[----:B------:R-:W-:-:S03]  /*15bc0*/  IMAD R12, R9, UR20, RZ ;  /* 0x00000014090c7c24 */ /* 0x000fc6000f8e02ff */
[----:B------:R-:W-:Y:S01]  /*15bd0*/  ISETP.LT.OR P3, PT, R28, 0x1, !P1 ;  /* 0x000000011c00780c */ /* 0x000fe20004f61670 */
[----:B0-----:R-:W0:Y:S01]  /*15be0*/  @!P2 LDC.64 R6, c[0x0][0x5c0] ;  /* 0x00017000ff06ab82 */ /* 0x001e220000000a00 */
[----:B------:R-:W-:Y:S01]  /*15bf0*/  IMAD R13, R11, UR21, R12 ;  /* 0x000000150b0d7c24 */ /* 0x000fe2000f8e020c */
[----:B0-----:R-:W-:Y:S02]  /*15c00*/  @!P2 IADD3 R10, P4, P5, R24, UR8, R6 ;  /* 0x00000008180aac10 */ /* 0x001fe4000fd9e006 */
[----:B--2---:R-:W-:-:S04]  /*15c10*/  LOP3.LUT R8, R8, 0xff, RZ, 0xc0, !PT ;  /* 0x000000ff08087812 */ /* 0x004fc800078ec0ff */
[----:B------:R-:W-:-:S05]  /*15c20*/  F2FP.F16.E4M3.UNPACK_B R8, R8 ;  /* 0x00000008ff08723e */ /* 0x000fca00020006ff */
[----:B------:R-:W-:-:S05]  /*15c30*/  HADD2.F32 R8, -RZ, R8.H0_H0 ;  /* 0x20000008ff087230 */ /* 0x000fca0000004100 */
[----:B------:R-:W-:Y:S01]  /*15c40*/  FMUL R6, R8, UR17 ;  /* 0x0000001108067c20 */ /* 0x000fe20008400000 */
[----:B------:R-:W-:Y:S01]  /*15c50*/  IMAD.WIDE.U32 R8, R11, UR20, R32 ;  /* 0x000000140b087c25 */ /* 0x000fe2000f8e0020 */
[----:B------:R-:W-:-:S03]  /*15c60*/  @!P2 IADD3.X R11, R30, UR7, R7, P4, P5 ;  /* 0x000000071e0bac10 */ /* 0x000fc6000a7ea407 */
[----:B------:R-:W-:Y:S01]  /*15c70*/  FFMA R12, R39, UR18, R6 ;  /* 0x00000012270c7c23 */ /* 0x000fe20008000006 */
[----:B------:R-:W-:-:S04]  /*15c80*/  IADD3 R6, P4, R8, UR22, RZ ;  /* 0x0000001608067c10 */ /* 0x000fc8000ff9e0ff */
[----:B------:R-:W-:Y:S02]  /*15c90*/  F2FP.SATFINITE.E4M3.F32.PACK_AB_MERGE_C R15, RZ, R12, RZ ;  /* 0x0000000cff0f723e */ /* 0x000fe400048070ff */
[----:B------:R-:W-:Y:S02]  /*15ca0*/  PRMT R12, RZ, 0x7610, R12 ;  /* 0x00007610ff0c7816 */ /* 0x000fe4000000000c */
[----:B------:R-:W-:Y:S01]  /*15cb0*/  IADD3.X R7, R9, UR23, R13, P4, !PT ;  /* 0x0000001709077c10 */ /* 0x000fe2000a7fe40d */
[----:B------:R0:W-:Y:S01]  /*15cc0*/  @!P2 STG.E.U8 desc[UR30][R10.64+0x1], R15 ;  /* 0x0000010f0a00a986 */ /* 0x0001e2000c10111e */
[----:B------:R-:W2:Y:S03]  /*15cd0*/  @!P3 LDC.64 R8, c[0x0][0x5c0] ;  /* 0x00017000ff08bb82 */ /* 0x000ea60000000a00 */
[----:B------:R-:W3:Y:S01]  /*15ce0*/  @!P3 LDG.E.U8 R12, desc[UR30][R6.64] ;  /* 0x0000001e060cb981 */ /* 0x000ee2000c1e1100 */
[----:B------:R-:W-:Y:S01]  /*15cf0*/  IMAD.U32 R13, RZ, RZ, UR10 ;  /* 0x0000000aff0d7e24 */ /* 0x000fe2000f8e00ff */
[----:B------:R-:W-:-:S04]  /*15d00*/  ISETP.LT.OR P2, PT, R28, 0x2, !P1 ;  /* 0x000000021c00780c */ /* 0x000fc80004f41670 */
[----:B------:R-:W-:-:S04]  /*15d10*/  @!P3 IADD3 R13, P4, P5, R13, UR8, R24 ;  /* 0x000000080d0dbc10 */ /* 0x000fc8000fd9e018 */
[----:B0-----:R-:W-:Y:S02]  /*15d20*/  @!P3 IADD3.X R10, R17, UR7, R30, P4, P5 ;  /* 0x00000007110abc10 */ /* 0x001fe4000a7ea41e */
[----:B--2---:R-:W-:-:S05]  /*15d30*/  @!P3 IADD3 R8, P4, R13, R8, RZ ;  /* 0x000000080d08b210 */ /* 0x004fca0007f9e0ff */
[----:B------:R-:W-:Y:S01]  /*15d40*/  @!P3 IMAD.X R9, R10, 0x1, R9, P4 ;  /* 0x000000010a09b824 */ /* 0x000fe200020e0609 */
[----:B------:R-:W-:Y:S02]  /*15d50*/  PRMT R10, RZ, 0x7610, R10 ;  /* 0x00007610ff0a7816 */ /* 0x000fe4000000000a */
[----:B---3--:R-:W-:-:S04]  /*15d60*/  LOP3.LUT R12, R12, 0xff, RZ, 0xc0, !PT ;  /* 0x000000ff0c0c7812 */ /* 0x008fc800078ec0ff */
[----:B------:R-:W-:-:S05]  /*15d70*/  F2FP.F16.E4M3.UNPACK_B R12, R12 ;  /* 0x0000000cff0c723e */ /* 0x000fca00020006ff */
[----:B------:R-:W-:-:S05]  /*15d80*/  HADD2.F32 R12, -RZ, R12.H0_H0 ;  /* 0x2000000cff0c7230 */ /* 0x000fca0000004100 */
[----:B------:R-:W-:-:S04]  /*15d90*/  FMUL R12, R12, UR17 ;  /* 0x000000110c0c7c20 */ /* 0x000fc80008400000 */
[----:B------:R-:W-:Y:S01]  /*15da0*/  FFMA R12, R38, UR18, R12 ;  /* 0x00000012260c7c23 */ /* 0x000fe2000800000c */
[----:B------:R-:W-:Y:S01]  /*15db0*/  IMAD.U32 R13, RZ, RZ, UR10 ;  /* 0x0000000aff0d7e24 */ /* 0x000fe2000f8e00ff */
[----:B------:R-:W2:Y:S03]  /*15dc0*/  LDL.LU R38, [R1+0x168] ;  /* 0x0001680001267983 */ /* 0x000ea60000300800 */
[----:B------:R-:W-:Y:S01]  /*15dd0*/  F2FP.SATFINITE.E4M3.F32.PACK_AB_MERGE_C R11, RZ, R12, RZ ;  /* 0x0000000cff0b723e */ /* 0x000fe200048070ff */
[----:B------:R-:W-:Y:S01]  /*15de0*/  IMAD.U32 R15, RZ, RZ, UR9 ;  /* 0x00000009ff0f7e24 */ /* 0x000fe2000f8e00ff */
[----:B------:R-:W-:Y:S01]  /*15df0*/  @!P2 IADD3 R13, P4, P5, R13, UR8, R24 ;  /* 0x000000080d0dac10 */ /* 0x000fe2000fd9e018 */
[----:B------:R-:W3:Y:S04]  /*15e00*/  LDL.LU R39, [R1+0x16c] ;  /* 0x00016c0001277983 */ /* 0x000ee80000300800 */
[----:B------:R0:W-:Y:S04]  /*15e10*/  @!P3 STG.E.U8 desc[UR30][R8.64], R11 ;  /* 0x0000000b0800b986 */ /* 0x0001e8000c10111e */
[----:B------:R-:W4:Y:S01]  /*15e20*/  @!P2 LDG.E.U8 R10, desc[UR30][R6.64+0x1] ;  /* 0x0000011e060aa981 */ /* 0x000f22000c1e1100 */
[----:B0-----:R-:W0:Y:S01]  /*15e30*/  @!P2 LDC.64 R8, c[0x0][0x5c0] ;  /* 0x00017000ff08ab82 */ /* 0x001e220000000a00 */
[----:B------:R-:W-:-:S02]  /*15e40*/  ISETP.LT.OR P3, PT, R28, 0x9, !P0 ;  /* 0x000000091c00780c */ /* 0x000fc40004761670 */
[----:B------:R-:W-:Y:S02]  /*15e50*/  @!P2 IADD3.X R12, R15, UR7, R30, P4, P5 ;  /* 0x000000070f0cac10 */ /* 0x000fe4000a7ea41e */
[----:B0-----:R-:W-:-:S05]  /*15e60*/  @!P2 IADD3 R8, P4, R13, R8, RZ ;  /* 0x000000080d08a210 */ /* 0x001fca0007f9e0ff */
[----:B------:R-:W-:Y:S01]  /*15e70*/  @!P2 IMAD.X R9, R12, 0x1, R9, P4 ;  /* 0x000000010c09a824 */ /* 0x000fe200020e0609 */
[----:B----4-:R-:W-:-:S04]  /*15e80*/  LOP3.LUT R10, R10, 0xff, RZ, 0xc0, !PT ;  /* 0x000000ff0a0a7812 */ /* 0x010fc800078ec0ff */
[----:B------:R-:W-:-:S05]  /*15e90*/  F2FP.F16.E4M3.UNPACK_B R10, R10 ;  /* 0x0000000aff0a723e */ /* 0x000fca00020006ff */
[----:B------:R-:W-:-:S05]  /*15ea0*/  HADD2.F32 R10, -RZ, R10.H0_H0 ;  /* 0x2000000aff0a7230 */ /* 0x000fca0000004100 */
[----:B------:R-:W-:-:S04]  /*15eb0*/  FMUL R10, R10, UR17 ;  /* 0x000000110a0a7c20 */ /* 0x000fc80008400000 */
[----:B------:R-:W-:-:S05]  /*15ec0*/  FFMA R10, R40, UR18, R10 ;  /* 0x00000012280a7c23 */ /* 0x000fca000800000a */
[----:B------:R-:W-:Y:S02]  /*15ed0*/  F2FP.SATFINITE.E4M3.F32.PACK_AB_MERGE_C R11, RZ, R10, RZ ;  /* 0x0000000aff0b723e */ /* 0x000fe400048070ff */
[----:B------:R-:W-:-:S03]  /*15ee0*/  PRMT R10, RZ, 0x7610, R10 ;  /* 0x00007610ff0a7816 */ /* 0x000fc6000000000a */
[----:B------:R0:W-:Y:S04]  /*15ef0*/  @!P2 STG.E.U8 desc[UR30][R8.64+0x1], R11 ;  /* 0x0000010b0800a986 */ /* 0x0001e8000c10111e */
[----:B------:R-:W4:Y:S01]  /*15f00*/  @!P3 LDG.E.U8 R10, desc[UR30][R4.64+0x8] ;  /* 0x0000081e040ab981 */ /* 0x000f22000c1e1100 */
[----:B0-----:R-:W0:Y:S01]  /*15f10*/  @!P3 LDC.64 R8, c[0x0][0x5c0] ;  /* 0x00017000ff08bb82 */ /* 0x001e220000000a00 */
[----:B------:R-:W-:Y:S02]  /*15f20*/  ISETP.LT.OR P2, PT, R28, 0xa, !P0 ;  /* 0x0000000a1c00780c */ /* 0x000fe40004741670 */
[----:B0-----:R-:W-:-:S04]  /*15f30*/  @!P3 IADD3 R8, P4, P5, R24, UR8, R8 ;  /* 0x000000081808bc10 */ /* 0x001fc8000fd9e008 */
[----:B------:R-:W-:Y:S02]  /*15f40*/  @!P3 IADD3.X R9, R30, UR7, R9, P4, P5 ;  /* 0x000000071e09bc10 */ /* 0x000fe4000a7ea409 */
[----:B----4-:R-:W-:-:S04]  /*15f50*/  LOP3.LUT R10, R10, 0xff, RZ, 0xc0, !PT ;  /* 0x000000ff0a0a7812 */ /* 0x010fc800078ec0ff */
[----:B------:R-:W-:-:S05]  /*15f60*/  F2FP.F16.E4M3.UNPACK_B R10, R10 ;  /* 0x0000000aff0a723e */ /* 0x000fca00020006ff */
[----:B------:R-:W-:-:S05]  /*15f70*/  HADD2.F32 R10, -RZ, R10.H0_H0 ;  /* 0x2000000aff0a7230 */ /* 0x000fca0000004100 */
[----:B------:R-:W-:-:S04]  /*15f80*/  FMUL R10, R10, UR17 ;  /* 0x000000110a0a7c20 */ /* 0x000fc80008400000 */
[----:B--2---:R-:W-:Y:S02]  /*15f90*/  FFMA R10, R38, UR18, R10 ;  /* 0x00000012260a7c23 */ /* 0x004fe4000800000a */
[----:B------:R-:W2:Y:S03]  /*15fa0*/  LDL.LU R38, [R1+0x170] ;  /* 0x0001700001267983 */ /* 0x000ea60000300800 */
[----:B------:R-:W-:Y:S01]  /*15fb0*/  F2FP.SATFINITE.E4M3.F32.PACK_AB_MERGE_C R11, RZ, R10, RZ ;  /* 0x0000000aff0b723e */ /* 0x000fe200048070ff */
[----:B------:R-:W-:Y:S01]  /*15fc0*/  IMAD.U32 R13, RZ, RZ, UR10 ;  /* 0x0000000aff0d7e24 */ /* 0x000fe2000f8e00ff */
[----:B------:R-:W-:Y:S01]  /*15fd0*/  PRMT R10, RZ, 0x7610, R10 ;  /* 0x00007610ff0a7816 */ /* 0x000fe2000000000a */
[----:B------:R-:W4:Y:S04]  /*15fe0*/  LDL.LU R40, [R1+0x174] ;  /* 0x0001740001287983 */ /* 0x000f280000300800 */
[----:B------:R0:W-:Y:S04]  /*15ff0*/  @!P3 STG.E.U8 desc[UR30][R8.64+0x8], R11 ;  /* 0x0000080b0800b986 */ /* 0x0001e8000c10111e */
[----:B------:R-:W3:Y:S01]  /*16000*/  @!P2 LDG.E.U8 R10, desc[UR30][R4.64+0x9] ;  /* 0x0000091e040aa981 */ /* 0x000ee2000c1e1100 */
[----:B0-----:R-:W0:Y:S01]  /*16010*/  @!P2 LDC.64 R8, c[0x0][0x5c0] ;  /* 0x00017000ff08ab82 */ /* 0x001e220000000a00 */
[----:B------:R-:W-:-:S02]  /*16020*/  ISETP.LT.OR P3, PT, R28, 0x9, !P1 ;  /* 0x000000091c00780c */ /* 0x000fc40004f61670 */
[----:B0-----:R-:W-:-:S04]  /*16030*/  @!P2 IADD3 R8, P4, P5, R24, UR8, R8 ;  /* 0x000000081808ac10 */ /* 0x001fc8000fd9e008 */
[----:B------:R-:W-:Y:S02]  /*16040*/  @!P2 IADD3.X R9, R30, UR7, R9, P4, P5 ;  /* 0x000000071e09ac10 */ /* 0x000fe4000a7ea409 */
        /* <DEDUP_REMOVED lines=9> */
[----:B0-----:R-:W0:Y:S01]  /*160e0*/  @!P3 LDC.64 R8, c[0x0][0x5c0] ;  /* 0x00017000ff08bb82 */ /* 0x001e220000000a00 */
[----:B------:R-:W-:Y:S02]  /*160f0*/  @!P3 IADD3 R13, P4, P5, R13, UR8, R24 ;  /* 0x000000080d0dbc10 */ /* 0x000fe4000fd9e018 */
[----:B------:R-:W-:Y:S02]  /*16100*/  ISETP.LT.OR P2, PT, R28, 0xa, !P1 ;  /* 0x0000000a1c00780c */ /* 0x000fe40004f41670 */
[----:B------:R-:W-:-:S02]  /*16110*/  @!P3 IADD3.X R12, R15, UR7, R30, P4, P5 ;  /* 0x000000070f0cbc10 */ /* 0x000fc4000a7ea41e */
[----:B0-----:R-:W-:-:S05]  /*16120*/  @!P3 IADD3 R8, P4, R13, R8, RZ ;  /* 0x000000080d08b210 */ /* 0x001fca0007f9e0ff */
[----:B------:R-:W-:Y:S01]  /*16130*/  @!P3 IMAD.X R9, R12, 0x1, R9, P4 ;  /* 0x000000010c09b824 */ /* 0x000fe200020e0609 */
[----:B---3--:R-:W-:-:S04]  /*16140*/  LOP3.LUT R10, R10, 0xff, RZ, 0xc0, !PT ;  /* 0x000000ff0a0a7812 */ /* 0x008fc800078ec0ff */
[----:B------:R-:W-:-:S05]  /*16150*/  F2FP.F16.E4M3.UNPACK_B R10, R10 ;  /* 0x0000000aff0a723e */ /* 0x000fca00020006ff */
[----:B------:R-:W-:-:S05]  /*16160*/  HADD2.F32 R10, -RZ, R10.H0_H0 ;  /* 0x2000000aff0a7230 */ /* 0x000fca0000004100 */
[----:B------:R-:W-:-:S04]  /*16170*/  FMUL R10, R10, UR17 ;  /* 0x000000110a0a7c20 */ /* 0x000fc80008400000 */
[----:B--2---:R-:W-:Y:S01]  /*16180*/  FFMA R10, R38, UR18, R10 ;  /* 0x00000012260a7c23 */ /* 0x004fe2000800000a */
[----:B------:R-:W-:Y:S01]  /*16190*/  IMAD.U32 R13, RZ, RZ, UR10 ;  /* 0x0000000aff0d7e24 */ /* 0x000fe2000f8e00ff */
[----:B------:R-:W2:Y:S03]  /*161a0*/  LDL.LU R38, [R1+0x178] ;  /* 0x0001780001267983 */ /* 0x000ea60000300800 */
[----:B------:R-:W-:Y:S01]  /*161b0*/  F2FP.SATFINITE.E4M3.F32.PACK_AB_MERGE_C R11, RZ, R10, RZ ;  /* 0x0000000aff0b723e */ /* 0x000fe200048070ff */
[----:B------:R-:W3:Y:S01]  /*161c0*/  LDL.LU R39, [R1+0x17c] ;  /* 0x00017c0001277983 */ /* 0x000ee20000300800 */
[----:B------:R-:W-:-:S03]  /*161d0*/  PRMT R10, RZ, 0x7610, R10 ;  /* 0x00007610ff0a7816 */ /* 0x000fc6000000000a */
[----:B------:R0:W-:Y:S04]  /*161e0*/  @!P3 STG.E.U8 desc[UR30][R8.64+0x8], R11 ;  /* 0x0000080b0800b986 */ /* 0x0001e8000c10111e */
[----:B------:R-:W4:Y:S01]  /*161f0*/  @!P2 LDG.E.U8 R10, desc[UR30][R6.64+0x9] ;  /* 0x0000091e060aa981 */ /* 0x000f22000c1e1100 */
[----:B0-----:R-:W0:Y:S01]  /*16200*/  @!P2 LDC.64 R8, c[0x0][0x5c0] ;  /* 0x00017000ff08ab82 */ /* 0x001e220000000a00 */
[----:B------:R-:W-:Y:S02]  /*16210*/  @!P2 IADD3 R13, P4, P5, R13, UR8, R24 ;  /* 0x000000080d0dac10 */ /* 0x000fe4000fd9e018 */
[----:B------:R-:W-:Y:S02]  /*16220*/  ISETP.LT.OR P3, PT, R28, 0x11, !P0 ;  /* 0x000000111c00780c */ /* 0x000fe40004761670 */
[----:B------:R-:W-:-:S02]  /*16230*/  @!P2 IADD3.X R12, R15, UR7, R30, P4, P5 ;  /* 0x000000070f0cac10 */ /* 0x000fc4000a7ea41e */
        /* <DEDUP_REMOVED lines=717> */
[----:B------:R-:W-:Y:S01]  /*18f10*/  FFMA R10, R39, UR18, R10 ;  /* 0x00000012270a7c23 */ /* 0x000fe2000800000a */
[----:B------:R-:W-:Y:S01]  /*18f20*/  @!P3 IADD3 R13, P4, P5, R13, UR8, R24 ;  /* 0x000000080d0dbc10 */ /* 0x000fe2000fd9e018 */
[----:B------:R-:W3:Y:S03]  /*18f30*/  LDL.LU R39, [R1+0x238] ;  /* 0x0002380001277983 */ /* 0x000ee60000300800 */
[----:B------:R-:W-:Y:S02]  /*18f40*/  F2FP.SATFINITE.E4M3.F32.PACK_AB_MERGE_C R11, RZ, R10, RZ ;  /* 0x0000000aff0b723e */ /* 0x000fe400048070ff */
[----:B------:R-:W-:-:S03]  /*18f50*/  PRMT R10, RZ, 0x7610, R10 ;  /* 0x00007610ff0a7816 */ /* 0x000fc6000000000a */
[----:B------:R0:W-:Y:S04]  /*18f60*/  @!P2 STG.E.U8 desc[UR30][R8.64+0x69], R11 ;  /* 0x0000690b0800a986 */ /* 0x0001e8000c10111e */
[----:B------:R-:W2:Y:S01]  /*18f70*/  @!P3 LDG.E.U8 R10, desc[UR30][R6.64+0x68] ;  /* 0x0000681e060ab981 */ /* 0x000ea2000c1e1100 */
[----:B0-----:R-:W0:Y:S01]  /*18f80*/  @!P3 LDC.64 R8, c[0x0][0x5c0] ;  /* 0x00017000ff08bb82 */ /* 0x001e220000000a00 */
[----:B------:R-:W-:Y:S02]  /*18f90*/  ISETP.LT.OR P2, PT, R28, 0x6a, !P1 ;  /* 0x0000006a1c00780c */ /* 0x000fe40004f41670 */
[----:B------:R-:W-:Y:S02]  /*18fa0*/  @!P3 IADD3.X R12, R15, UR7, R30, P4, P5 ;  /* 0x000000070f0cbc10 */ /* 0x000fe4000a7ea41e */
[----:B0-----:R-:W-:-:S05]  /*18fb0*/  @!P3 IADD3 R8, P4, R13, R8, RZ ;  /* 0x000000080d08b210 */ /* 0x001fca0007f9e0ff */
[----:B------:R-:W-:Y:S01]  /*18fc0*/  @!P3 IMAD.X R9, R12, 0x1, R9, P4 ;  /* 0x000000010c09b824 */ /* 0x000fe200020e0609 */
[----:B--2---:R-:W-:-:S04]  /*18fd0*/  LOP3.LUT R10, R10, 0xff, RZ, 0xc0, !PT ;  /* 0x000000ff0a0a7812 */ /* 0x004fc800078ec0ff */
[----:B------:R-:W-:-:S05]  /*18fe0*/  F2FP.F16.E4M3.UNPACK_B R10, R10 ;  /* 0x0000000aff0a723e */ /* 0x000fca00020006ff */
[----:B------:R-:W-:-:S05]  /*18ff0*/  HADD2.F32 R10, -RZ, R10.H0_H0 ;  /* 0x2000000aff0a7230 */ /* 0x000fca0000004100 */
[----:B------:R-:W-:-:S04]  /*19000*/  FMUL R10, R10, UR17 ;  /* 0x000000110a0a7c20 */ /* 0x000fc80008400000 */
[----:B------:R-:W-:Y:S01]  /*19010*/  FFMA R10, R38, UR18, R10 ;  /* 0x00000012260a7c23 */ /* 0x000fe2000800000a */
[----:B------:R-:W-:Y:S01]  /*19020*/  IMAD.U32 R13, RZ, RZ, UR10 ;  /* 0x0000000aff0d7e24 */ /* 0x000fe2000f8e00ff */
[----:B------:R-:W2:Y:S03]  /*19030*/  LDL.LU R38, [R1+0x23c] ;  /* 0x00023c0001267983 */ /* 0x000ea60000300800 */
[----:B------:R-:W-:Y:S02]  /*19040*/  F2FP.SATFINITE.E4M3.F32.PACK_AB_MERGE_C R11, RZ, R10, RZ ;  /* 0x0000000aff0b723e */ /* 0x000fe400048070ff */
        /* <DEDUP_REMOVED lines=26> */
[----:B---3--:R-:W-:Y:S02]  /*191f0*/  FFMA R10, R39, UR18, R10 ;  /* 0x00000012270a7c23 */ /* 0x008fe4000800000a */
[----:B------:R-:W3:Y:S03]  /*19200*/  LDL.LU R39, [R1+0x240] ;  /* 0x0002400001277983 */ /* 0x000ee60000300800 */
        /* <DEDUP_REMOVED lines=12> */
[----:B--2---:R-:W-:Y:S01]  /*192d0*/  FFMA R10, R38, UR18, R10 ;  /* 0x00000012260a7c23 */ /* 0x004fe2000800000a */
[----:B------:R-:W-:Y:S01]  /*192e0*/  IMAD.U32 R13, RZ, RZ, UR10 ;  /* 0x0000000aff0d7e24 */ /* 0x000fe2000f8e00ff */
[----:B------:R-:W2:Y:S03]  /*192f0*/  LDL.LU R38, [R1+0x244] ;  /* 0x0002440001267983 */ /* 0x000ea60000300800 */
[----:B------:R-:W-:Y:S01]  /*19300*/  F2FP.SATFINITE.E4M3.F32.PACK_AB_MERGE_C R11, RZ, R10, RZ ;  /* 0x0000000aff0b723e */ /* 0x000fe200048070ff */
[----:B------:R-:W4:Y:S01]  /*19310*/  LDL.LU R40, [R1+0x248] ;  /* 0x0002480001287983 */ /* 0x000f220000300800 */
        /* <DEDUP_REMOVED lines=13> */
[----:B------:R-:W-:Y:S01]  /*193f0*/  FFMA R10, R39, UR18, R10 ;  /* 0x00000012270a7c23 */ /* 0x000fe2000800000a */
[----:B------:R-:W-:Y:S01]  /*19400*/  IMAD.U32 R13, RZ, RZ, UR10 ;  /* 0x0000000aff0d7e24 */ /* 0x000fe2000f8e00ff */
[----:B------:R-:W3:Y:S03]  /*19410*/  LDL.LU R39, [R1+0x24c] ;  /* 0x00024c0001277983 */ /* 0x000ee60000300800 */
[----:B------:R-:W-:Y:S02]  /*19420*/  F2FP.SATFINITE.E4M3.F32.PACK_AB_MERGE_C R11, RZ, R10, RZ ;  /* 0x0000000aff0b723e */ /* 0x000fe400048070ff */
[----:B------:R-:W-:-:S03]  /*19430*/  PRMT R10, RZ, 0x7610, R10 ;  /* 0x00007610ff0a7816 */ /* 0x000fc6000000000a */
[----:B------:R0:W-:Y:S04]  /*19440*/  @!P3 STG.E.U8 desc[UR30][R8.64+0x70], R11 ;  /* 0x0000700b0800b986 */ /* 0x0001e8000c10111e */
[----:B------:R-:W2:Y:S01]  /*19450*/  @!P2 LDG.E.U8 R10, desc[UR30][R6.64+0x71] ;  /* 0x0000711e060aa981 */ /* 0x000ea2000c1e1100 */
[----:B0-----:R-:W0:Y:S01]  /*19460*/  @!P2 LDC.64 R8, c[0x0][0x5c0] ;  /* 0x00017000ff08ab82 */ /* 0x001e220000000a00 */
[----:B------:R-:W-:Y:S02]  /*19470*/  @!P2 IADD3 R13, P4, P5, R13, UR8, R24 ;  /* 0x000000080d0dac10 */ /* 0x000fe4000fd9e018 */
[----:B------:R-:W-:Y:S02]  /*19480*/  ISETP.LT.OR P3, PT, R28, 0x79, !P0 ;  /* 0x000000791c00780c */ /* 0x000fe40004761670 */
[----:B------:R-:W-:-:S02]  /*19490*/  @!P2 IADD3.X R12, R15, UR7, R30, P4, P5 ;  /* 0x000000070f0cac10 */ /* 0x000fc4000a7ea41e */
[----:B0-----:R-:W-:-:S05]  /*194a0*/  @!P2 IADD3 R8, P4, R13, R8, RZ ;  /* 0x000000080d08a210 */ /* 0x001fca0007f9e0ff */
[----:B------:R-:W-:Y:S01]  /*194b0*/  @!P2 IMAD.X R9, R12, 0x1, R9, P4 ;  /* 0x000000010c09a824 */ /* 0x000fe200020e0609 */
        /* <DEDUP_REMOVED lines=22> */
[----:B------:R4:W3:Y:S02]  /*19620*/  @!P0 LDG.E.U8 R10, desc[UR30][R4.64+0x79] ;  /* 0x0000791e040a8981 */ /* 0x0008e4000c1e1100 */
[----:B----4-:R-:W4:Y:S01]  /*19630*/  @!P0 LDC.64 R4, c[0x0][0x5c0] ;  /* 0x00017000ff048b82 */ /* 0x010f220000000a00 */
[----:B------:R-:W-:Y:S02]  /*19640*/  ISETP.LT.OR P2, PT, R28, 0x79, !P1 ;  /* 0x000000791c00780c */ /* 0x000fe40004f41670 */
[----:B0-----:R-:W-:Y:S02]  /*19650*/  PRMT R8, RZ, 0x7610, R8 ;  /* 0x00007610ff087816 */ /* 0x001fe40000000008 */
[----:B----4-:R-:W-:-:S04]  /*19660*/  @!P0 IADD3 R4, P3, P4, R24, UR8, R4 ;  /* 0x0000000818048c10 */ /* 0x010fc8000fc7e004 */
[----:B------:R-:W-:Y:S02]  /*19670*/  @!P0 IADD3.X R5, R30, UR7, R5, P3, P4 ;  /* 0x000000071e058c10 */ /* 0x000fe40009fe8405 */
[----:B---3--:R-:W-:-:S04]  /*19680*/  LOP3.LUT R10, R10, 0xff, RZ, 0xc0, !PT ;  /* 0x000000ff0a0a7812 */ /* 0x008fc800078ec0ff */
[----:B------:R-:W-:-:S05]  /*19690*/  F2FP.F16.E4M3.UNPACK_B R10, R10 ;  /* 0x0000000aff0a723e */ /* 0x000fca00020006ff */
[----:B------:R-:W-:-:S05]  /*196a0*/  HADD2.F32 R10, -RZ, R10.H0_H0 ;  /* 0x2000000aff0a7230 */ /* 0x000fca0000004100 */
[----:B------:R-:W-:-:S04]  /*196b0*/  FMUL R10, R10, UR17 ;  /* 0x000000110a0a7c20 */ /* 0x000fc80008400000 */
[----:B------:R-:W-:Y:S01]  /*196c0*/  FFMA R10, R39, UR18, R10 ;  /* 0x00000012270a7c23 */ /* 0x000fe2000800000a */
[----:B------:R-:W-:Y:S02]  /*196d0*/  IMAD.U32 R11, RZ, RZ, UR10 ;  /* 0x0000000aff0b7e24 */ /* 0x000fe4000f8e00ff */
[----:B------:R-:W-:Y:S01]  /*196e0*/  IMAD.U32 R13, RZ, RZ, UR9 ;  /* 0x00000009ff0d7e24 */ /* 0x000fe2000f8e00ff */
[----:B------:R-:W-:Y:S01]  /*196f0*/  ISETP.LT.OR P1, PT, R28, 0x7a, !P1 ;  /* 0x0000007a1c00780c */ /* 0x000fe20004f21670 */
[----:B------:R-:W3:Y:S01]  /*19700*/  LDL.LU R39, [R1+0x254] ;  /* 0x0002540001277983 */ /* 0x000ee20000300800 */
[----:B------:R-:W-:-:S05]  /*19710*/  F2FP.SATFINITE.E4M3.F32.PACK_AB_MERGE_C R9, RZ, R10, RZ ;  /* 0x0000000aff09723e */ /* 0x000fca00048070ff */
[----:B------:R0:W-:Y:S04]  /*19720*/  @!P0 STG.E.U8 desc[UR30][R4.64+0x79], R9 ;  /* 0x0000790904008986 */ /* 0x0001e8000c10111e */
[----:B------:R-:W4:Y:S01]  /*19730*/  @!P2 LDG.E.U8 R8, desc[UR30][R6.64+0x78] ;  /* 0x0000781e0608a981 */ /* 0x000f22000c1e1100 */
[----:B0-----:R-:W0:Y:S01]  /*19740*/  @!P2 LDC.64 R4, c[0x0][0x5c0] ;  /* 0x00017000ff04ab82 */ /* 0x001e220000000a00 */
[----:B------:R-:W-:-:S04]  /*19750*/  @!P2 IADD3 R11, P0, P3, R11, UR8, R24 ;  /* 0x000000080b0bac10 */ /* 0x000fc8000fb1e018 */
[----:B------:R-:W-:Y:S02]  /*19760*/  @!P2 IADD3.X R10, R13, UR7, R30, P0, P3 ;  /* 0x000000070d0aac10 */ /* 0x000fe400087e641e */
[----:B0-----:R-:W-:-:S05]  /*19770*/  @!P2 IADD3 R4, P4, R11, R4, RZ ;  /* 0x000000040b04a210 */ /* 0x001fca0007f9e0ff */
[----:B------:R-:W-:Y:S01]  /*19780*/  @!P2 IMAD.X R5, R10, 0x1, R5, P4 ;  /* 0x000000010a05a824 */ /* 0x000fe200020e0605 */
[----:B----4-:R-:W-:-:S04]  /*19790*/  LOP3.LUT R8, R8, 0xff, RZ, 0xc0, !PT ;  /* 0x000000ff08087812 */ /* 0x010fc800078ec0ff */
[----:B------:R-:W-:-:S05]  /*197a0*/  F2FP.F16.E4M3.UNPACK_B R8, R8 ;  /* 0x00000008ff08723e */ /* 0x000fca00020006ff */
[----:B------:R-:W-:-:S05]  /*197b0*/  HADD2.F32 R8, -RZ, R8.H0_H0 ;  /* 0x20000008ff087230 */ /* 0x000fca0000004100 */
[----:B------:R-:W-:-:S04]  /*197c0*/  FMUL R8, R8, UR17 ;  /* 0x0000001108087c20 */ /* 0x000fc80008400000 */
[----:B--2---:R-:W-:Y:S01]  /*197d0*/  FFMA R8, R38, UR18, R8 ;  /* 0x0000001226087c23 */ /* 0x004fe20008000008 */
[----:B------:R-:W-:Y:S01]  /*197e0*/  IADD3 R9, P0, R31, 0x100, RZ ;  /* 0x000001001f097810 */ /* 0x000fe20007f1e0ff */
[----:B------:R-:W-:Y:S01]  /*197f0*/  IMAD.U32 R13, RZ, RZ, UR10 ;  /* 0x0000000aff0d7e24 */ /* 0x000fe2000f8e00ff */
[----:B------:R-:W2:Y:S02]  /*19800*/  LDL.LU R38, [R1+0x258] ;  /* 0x0002580001267983 */ /* 0x000ea40000300800 */
[----:B------:R-:W-:Y:S02]  /*19810*/  F2FP.SATFINITE.E4M3.F32.PACK_AB_MERGE_C R11, RZ, R8, RZ ;  /* 0x00000008ff0b723e */ /* 0x000fe400048070ff */
[----:B------:R-:W-:-:S03]  /*19820*/  PRMT R8, RZ, 0x7610, R8 ;  /* 0x00007610ff087816 */ /* 0x000fc60000000008 */
[----:B------:R0:W-:Y:S04]  /*19830*/  @!P2 STG.E.U8 desc[UR30][R4.64+0x78], R11 ;  /* 0x0000780b0400a986 */ /* 0x0001e8000c10111e */
[----:B------:R4:W3:Y:S02]  /*19840*/  @!P1 LDG.E.U8 R8, desc[UR30][R6.64+0x79] ;  /* 0x0000791e06089981 */ /* 0x0008e4000c1e1100 */
[----:B----4-:R-:W4:Y:S01]  /*19850*/  @!P1 LDC.64 R6, c[0x0][0x5c0] ;  /* 0x00017000ff069b82 */ /* 0x010f220000000a00 */
[----:B------:R-:W-:Y:S01]  /*19860*/  IMAD.X R10, RZ, RZ, R37, P0 ;  /* 0x000000ffff0a7224 */ /* 0x000fe200000e0625 */
[----:B------:R-:W-:Y:S02]  /*19870*/  ISETP.GE.AND P0, PT, R29, 0x101, PT ;  /* 0x000001011d00780c */ /* 0x000fe40003f06270 */
[----:B0-----:R-:W-:Y:S01]  /*19880*/  @!P1 IADD3 R11, P4, P5, R13, UR8, R24 ;  /* 0x000000080d0b9c10 */ /* 0x001fe2000fd9e018 */
[----:B------:R-:W-:Y:S01]  /*19890*/  IMAD.U32 R13, RZ, RZ, UR9 ;  /* 0x00000009ff0d7e24 */ /* 0x000fe2000f8e00ff */
[----:B------:R-:W-:Y:S01]  /*198a0*/  ISETP.LT.OR P2, PT, R28, 0x1, !P0 ;  /* 0x000000011c00780c */ /* 0x000fe20004741670 */
[----:B------:R-:W-:-:S02]  /*198b0*/  IMAD R10, R10, UR20, RZ ;  /* 0x000000140a0a7c24 */ /* 0x000fc4000f8e02ff */
[----:B------:R-:W-:Y:S01]  /*198c0*/  IMAD.WIDE.U32 R4, R9, UR20, R32 ;  /* 0x0000001409047c25 */ /* 0x000fe2000f8e0020 */
[----:B------:R-:W-:-:S03]  /*198d0*/  @!P1 IADD3.X R12, R13, UR7, R30, P4, P5 ;  /* 0x000000070d0c9c10 */ /* 0x000fc6000a7ea41e */
[----:B------:R-:W-:Y:S01]  /*198e0*/  IMAD R9, R9, UR21, R10 ;  /* 0x0000001509097c24 */ /* 0x000fe2000f8e020a */
[----:B------:R-:W-:-:S04]  /*198f0*/  IADD3 R4, P4, R4, UR22, RZ ;  /* 0x0000001604047c10 */ /* 0x000fc8000ff9e0ff */
[----:B------:R-:W-:Y:S02]  /*19900*/  IADD3.X R5, R5, UR23, R9, P4, !PT ;  /* 0x0000001705057c10 */ /* 0x000fe4000a7fe409 */
[----:B----4-:R-:W-:-:S05]  /*19910*/  @!P1 IADD3 R6, P3, R11, R6, RZ ;  /* 0x000000060b069210 */ /* 0x010fca0007f7e0ff */
[----:B------:R-:W-:Y:S01]  /*19920*/  @!P1 IMAD.X R7, R12, 0x1, R7, P3 ;  /* 0x000000010c079824 */ /* 0x000fe200018e0607 */
[----:B---3--:R-:W-:-:S04]  /*19930*/  LOP3.LUT R8, R8, 0xff, RZ, 0xc0, !PT ;  /* 0x000000ff08087812 */ /* 0x008fc800078ec0ff */
[----:B------:R-:W-:-:S05]  /*19940*/  F2FP.F16.E4M3.UNPACK_B R8, R8 ;  /* 0x00000008ff08723e */ /* 0x000fca00020006ff */
[----:B------:R-:W-:-:S05]  /*19950*/  HADD2.F32 R8, -RZ, R8.H0_H0 ;  /* 0x20000008ff087230 */ /* 0x000fca0000004100 */
[----:B------:R-:W-:-:S04]  /*19960*/  FMUL R8, R8, UR17 ;  /* 0x0000001108087c20 */ /* 0x000fc80008400000 */
[----:B------:R-:W-:Y:S01]  /*19970*/  FFMA R8, R39, UR18, R8 ;  /* 0x0000001227087c23 */ /* 0x000fe20008000008 */
[----:B------:R-:W-:Y:S01]  /*19980*/  ISETP.LT.OR P3, PT, R28, 0x2, !P0 ;  /* 0x000000021c00780c */ /* 0x000fe20004761670 */
[----:B------:R-:W3:Y:S03]  /*19990*/  LDL.LU R39, [R1+0x25c] ;  /* 0x00025c0001277983 */ /* 0x000ee60000300800 */
        /* <DEDUP_REMOVED lines=11> */
[----:B--2---:R-:W-:Y:S01]  /*19a50*/  FFMA R8, R38, UR18, R8 ;  /* 0x0000001226087c23 */ /* 0x004fe20008000008 */
[----:B------:R-:W-:Y:S01]  /*19a60*/  IADD3 R11, P1, R31, 0x108, RZ ;  /* 0x000001081f0b7810 */ /* 0x000fe20007f3e0ff */
[----:B------:R-:W2:Y:S03]  /*19a70*/  LDL.LU R38, [R1+0x260] ;  /* 0x0002600001267983 */ /* 0x000ea60000300800 */
[----:B------:R-:W-:Y:S01]  /*19a80*/  F2FP.SATFINITE.E4M3.F32.PACK_AB_MERGE_C R13, RZ, R8, RZ ;  /* 0x00000008ff0d723e */ /* 0x000fe200048070ff */
[----:B------:R-:W-:Y:S01]  /*19a90*/  IMAD.X R9, RZ, RZ, R37, P1 ;  /* 0x000000ffff097224 */ /* 0x000fe200008e0625 */
[----:B------:R-:W-:Y:S01]  /*19aa0*/  PRMT R8, RZ, 0x7610, R8 ;  /* 0x00007610ff087816 */ /* 0x000fe20000000008 */
[----:B------:R-:W4:Y:S04]  /*19ab0*/  LDL.LU R40, [R1+0x264] ;  /* 0x0002640001287983 */ /* 0x000f280000300800 */
[----:B------:R0:W-:Y:S04]  /*19ac0*/  @!P2 STG.E.U8 desc[UR30][R6.64], R13 ;  /* 0x0000000d0600a986 */ /* 0x0001e8000c10111e */
[----:B------:R-:W3:Y:S01]  /*19ad0*/  @!P3 LDG.E.U8 R8, desc[UR30][R4.64+0x1] ;  /* 0x0000011e0408b981 */ /* 0x000ee2000c1e1100 */
[----:B0-----:R-:W0:Y:S01]  /*19ae0*/  @!P3 LDC.64 R6, c[0x0][0x5c0] ;  /* 0x00017000ff06bb82 */ /* 0x001e220000000a00 */
[----:B------:R-:W-:Y:S01]  /*19af0*/  ISETP.GE.AND P1, PT, R29, 0x109, PT ;  /* 0x000001091d00780c */ /* 0x000fe20003f26270 */
[----:B------:R-:W-:-:S03]  /*19b00*/  IMAD R12, R9, UR20, RZ ;  /* 0x00000014090c7c24 */ /* 0x000fc6000f8e02ff */
[----:B------:R-:W-:Y:S01]  /*19b10*/  ISETP.LT.OR P2, PT, R28, 0x1, !P1 ;  /* 0x000000011c00780c */ /* 0x000fe20004f41670 */
[----:B------:R-:W-:Y:S01]  /*19b20*/  IMAD R13, R11, UR21, R12 ;  /* 0x000000150b0d7c24 */ /* 0x000fe2000f8e020c */
[----:B0-----:R-:W-:Y:S02]  /*19b30*/  @!P3 IADD3 R10, P4, P5, R24, UR12, R6 ;  /* 0x0000000c180abc10 */ /* 0x001fe4000fd9e006 */
[----:B---3--:R-:W-:-:S04]  /*19b40*/  LOP3.LUT R8, R8, 0xff, RZ, 0xc0, !PT ;  /* 0x000000ff08087812 */ /* 0x008fc800078ec0ff */
        /* <DEDUP_REMOVED lines=11> */
[----:B------:R-:W3:Y:S03]  /*19c00*/  @!P2 LDC.64 R8, c[0x0][0x5c0] ;  /* 0x00017000ff08ab82 */ /* 0x000ee60000000a00 */
[----:B------:R-:W2:Y:S01]  /*19c10*/  @!P2 LDG.E.U8 R12, desc[UR30][R6.64] ;  /* 0x0000001e060ca981 */ /* 0x000ea2000c1e1100 */
[----:B------:R-:W-:Y:S01]  /*19c20*/  IMAD.U32 R13, RZ, RZ, UR10 ;  /* 0x0000000aff0d7e24 */ /* 0x000fe2000f8e00ff */
[----:B------:R-:W-:-:S04]  /*19c30*/  ISETP.LT.OR P3, PT, R28, 0x2, !P1 ;  /* 0x000000021c00780c */ /* 0x000fc80004f61670 */
[----:B------:R-:W-:-:S04]  /*19c40*/  @!P2 IADD3 R13, P4, P5, R13, UR12, R24 ;  /* 0x0000000c0d0dac10 */ /* 0x000fc8000fd9e018 */
[----:B0-----:R-:W-:Y:S02]  /*19c50*/  @!P2 IADD3.X R10, R17, UR11, R30, P4, P5 ;  /* 0x0000000b110aac10 */ /* 0x001fe4000a7ea41e */
[----:B---3--:R-:W-:-:S05]  /*19c60*/  @!P2 IADD3 R8, P4, R13, R8, RZ ;  /* 0x000000080d08a210 */ /* 0x008fca0007f9e0ff */
[----:B------:R-:W-:Y:S01]  /*19c70*/  @!P2 IMAD.X R9, R10, 0x1, R9, P4 ;  /* 0x000000010a09a824 */ /* 0x000fe200020e0609 */
[----:B------:R-:W-:Y:S02]  /*19c80*/  PRMT R10, RZ, 0x7610, R10 ;  /* 0x00007610ff0a7816 */ /* 0x000fe4000000000a */
[----:B--2---:R-:W-:-:S04]  /*19c90*/  LOP3.LUT R12, R12, 0xff, RZ, 0xc0, !PT ;  /* 0x000000ff0c0c7812 */ /* 0x004fc800078ec0ff */
        /* <DEDUP_REMOVED lines=407> */
[----:B------:R-:W-:Y:S01]  /*1b610*/  PRMT R12, RZ, 0x7610, R12 ;  /* 0x00007610ff0c7816 */ /* 0x000fe2000000000c */
        /* <DEDUP_REMOVED lines=17> */
[----:B------:R-:W0:Y:S03]  /*1b730*/  @!P2 LDC.64 R10, c[0x0][0x5c0] ;  /* 0x00017000ff0aab82 */ /* 0x000e260000000a00 */
[----:B------:R3:W-:Y:S04]  /*1b740*/  @!P3 STG.E.U8 desc[UR30][R8.64+0x39], R13 ;  /* 0x0000390d0800b986 */ /* 0x0007e8000c10111e */
[----:B------:R-:W2:Y:S01]  /*1b750*/  @!P2 LDG.E.U8 R12, desc[UR30][R6.64+0x38] ;  /* 0x0000381e060ca981 */ /* 0x000ea2000c1e1100 */
[----:B------:R-:W-:-:S02]  /*1b760*/  @!P2 IADD3 R15, P4, P5, R15, UR12, R24 ;  /* 0x0000000c0f0fac10 */ /* 0x000fc4000fd9e018 */
[----:B------:R-:W-:Y:S02]  /*1b770*/  ISETP.LT.OR P3, PT, R28, 0x3a, !P1 ;  /* 0x0000003a1c00780c */ /* 0x000fe40004f61670 */
[----:B---3--:R-:W-:Y:S02]  /*1b780*/  @!P2 IADD3.X R8, R17, UR11, R30, P4, P5 ;  /* 0x0000000b1108ac10 */ /* 0x008fe4000a7ea41e */
[----:B0-----:R-:W-:-:S05]  /*1b790*/  @!P2 IADD3 R10, P4, R15, R10, RZ ;  /* 0x0000000a0f0aa210 */ /* 0x001fca0007f9e0ff */
[----:B------:R-:W-:-:S04]  /*1b7a0*/  @!P2 IMAD.X R11, R8, 0x1, R11, P4 ;  /* 0x00000001080ba824 */ /* 0x000fc800020e060b */
[----:B------:R-:W0:Y:S01]  /*1b7b0*/  @!P3 LDC.64 R8, c[0x0][0x5c0] ;  /* 0x00017000ff08bb82 */ /* 0x000e220000000a00 */
        /* <DEDUP_REMOVED lines=8> */
[----:B------:R-:W3:Y:S01]  /*1b840*/  LDL.LU R39, [R1+0x2dc] ;  /* 0x0002dc0001277983 */ /* 0x000ee20000300800 */
[----:B------:R-:W-:-:S03]  /*1b850*/  PRMT R12, RZ, 0x7610, R12 ;  /* 0x00007610ff0c7816 */ /* 0x000fc6000000000c */
[----:B------:R1:W-:Y:S04]  /*1b860*/  @!P2 STG.E.U8 desc[UR30][R10.64+0x38], R13 ;  /* 0x0000380d0a00a986 */ /* 0x0003e8000c10111e */
[----:B------:R-:W4:Y:S01]  /*1b870*/  @!P3 LDG.E.U8 R12, desc[UR30][R6.64+0x39] ;  /* 0x0000391e060cb981 */ /* 0x000f22000c1e1100 */
[----:B------:R-:W-:Y:S02]  /*1b880*/  @!P3 IADD3 R15, P4, P5, R15, UR12, R24 ;  /* 0x0000000c0f0fbc10 */ /* 0x000fe4000fd9e018 */
[----:B------:R-:W-:Y:S02]  /*1b890*/  ISETP.LT.OR P2, PT, R28, 0x41, !P0 ;  /* 0x000000411c00780c */ /* 0x000fe40004741670 */
[----:B-1----:R-:W-:Y:S02]  /*1b8a0*/  @!P3 IADD3.X R10, R17, UR11, R30, P4, P5 ;  /* 0x0000000b110abc10 */ /* 0x002fe4000a7ea41e */
[----:B0-----:R-:W-:-:S05]  /*1b8b0*/  @!P3 IADD3 R8, P4, R15, R8, RZ ;  /* 0x000000080f08b210 */ /* 0x001fca0007f9e0ff */
[----:B------:R-:W-:-:S04]  /*1b8c0*/  @!P3 IMAD.X R9, R10, 0x1, R9, P4 ;  /* 0x000000010a09b824 */ /* 0x000fc800020e0609 */
[----:B------:R-:W0:Y:S01]  /*1b8d0*/  @!P2 LDC.64 R10, c[0x0][0x5c0] ;  /* 0x00017000ff0aab82 */ /* 0x000e220000000a00 */
        /* <DEDUP_REMOVED lines=9> */
[----:B------:R-:W-:Y:S02]  /*1b970*/  ISETP.LT.OR P3, PT, R28, 0x42, !P0 ;  /* 0x000000421c00780c */ /* 0x000fe40004761670 */
[----:B0-----:R-:W-:-:S04]  /*1b980*/  @!P2 IADD3 R10, P4, P5, R24, UR12, R10 ;  /* 0x0000000c180aac10 */ /* 0x001fc8000fd9e00a */
[----:B------:R-:W-:-:S07]  /*1b990*/  @!P2 IADD3.X R11, R30, UR11, R11, P4, P5 ;  /* 0x0000000b1e0bac10 */ /* 0x000fce000a7ea40b */
[----:B-1----:R-:W0:Y:S01]  /*1b9a0*/  @!P3 LDC.64 R8, c[0x0][0x5c0] ;  /* 0x00017000ff08bb82 */ /* 0x002e220000000a00 */
        /* <DEDUP_REMOVED lines=9> */
[----:B------:R-:W-:Y:S01]  /*1ba40*/  IMAD.U32 R19, RZ, RZ, UR9 ;  /* 0x00000009ff137e24 */ /* 0x000fe2000f8e00ff */
[----:B------:R-:W4:Y:S04]  /*1ba50*/  LDL.LU R40, [R1+0x2e4] ;  /* 0x0002e40001287983 */ /* 0x000f280000300800 */
[----:B------:R1:W-:Y:S04]  /*1ba60*/  @!P2 STG.E.U8 desc[UR30][R10.64+0x40], R15 ;  /* 0x0000400f0a00a986 */ /* 0x0003e8000c10111e */
[----:B------:R-:W3:Y:S01]  /*1ba70*/  @!P3 LDG.E.U8 R12, desc[UR30][R4.64+0x41] ;  /* 0x0000411e040cb981 */ /* 0x000ee2000c1e1100 */
[----:B------:R-:W-:-:S02]  /*1ba80*/  ISETP.LT.OR P2, PT, R28, 0x41, !P1 ;  /* 0x000000411c00780c */ /* 0x000fc40004f41670 */
[----:B-1----:R-:W-:Y:S02]  /*1ba90*/  PRMT R10, RZ, 0x7610, R10 ;  /* 0x00007610ff0a7816 */ /* 0x002fe4000000000a */
[----:B---3--:R-:W-:-:S04]  /*1baa0*/  LOP3.LUT R12, R12, 0xff, RZ, 0xc0, !PT ;  /* 0x000000ff0c0c7812 */ /* 0x008fc800078ec0ff */
[----:B------:R-:W-:-:S05]  /*1bab0*/  F2FP.F16.E4M3.UNPACK_B R12, R12 ;  /* 0x0000000cff0c723e */ /* 0x000fca00020006ff */
[----:B------:R-:W-:-:S05]  /*1bac0*/  HADD2.F32 R12, -RZ, R12.H0_H0 ;  /* 0x2000000cff0c7230 */ /* 0x000fca0000004100 */
[----:B------:R-:W-:Y:S01]  /*1bad0*/  FMUL R13, R12, UR17 ;  /* 0x000000110c0d7c20 */ /* 0x000fe20008400000 */
[----:B0-----:R-:W-:-:S03]  /*1bae0*/  @!P3 IADD3 R12, P4, P5, R24, UR12, R8 ;  /* 0x0000000c180cbc10 */ /* 0x001fc6000fd9e008 */
[----:B------:R-:W-:Y:S01]  /*1baf0*/  FFMA R8, R39, UR18, R13 ;  /* 0x0000001227087c23 */ /* 0x000fe2000800000d */
[----:B------:R-:W-:-:S04]  /*1bb00*/  @!P3 IADD3.X R13, R30, UR11, R9, P4, P5 ;  /* 0x0000000b1e0dbc10 */ /* 0x000fc8000a7ea409 */
[----:B------:R-:W-:Y:S02]  /*1bb10*/  F2FP.SATFINITE.E4M3.F32.PACK_AB_MERGE_C R15, RZ, R8, RZ ;  /* 0x00000008ff0f723e */ /* 0x000fe400048070ff */
[----:B------:R-:W0:Y:S03]  /*1bb20*/  @!P2 LDC.64 R8, c[0x0][0x5c0] ;  /* 0x00017000ff08ab82 */ /* 0x000e260000000a00 */
[----:B------:R1:W-:Y:S04]  /*1bb30*/  @!P3 STG.E.U8 desc[UR30][R12.64+0x41], R15 ;  /* 0x0000410f0c00b986 */ /* 0x0003e8000c10111e */
[----:B------:R-:W3:Y:S01]  /*1bb40*/  @!P2 LDG.E.U8 R10, desc[UR30][R6.64+0x40] ;  /* 0x0000401e060aa981 */ /* 0x000ee2000c1e1100 */
[----:B------:R-:W-:-:S02]  /*1bb50*/  @!P2 IADD3 R17, P4, P5, R17, UR12, R24 ;  /* 0x0000000c1111ac10 */ /* 0x000fc4000fd9e018 */
[----:B------:R-:W-:Y:S02]  /*1bb60*/  ISETP.LT.OR P3, PT, R28, 0x42, !P1 ;  /* 0x000000421c00780c */ /* 0x000fe40004f61670 */
[----:B-1----:R-:W-:Y:S02]  /*1bb70*/  @!P2 IADD3.X R12, R19, UR11, R30, P4, P5 ;  /* 0x0000000b130cac10 */ /* 0x002fe4000a7ea41e */
[----:B---3--:R-:W-:-:S04]  /*1bb80*/  LOP3.LUT R10, R10, 0xff, RZ, 0xc0, !PT ;  /* 0x000000ff0a0a7812 */ /* 0x008fc800078ec0ff */
[----:B------:R-:W-:-:S05]  /*1bb90*/  F2FP.F16.E4M3.UNPACK_B R10, R10 ;  /* 0x0000000aff0a723e */ /* 0x000fca00020006ff */
[----:B------:R-:W-:-:S05]  /*1bba0*/  HADD2.F32 R10, -RZ, R10.H0_H0 ;  /* 0x2000000aff0a7230 */ /* 0x000fca0000004100 */
[----:B------:R-:W-:Y:S01]  /*1bbb0*/  FMUL R11, R10, UR17 ;  /* 0x000000110a0b7c20 */ /* 0x000fe20008400000 */
[----:B0-----:R-:W-:-:S03]  /*1bbc0*/  @!P2 IADD3 R10, P4, R17, R8, RZ ;  /* 0x00000008110aa210 */ /* 0x001fc60007f9e0ff */
[----:B--2---:R-:W-:Y:S02]  /*1bbd0*/  FFMA R8, R38, UR18, R11 ;  /* 0x0000001226087c23 */ /* 0x004fe4000800000b */
[----:B------:R-:W-:Y:S01]  /*1bbe0*/  @!P2 IMAD.X R11, R12, 0x1, R9, P4 ;  /* 0x000000010c0ba824 */ /* 0x000fe200020e0609 */
[----:B------:R-:W-:Y:S01]  /*1bbf0*/  PRMT R12, RZ, 0x7610, R12 ;  /* 0x00007610ff0c7816 */ /* 0x000fe2000000000c */
[----:B------:R-:W-:Y:S01]  /*1bc00*/  IMAD.U32 R15, RZ, RZ, UR10 ;  /* 0x0000000aff0f7e24 */ /* 0x000fe2000f8e00ff */
[----:B------:R-:W-:Y:S01]  /*1bc10*/  F2FP.SATFINITE.E4M3.F32.PACK_AB_MERGE_C R13, RZ, R8, RZ ;  /* 0x00000008ff0d723e */ /* 0x000fe200048070ff */
[----:B------:R-:W-:Y:S01]  /*1bc20*/  IMAD.U32 R17, RZ, RZ, UR9 ;  /* 0x00000009ff117e24 */ /* 0x000fe2000f8e00ff */
[----:B------:R-:W0:Y:S01]  /*1bc30*/  @!P3 LDC.64 R8, c[0x0][0x5c0] ;  /* 0x00017000ff08bb82 */ /* 0x000e220000000a00 */
[----:B------:R-:W2:Y:S04]  /*1bc40*/  LDL.LU R38, [R1+0x2e8] ;  /* 0x0002e80001267983 */ /* 0x000ea80000300800 */
[----:B------:R1:W-:Y:S04]  /*1bc50*/  @!P2 STG.E.U8 desc[UR30][R10.64+0x40], R13 ;  /* 0x0000400d0a00a986 */ /* 0x0003e8000c10111e */
[----:B------:R-:W3:Y:S01]  /*1bc60*/  @!P3 LDG.E.U8 R12, desc[UR30][R6.64+0x41] ;  /* 0x0000411e060cb981 */ /* 0x000ee2000c1e1100 */
[----:B------:R-:W-:-:S02]  /*1bc70*/  @!P3 IADD3 R15, P4, P5, R15, UR12, R24 ;  /* 0x0000000c0f0fbc10 */ /* 0x000fc4000fd9e018 */
[----:B------:R-:W-:Y:S01]  /*1bc80*/  ISETP.LT.OR P2, PT, R28, 0x49, !P0 ;  /* 0x000000491c00780c */ /* 0x000fe20004741670 */
[----:B------:R-:W2:Y:S01]  /*1bc90*/  LDL.LU R39, [R1+0x2ec] ;  /* 0x0002ec0001277983 */ /* 0x000ea20000300800 */
[----:B-1----:R-:W-:Y:S02]  /*1bca0*/  @!P3 IADD3.X R10, R17, UR11, R30, P4, P5 ;  /* 0x0000000b110abc10 */ /* 0x002fe4000a7ea41e */
[----:B0-----:R-:W-:-:S09]  /*1bcb0*/  @!P3 IADD3 R8, P4, R15, R8, RZ ;  /* 0x000000080f08b210 */ /* 0x001fd20007f9e0ff */
[----:B------:R-:W0:Y:S01]  /*1bcc0*/  @!P2 LDC.64 R14, c[0x0][0x5c0] ;  /* 0x00017000ff0eab82 */ /* 0x000e220000000a00 */
[----:B------:R-:W-:Y:S01]  /*1bcd0*/  @!P3 IMAD.X R9, R10, 0x1, R9, P4 ;  /* 0x000000010a09b824 */ /* 0x000fe200020e0609 */
[----:B------:R-:W-:Y:S02]  /*1bce0*/  PRMT R10, RZ, 0x7610, R10 ;  /* 0x00007610ff0a7816 */ /* 0x000fe4000000000a */
[----:B---3--:R-:W-:-:S04]  /*1bcf0*/  LOP3.LUT R12, R12, 0xff, RZ, 0xc0, !PT ;  /* 0x000000ff0c0c7812 */ /* 0x008fc800078ec0ff */
[----:B------:R-:W-:-:S05]  /*1bd00*/  F2FP.F16.E4M3.UNPACK_B R12, R12 ;  /* 0x0000000cff0c723e */ /* 0x000fca00020006ff */
[----:B------:R-:W-:-:S05]  /*1bd10*/  HADD2.F32 R12, -RZ, R12.H0_H0 ;  /* 0x2000000cff0c7230 */ /* 0x000fca0000004100 */
[----:B------:R-:W-:-:S04]  /*1bd20*/  FMUL R12, R12, UR17 ;  /* 0x000000110c0c7c20 */ /* 0x000fc80008400000 */
[----:B----4-:R-:W-:-:S05]  /*1bd30*/  FFMA R12, R40, UR18, R12 ;  /* 0x00000012280c7c23 */ /* 0x010fca000800000c */
[----:B------:R-:W-:-:S05]  /*1bd40*/  F2FP.SATFINITE.E4M3.F32.PACK_AB_MERGE_C R13, RZ, R12, RZ ;  /* 0x0000000cff0d723e */ /* 0x000fca00048070ff */
[----:B------:R1:W-:Y:S04]  /*1bd50*/  @!P3 STG.E.U8 desc[UR30][R8.64+0x41], R13 ;  /* 0x0000410d0800b986 */ /* 0x0003e8000c10111e */
[----:B------:R-:W3:Y:S01]  /*1bd60*/  @!P2 LDG.E.U8 R10, desc[UR30][R4.64+0x48] ;  /* 0x0000481e040aa981 */ /* 0x000ee2000c1e1100 */
[----:B------:R-:W-:Y:S02]  /*1bd70*/  ISETP.LT.OR P3, PT, R28, 0x4a, !P0 ;  /* 0x0000004a1c00780c */ /* 0x000fe40004761670 */
[----:B-1----:R-:W-:Y:S02]  /*1bd80*/  PRMT R8, RZ, 0x7610, R8 ;  /* 0x00007610ff087816 */ /* 0x002fe40000000008 */
[----:B---3--:R-:W-:-:S04]  /*1bd90*/  LOP3.LUT R10, R10, 0xff, RZ, 0xc0, !PT ;  /* 0x000000ff0a0a7812 */ /* 0x008fc800078ec0ff */
[----:B------:R-:W-:-:S05]  /*1bda0*/  F2FP.F16.E4M3.UNPACK_B R10, R10 ;  /* 0x0000000aff0a723e */ /* 0x000fca00020006ff */
[----:B------:R-:W-:-:S05]  /*1bdb0*/  HADD2.F32 R10, -RZ, R10.H0_H0 ;  /* 0x2000000aff0a7230 */ /* 0x000fca0000004100 */
[----:B------:R-:W-:Y:S01]  /*1bdc0*/  FMUL R11, R10, UR17 ;  /* 0x000000110a0b7c20 */ /* 0x000fe20008400000 */
[----:B0-----:R-:W-:-:S03]  /*1bdd0*/  @!P2 IADD3 R10, P4, P5, R24, UR12, R14 ;  /* 0x0000000c180aac10 */ /* 0x001fc6000fd9e00e */
[----:B--2---:R-:W-:Y:S01]  /*1bde0*/  FFMA R12, R38, UR18, R11 ;  /* 0x00000012260c7c23 */ /* 0x004fe2000800000b */
[----:B------:R-:W-:Y:S01]  /*1bdf0*/  @!P2 IADD3.X R11, R30, UR11, R15, P4, P5 ;  /* 0x0000000b1e0bac10 */ /* 0x000fe2000a7ea40f */
[----:B------:R-:W2:Y:S03]  /*1be00*/  LDL.LU R38, [R1+0x2f0] ;  /* 0x0002f00001267983 */ /* 0x000ea60000300800 */
[----:B------:R-:W-:Y:S01]  /*1be10*/  F2FP.SATFINITE.E4M3.F32.PACK_AB_MERGE_C R9, RZ, R12, RZ ;  /* 0x0000000cff09723e */ /* 0x000fe200048070ff */
[----:B------:R-:W-:Y:S01]  /*1be20*/  IMAD.U32 R17, RZ, RZ, UR10 ;  /* 0x0000000aff117e24 */ /* 0x000fe2000f8e00ff */
[----:B------:R-:W0:Y:S01]  /*1be30*/  @!P3 LDC.64 R12, c[0x0][0x5c0] ;  /* 0x00017000ff0cbb82 */ /* 0x000e220000000a00 */
[----:B------:R-:W3:Y:S04]  /*1be40*/  LDL.LU R40, [R1+0x2f4] ;  /* 0x0002f40001287983 */ /* 0x000ee80000300800 */
[----:B------:R1:W-:Y:S04]  /*1be50*/  @!P2 STG.E.U8 desc[UR30][R10.64+0x48], R9 ;  /* 0x000048090a00a986 */ /* 0x0003e8000c10111e */
[----:B------:R-:W4:Y:S01]  /*1be60*/  @!P3 LDG.E.U8 R8, desc[UR30][R4.64+0x49] ;  /* 0x0000491e0408b981 */ /* 0x000f22000c1e1100 */
[----:B------:R-:W-:-:S02]  /*1be70*/  ISETP.LT.OR P2, PT, R28, 0x49, !P1 ;  /* 0x000000491c00780c */ /* 0x000fc40004f41670 */
[----:B-1----:R-:W-:Y:S02]  /*1be80*/  PRMT R10, RZ, 0x7610, R10 ;  /* 0x00007610ff0a7816 */ /* 0x002fe4000000000a */
        /* <DEDUP_REMOVED lines=8> */
[----:B------:R-:W0:Y:S03]  /*1bf10*/  @!P2 LDC.64 R8, c[0x0][0x5c0] ;  /* 0x00017000ff08ab82 */ /* 0x000e260000000a00 */
[----:B------:R1:W-:Y:S04]  /*1bf20*/  @!P3 STG.E.U8 desc[UR30][R12.64+0x49], R15 ;  /* 0x0000490f0c00b986 */ /* 0x0003e8000c10111e */
[----:B------:R-:W4:Y:S01]  /*1bf30*/  @!P2 LDG.E.U8 R10, desc[UR30][R6.64+0x48] ;  /* 0x0000481e060aa981 */ /* 0x000f22000c1e1100 */
[----:B------:R-:W-:-:S02]  /*1bf40*/  @!P2 IADD3 R17, P4, P5, R17, UR12, R24 ;  /* 0x0000000c1111ac10 */ /* 0x000fc4000fd9e018 */
[----:B------:R-:W-:Y:S02]  /*1bf50*/  ISETP.LT.OR P3, PT, R28, 0x4a, !P1 ;  /* 0x0000004a1c00780c */ /* 0x000fe40004f61670 */
[----:B-1----:R-:W-:Y:S02]  /*1bf60*/  @!P2 IADD3.X R12, R19, UR11, R30, P4, P5 ;  /* 0x0000000b130cac10 */ /* 0x002fe4000a7ea41e */
[----:B----4-:R-:W-:-:S04]  /*1bf70*/  LOP3.LUT R10, R10, 0xff, RZ, 0xc0, !PT ;  /* 0x000000ff0a0a7812 */ /* 0x010fc800078ec0ff */
        /* <DEDUP_REMOVED lines=13> */
[----:B------:R-:W4:Y:S01]  /*1c050*/  @!P3 LDG.E.U8 R12, desc[UR30][R6.64+0x49] ;  /* 0x0000491e060cb981 */ /* 0x000f22000c1e1100 */
        /* <DEDUP_REMOVED lines=8> */
[----:B----4-:R-:W-:-:S04]  /*1c0e0*/  LOP3.LUT R12, R12, 0xff, RZ, 0xc0, !PT ;  /* 0x000000ff0c0c7812 */ /* 0x010fc800078ec0ff */
[----:B------:R-:W-:-:S05]  /*1c0f0*/  F2FP.F16.E4M3.UNPACK_B R12, R12 ;  /* 0x0000000cff0c723e */ /* 0x000fca00020006ff */
[----:B------:R-:W-:-:S05]  /*1c100*/  HADD2.F32 R12, -RZ, R12.H0_H0 ;  /* 0x2000000cff0c7230 */ /* 0x000fca0000004100 */
[----:B------:R-:W-:-:S04]  /*1c110*/  FMUL R12, R12, UR17 ;  /* 0x000000110c0c7c20 */ /* 0x000fc80008400000 */
[----:B---3--:R-:W-:-:S05]  /*1c120*/  FFMA R12, R40, UR18, R12 ;  /* 0x00000012280c7c23 */ /* 0x008fca000800000c */
        /* <DEDUP_REMOVED lines=12> */
[----:B------:R-:W2:Y:S01]  /*1c1f0*/  LDL.LU R38, [R1+0x300] ;  /* 0x0003000001267983 */ /* 0x000ea20000300800 */
[----:B------:R-:W0:Y:S02]  /*1c200*/  @!P3 LDC.64 R14, c[0x0][0x5c0] ;  /* 0x00017000ff0ebb82 */ /* 0x000e240000000a00 */
[----:B------:R-:W-:Y:S01]  /*1c210*/  F2FP.SATFINITE.E4M3.F32.PACK_AB_MERGE_C R13, RZ, R12, RZ ;  /* 0x0000000cff0d723e */ /* 0x000fe200048070ff */
[----:B------:R-:W3:Y:S04]  /*1c220*/  LDL.LU R40, [R1+0x304] ;  /* 0x0003040001287983 */ /* 0x000ee80000300800 */
[----:B------:R1:W-:Y:S04]  /*1c230*/  @!P2 STG.E.U8 desc[UR30][R10.64+0x50], R13 ;  /* 0x0000500d0a00a986 */ /* 0x0003e8000c10111e */
[----:B------:R-:W4:Y:S01]  /*1c240*/  @!P3 LDG.E.U8 R8, desc[UR30][R4.64+0x51] ;  /* 0x0000511e0408b981 */ /* 0x000f22000c1e1100 */
[----:B------:R-:W-:-:S02]  /*1c250*/  ISETP.LT.OR P2, PT, R28, 0x51, !P1 ;  /* 0x000000511c00780c */ /* 0x000fc40004f41670 */
[----:B-1----:R-:W-:Y:S02]  /*1c260*/  PRMT R10, RZ, 0x7610, R10 ;  /* 0x00007610ff0a7816 */ /* 0x002fe4000000000a */
[----:B----4-:R-:W-:-:S04]  /*1c270*/  LOP3.LUT R8, R8, 0xff, RZ, 0xc0, !PT ;  /* 0x000000ff08087812 */ /* 0x010fc800078ec0ff */
[----:B------:R-:W-:-:S05]  /*1c280*/  F2FP.F16.E4M3.UNPACK_B R8, R8 ;  /* 0x00000008ff08723e */ /* 0x000fca00020006ff */
[----:B------:R-:W-:-:S05]  /*1c290*/  HADD2.F32 R8, -RZ, R8.H0_H0 ;  /* 0x20000008ff087230 */ /* 0x000fca0000004100 */
[----:B------:R-:W-:Y:S01]  /*1c2a0*/  FMUL R9, R8, UR17 ;  /* 0x0000001108097c20 */ /* 0x000fe20008400000 */
[----:B0-----:R-:W-:-:S03]  /*1c2b0*/  @!P3 IADD3 R8, P4, P5, R24, UR12, R14 ;  /* 0x0000000c1808bc10 */ /* 0x001fc6000fd9e00e */
[----:B------:R-:W-:Y:S01]  /*1c2c0*/  FFMA R12, R39, UR18, R9 ;  /* 0x00000012270c7c23 */ /* 0x000fe20008000009 */
[----:B------:R-:W-:Y:S02]  /*1c2d0*/  @!P3 IADD3.X R9, R30, UR11, R15, P4, P5 ;  /* 0x0000000b1e09bc10 */ /* 0x000fe4000a7ea40f */
[----:B------:R-:W0:Y:S02]  /*1c2e0*/  @!P2 LDC.64 R14, c[0x0][0x5c0] ;  /* 0x00017000ff0eab82 */ /* 0x000e240000000a00 */
[----:B------:R-:W-:-:S05]  /*1c2f0*/  F2FP.SATFINITE.E4M3.F32.PACK_AB_MERGE_C R11, RZ, R12, RZ ;  /* 0x0000000cff0b723e */ /* 0x000fca00048070ff */
[----:B------:R0:W-:Y:S04]  /*1c300*/  @!P3 STG.E.U8 desc[UR30][R8.64+0x51], R11 ;  /* 0x0000510b0800b986 */ /* 0x0001e8000c10111e */
[----:B------:R-:W4:Y:S01]  /*1c310*/  @!P2 LDG.E.U8 R10, desc[UR30][R6.64+0x50] ;  /* 0x0000501e060aa981 */ /* 0x000f22000c1e1100 */
[----:B------:R-:W-:Y:S01]  /*1c320*/  IMAD.U32 R13, RZ, RZ, UR10 ;  /* 0x0000000aff0d7e24 */ /* 0x000fe2000f8e00ff */
[----:B------:R-:W-:-:S04]  /*1c330*/  ISETP.LT.OR P3, PT, R28, 0x52, !P1 ;  /* 0x000000521c00780c */ /* 0x000fc80004f61670 */
[----:B------:R-:W-:-:S04]  /*1c340*/  @!P2 IADD3 R13, P4, P5, R13, UR12, R24 ;  /* 0x0000000c0d0dac10 */ /* 0x000fc8000fd9e018 */
[----:B------:R-:W-:Y:S02]  /*1c350*/  @!P2 IADD3.X R12, R17, UR11, R30, P4, P5 ;  /* 0x0000000b110cac10 */ /* 0x000fe4000a7ea41e */
[----:B0-----:R-:W-:-:S05]  /*1c360*/  @!P2 IADD3 R8, P4, R13, R14, RZ ;  /* 0x0000000e0d08a210 */ /* 0x001fca0007f9e0ff */
[----:B------:R-:W-:Y:S02]  /*1c370*/  @!P2 IMAD.X R9, R12, 0x1, R15, P4 ;  /* 0x000000010c09a824 */ /* 0x000fe400020e060f */
[----:B------:R-:W0:Y:S01]  /*1c380*/  @!P3 LDC.64 R14, c[0x0][0x5c0] ;  /* 0x00017000ff0ebb82 */ /* 0x000e220000000a00 */
        /* <DEDUP_REMOVED lines=12> */
[----:B------:R-:W-:Y:S02]  /*1c450*/  @!P3 IADD3 R13, P4, P5, R13, UR12, R24 ;  /* 0x0000000c0d0dbc10 */ /* 0x000fe4000fd9e018 */
[----:B------:R-:W-:Y:S02]  /*1c460*/  ISETP.LT.OR P2, PT, R28, 0x59, !P0 ;  /* 0x000000591c00780c */ /* 0x000fe40004741670 */
[----:B------:R-:W-:Y:S02]  /*1c470*/  @!P3 IADD3.X R12, R17, UR11, R30, P4, P5 ;  /* 0x0000000b110cbc10 */ /* 0x000fe4000a7ea41e */
[----:B0-----:R-:W-:-:S05]  /*1c480*/  @!P3 IADD3 R8, P4, R13, R14, RZ ;  /* 0x0000000e0d08b210 */ /* 0x001fca0007f9e0ff */
[----:B------:R-:W-:-:S04]  /*1c490*/  @!P3 IMAD.X R9, R12, 0x1, R15, P4 ;  /* 0x000000010c09b824 */ /* 0x000fc800020e060f */
[----:B------:R-:W0:Y:S01]  /*1c4a0*/  @!P2 LDC.64 R14, c[0x0][0x5c0] ;  /* 0x00017000ff0eab82 */ /* 0x000e220000000a00 */
        /* <DEDUP_REMOVED lines=156> */
[----:B------:R-:W-:Y:S01]  /*1ce70*/  @!P3 IADD3.X R9, R30, UR11, R15, P4, P5 ;  /* 0x0000000b1e09bc10 */ /* 0x000fe2000a7ea40f */
[----:B------:R-:W-:Y:S01]  /*1ce80*/  IMAD.U32 R13, RZ, RZ, UR10 ;  /* 0x0000000aff0d7e24 */ /* 0x000fe2000f8e00ff */
[----:B------:R-:W0:Y:S01]  /*1ce90*/  @!P2 LDC.64 R14, c[0x0][0x5c0] ;  /* 0x00017000ff0eab82 */ /* 0x000e220000000a00 */
[----:B------:R-:W4:Y:S01]  /*1cea0*/  LDL.LU R39, [R1+0x338] ;  /* 0x0003380001277983 */ /* 0x000f220000300800 */
[----:B------:R-:W-:-:S05]  /*1ceb0*/  F2FP.SATFINITE.E4M3.F32.PACK_AB_MERGE_C R11, RZ, R12, RZ ;  /* 0x0000000cff0b723e */ /* 0x000fca00048070ff */
[----:B------:R0:W-:Y:S04]  /*1cec0*/  @!P3 STG.E.U8 desc[UR30][R8.64+0x69], R11 ;  /* 0x0000690b0800b986 */ /* 0x0001e8000c10111e */
[----:B------:R-:W2:Y:S01]  /*1ced0*/  @!P2 LDG.E.U8 R10, desc[UR30][R6.64+0x68] ;  /* 0x0000681e060aa981 */ /* 0x000ea2000c1e1100 */
[----:B------:R-:W-:Y:S02]  /*1cee0*/  @!P2 IADD3 R13, P4, P5, R13, UR12, R24 ;  /* 0x0000000c0d0dac10 */ /* 0x000fe4000fd9e018 */
[----:B------:R-:W-:Y:S02]  /*1cef0*/  ISETP.LT.OR P3, PT, R28, 0x6a, !P1 ;  /* 0x0000006a1c00780c */ /* 0x000fe40004f61670 */
[----:B------:R-:W-:Y:S02]  /*1cf00*/  @!P2 IADD3.X R12, R17, UR11, R30, P4, P5 ;  /* 0x0000000b110cac10 */ /* 0x000fe4000a7ea41e */
        /* <DEDUP_REMOVED lines=36> */
[----:B----4-:R-:W-:Y:S01]  /*1d150*/  FFMA R12, R39, UR18, R11 ;  /* 0x00000012270c7c23 */ /* 0x010fe2000800000b */
[----:B------:R-:W-:Y:S01]  /*1d160*/  @!P2 IADD3.X R11, R30, UR11, R15, P4, P5 ;  /* 0x0000000b1e0bac10 */ /* 0x000fe2000a7ea40f */
[----:B------:R-:W3:Y:S01]  /*1d170*/  LDL.LU R39, [R1+0x340] ;  /* 0x0003400001277983 */ /* 0x000ee20000300800 */
[----:B------:R-:W0:Y:S02]  /*1d180*/  @!P3 LDC.64 R14, c[0x0][0x5c0] ;  /* 0x00017000ff0ebb82 */ /* 0x000e240000000a00 */
[----:B------:R-:W-:-:S05]  /*1d190*/  F2FP.SATFINITE.E4M3.F32.PACK_AB_MERGE_C R13, RZ, R12, RZ ;  /* 0x0000000cff0d723e */ /* 0x000fca00048070ff */
[----:B------:R1:W-:Y:S04]  /*1d1a0*/  @!P2 STG.E.U8 desc[UR30][R10.64+0x70], R13 ;  /* 0x0000700d0a00a986 */ /* 0x0003e8000c10111e */
[----:B------:R-:W4:Y:S01]  /*1d1b0*/  @!P3 LDG.E.U8 R8, desc[UR30][R4.64+0x71] ;  /* 0x0000711e0408b981 */ /* 0x000f22000c1e1100 */
[----:B------:R-:W-:Y:S02]  /*1d1c0*/  ISETP.LT.OR P2, PT, R28, 0x71, !P1 ;  /* 0x000000711c00780c */ /* 0x000fe40004f41670 */
[----:B-1----:R-:W-:Y:S02]  /*1d1d0*/  PRMT R10, RZ, 0x7610, R10 ;  /* 0x00007610ff0a7816 */ /* 0x002fe4000000000a */
[----:B----4-:R-:W-:-:S04]  /*1d1e0*/  LOP3.LUT R8, R8, 0xff, RZ, 0xc0, !PT ;  /* 0x000000ff08087812 */ /* 0x010fc800078ec0ff */
[----:B------:R-:W-:-:S05]  /*1d1f0*/  F2FP.F16.E4M3.UNPACK_B R8, R8 ;  /* 0x00000008ff08723e */ /* 0x000fca00020006ff */
[----:B------:R-:W-:-:S05]  /*1d200*/  HADD2.F32 R8, -RZ, R8.H0_H0 ;  /* 0x20000008ff087230 */ /* 0x000fca0000004100 */
[----:B------:R-:W-:Y:S01]  /*1d210*/  FMUL R9, R8, UR17 ;  /* 0x0000001108097c20 */ /* 0x000fe20008400000 */
[----:B0-----:R-:W-:-:S03]  /*1d220*/  @!P3 IADD3 R8, P4, P5, R24, UR12, R14 ;  /* 0x0000000c1808bc10 */ /* 0x001fc6000fd9e00e */
[----:B--2---:R-:W-:Y:S01]  /*1d230*/  FFMA R12, R38, UR18, R9 ;  /* 0x00000012260c7c23 */ /* 0x004fe20008000009 */
[----:B------:R-:W-:Y:S01]  /*1d240*/  @!P3 IADD3.X R9, R30, UR11, R15, P4, P5 ;  /* 0x0000000b1e09bc10 */ /* 0x000fe2000a7ea40f */
[----:B------:R-:W-:Y:S01]  /*1d250*/  IMAD.U32 R13, RZ, RZ, UR10 ;  /* 0x0000000aff0d7e24 */ /* 0x000fe2000f8e00ff */
[----:B------:R-:W0:Y:S01]  /*1d260*/  @!P2 LDC.64 R14, c[0x0][0x5c0] ;  /* 0x00017000ff0eab82 */ /* 0x000e220000000a00 */
[----:B------:R-:W2:Y:S01]  /*1d270*/  LDL.LU R38, [R1+0x344] ;  /* 0x0003440001267983 */ /* 0x000ea20000300800 */
[----:B------:R-:W-:Y:S02]  /*1d280*/  F2FP.SATFINITE.E4M3.F32.PACK_AB_MERGE_C R11, RZ, R12, RZ ;  /* 0x0000000cff0b723e */ /* 0x000fe400048070ff */
[----:B------:R-:W-:Y:S01]  /*1d290*/  @!P2 IADD3 R13, P4, P5, R13, UR12, R24 ;  /* 0x0000000c0d0dac10 */ /* 0x000fe2000fd9e018 */
[----:B------:R-:W4:Y:S04]  /*1d2a0*/  LDL.LU R40, [R1+0x348] ;  /* 0x0003480001287983 */ /* 0x000f280000300800 */
[----:B------:R0:W-:Y:S04]  /*1d2b0*/  @!P3 STG.E.U8 desc[UR30][R8.64+0x71], R11 ;  /* 0x0000710b0800b986 */ /* 0x0001e8000c10111e */
[----:B------:R-:W3:Y:S01]  /*1d2c0*/  @!P2 LDG.E.U8 R10, desc[UR30][R6.64+0x70] ;  /* 0x0000701e060aa981 */ /* 0x000ee2000c1e1100 */
[----:B------:R-:W-:-:S02]  /*1d2d0*/  ISETP.LT.OR P3, PT, R28, 0x72, !P1 ;  /* 0x000000721c00780c */ /* 0x000fc40004f61670 */
        /* <DEDUP_REMOVED lines=43> */
[----:B------:R4:W3:Y:S01]  /*1d590*/  @!P0 LDG.E.U8 R8, desc[UR30][R4.64+0x79] ;  /* 0x0000791e04088981 */ /* 0x0008e2000c1e1100 */
[----:B------:R-:W-:Y:S02]  /*1d5a0*/  ISETP.LT.OR P2, PT, R28, 0x79, !P1 ;  /* 0x000000791c00780c */ /* 0x000fe40004f41670 */
[----:B----4-:R-:W-:Y:S02]  /*1d5b0*/  PRMT R4, RZ, 0x7610, R4 ;  /* 0x00007610ff047816 */ /* 0x010fe40000000004 */
[----:B---3--:R-:W-:-:S04]  /*1d5c0*/  LOP3.LUT R8, R8, 0xff, RZ, 0xc0, !PT ;  /* 0x000000ff08087812 */ /* 0x008fc800078ec0ff */
[----:B------:R-:W-:-:S05]  /*1d5d0*/  F2FP.F16.E4M3.UNPACK_B R8, R8 ;  /* 0x00000008ff08723e */ /* 0x000fca00020006ff */
[----:B------:R-:W-:-:S05]  /*1d5e0*/  HADD2.F32 R8, -RZ, R8.H0_H0 ;  /* 0x20000008ff087230 */ /* 0x000fca0000004100 */
[----:B------:R-:W-:Y:S01]  /*1d5f0*/  FMUL R9, R8, UR17 ;  /* 0x0000001108097c20 */ /* 0x000fe20008400000 */
[----:B0-----:R-:W-:-:S03]  /*1d600*/  @!P0 IADD3 R8, P3, P4, R24, UR12, R14 ;  /* 0x0000000c18088c10 */ /* 0x001fc6000fc7e00e */
[----:B------:R-:W-:Y:S01]  /*1d610*/  FFMA R12, R39, UR18, R9 ;  /* 0x00000012270c7c23 */ /* 0x000fe20008000009 */
[----:B------:R-:W-:Y:S01]  /*1d620*/  @!P0 IADD3.X R9, R30, UR11, R15, P3, P4 ;  /* 0x0000000b1e098c10 */ /* 0x000fe20009fe840f */
[----:B-1----:R-:W-:Y:S01]  /*1d630*/  IMAD.U32 R13, RZ, RZ, UR10 ;  /* 0x0000000aff0d7e24 */ /* 0x002fe2000f8e00ff */
[----:B------:R-:W0:Y:S01]  /*1d640*/  @!P2 LDC.64 R14, c[0x0][0x5c0] ;  /* 0x00017000ff0eab82 */ /* 0x000e220000000a00 */
[----:B------:R-:W-:Y:S01]  /*1d650*/  ISETP.LT.OR P1, PT, R28, 0x7a, !P1 ;  /* 0x0000007a1c00780c */ /* 0x000fe20004f21670 */
[----:B------:R-:W3:Y:S01]  /*1d660*/  LDL.LU R39, [R1+0x354] ;  /* 0x0003540001277983 */ /* 0x000ee20000300800 */
[----:B------:R-:W-:-:S05]  /*1d670*/  F2FP.SATFINITE.E4M3.F32.PACK_AB_MERGE_C R11, RZ, R12, RZ ;  /* 0x0000000cff0b723e */ /* 0x000fca00048070ff */
[----:B------:R2:W-:Y:S04]  /*1d680*/  @!P0 STG.E.U8 desc[UR30][R8.64+0x79], R11 ;  /* 0x0000790b08008986 */ /* 0x0005e8000c10111e */
[----:B------:R-:W4:Y:S01]  /*1d690*/  @!P2 LDG.E.U8 R4, desc[UR30][R6.64+0x78] ;  /* 0x0000781e0604a981 */ /* 0x000f22000c1e1100 */
[----:B------:R-:W-:-:S04]  /*1d6a0*/  @!P2 IADD3 R13, P0, P3, R13, UR12, R24 ;  /* 0x0000000c0d0dac10 */ /* 0x000fc8000fb1e018 */
[----:B------:R-:W-:Y:S02]  /*1d6b0*/  @!P2 IADD3.X R10, R17, UR11, R30, P0, P3 ;  /* 0x0000000b110aac10 */ /* 0x000fe400087e641e */
[----:B----4-:R-:W-:-:S04]  /*1d6c0*/  LOP3.LUT R4, R4, 0xff, RZ, 0xc0, !PT ;  /* 0x000000ff04047812 */ /* 0x010fc800078ec0ff */
[----:B------:R-:W-:-:S05]  /*1d6d0*/  F2FP.F16.E4M3.UNPACK_B R4, R4 ;  /* 0x00000004ff04723e */ /* 0x000fca00020006ff */
[----:B------:R-:W-:-:S05]  /*1d6e0*/  HADD2.F32 R4, -RZ, R4.H0_H0 ;  /* 0x20000004ff047230 */ /* 0x000fca0000004100 */
[----:B------:R-:W-:Y:S01]  /*1d6f0*/  FMUL R5, R4, UR17 ;  /* 0x0000001104057c20 */ /* 0x000fe20008400000 */
[----:B0-----:R-:W-:-:S03]  /*1d700*/  @!P2 IADD3 R4, P4, R13, R14, RZ ;  /* 0x0000000e0d04a210 */ /* 0x001fc60007f9e0ff */
[----:B--2---:R-:W-:Y:S02]  /*1d710*/  FFMA R8, R38, UR18, R5 ;  /* 0x0000001226087c23 */ /* 0x004fe40008000005 */
[----:B------:R-:W-:Y:S01]  /*1d720*/  @!P2 IMAD.X R5, R10, 0x1, R15, P4 ;  /* 0x000000010a05a824 */ /* 0x000fe200020e060f */
[----:B------:R-:W-:Y:S01]  /*1d730*/  IADD3 R9, P0, R31, 0x180, RZ ;  /* 0x000001801f097810 */ /* 0x000fe20007f1e0ff */
[----:B------:R-:W0:Y:S01]  /*1d740*/  @!P1 LDC.64 R14, c[0x0][0x5c0] ;  /* 0x00017000ff0e9b82 */ /* 0x000e220000000a00 */
[----:B------:R-:W-:Y:S01]  /*1d750*/  F2FP.SATFINITE.E4M3.F32.PACK_AB_MERGE_C R13, RZ, R8, RZ ;  /* 0x00000008ff0d723e */ /* 0x000fe200048070ff */
[----:B------:R-:W-:Y:S01]  /*1d760*/  IMAD.U32 R17, RZ, RZ, UR10 ;  /* 0x0000000aff117e24 */ /* 0x000fe2000f8e00ff */
[----:B------:R-:W-:Y:S01]  /*1d770*/  PRMT R8, RZ, 0x7610, R8 ;  /* 0x00007610ff087816 */ /* 0x000fe20000000008 */
[----:B------:R-:W2:Y:S04]  /*1d780*/  LDL.LU R38, [R1+0x358] ;  /* 0x0003580001267983 */ /* 0x000ea80000300800 */
[----:B------:R1:W-:Y:S04]  /*1d790*/  @!P2 STG.E.U8 desc[UR30][R4.64+0x78], R13 ;  /* 0x0000780d0400a986 */ /* 0x0003e8000c10111e */
[----:B------:R4:W3:Y:S01]  /*1d7a0*/  @!P1 LDG.E.U8 R8, desc[UR30][R6.64+0x79] ;  /* 0x0000791e06089981 */ /* 0x0008e2000c1e1100 */
[----:B------:R-:W-:Y:S01]  /*1d7b0*/  IMAD.X R11, RZ, RZ, R37, P0 ;  /* 0x000000ffff0b7224 */ /* 0x000fe200000e0625 */
[----:B------:R-:W-:Y:S01]  /*1d7c0*/  ISETP.GE.AND P0, PT, R29, 0x181, PT ;  /* 0x000001811d00780c */ /* 0x000fe20003f06270 */
[----:B-1----:R-:W-:Y:S01]  /*1d7d0*/  IMAD.U32 R13, RZ, RZ, UR9 ;  /* 0x00000009ff0d7e24 */ /* 0x002fe2000f8e00ff */
[----:B----4-:R-:W-:Y:S01]  /*1d7e0*/  @!P1 IADD3 R7, P4, P5, R17, UR12, R24 ;  /* 0x0000000c11079c10 */ /* 0x010fe2000fd9e018 */
[----:B------:R-:W-:Y:S01]  /*1d7f0*/  IMAD R6, R11, UR20, RZ ;  /* 0x000000140b067c24 */ /* 0x000fe2000f8e02ff */
[----:B------:R-:W-:Y:S01]  /*1d800*/  ISETP.LT.OR P2, PT, R28, 0x1, !P0 ;  /* 0x000000011c00780c */ /* 0x000fe20004741670 */
[----:B------:R-:W-:Y:S01]  /*1d810*/  IMAD.WIDE.U32 R4, R9, UR20, R32 ;  /* 0x0000001409047c25 */ /* 0x000fe2000f8e0020 */
[----:B------:R-:W-:-:S02]  /*1d820*/  @!P1 IADD3.X R12, R13, UR11, R30, P4, P5 ;  /* 0x0000000b0d0c9c10 */ /* 0x000fc4000a7ea41e */
[----:B------:R-:W-:Y:S02]  /*1d830*/  IADD3 R4, P4, R4, UR22, RZ ;  /* 0x0000001604047c10 */ /* 0x000fe4000ff9e0ff */
[----:B---3--:R-:W-:-:S04]  /*1d840*/  LOP3.LUT R8, R8, 0xff, RZ, 0xc0, !PT ;  /* 0x000000ff08087812 */ /* 0x008fc800078ec0ff */
[----:B------:R-:W-:-:S05]  /*1d850*/  F2FP.F16.E4M3.UNPACK_B R8, R8 ;  /* 0x00000008ff08723e */ /* 0x000fca00020006ff */
[----:B------:R-:W-:-:S05]  /*1d860*/  HADD2.F32 R8, -RZ, R8.H0_H0 ;  /* 0x20000008ff087230 */ /* 0x000fca0000004100 */
[----:B------:R-:W-:-:S04]  /*1d870*/  FMUL R8, R8, UR17 ;  /* 0x0000001108087c20 */ /* 0x000fc80008400000 */
[----:B------:R-:W-:Y:S01]  /*1d880*/  FFMA R10, R39, UR18, R8 ;  /* 0x00000012270a7c23 */ /* 0x000fe20008000008 */
[----:B0-----:R-:W-:Y:S01]  /*1d890*/  @!P1 IADD3 R8, P3, R7, R14, RZ ;  /* 0x0000000e07089210 */ /* 0x001fe20007f7e0ff */
[--C-:B------:R-:W-:Y:S01]  /*1d8a0*/  IMAD R7, R9, UR21, R6.reuse ;  /* 0x0000001509077c24 */ /* 0x100fe2000f8e0206 */
[----:B------:R-:W-:Y:S01]  /*1d8b0*/  PRMT R6, RZ, 0x7610, R6 ;  /* 0x00007610ff067816 */ /* 0x000fe20000000006 */
[----:B------:R-:W3:Y:S01]  /*1d8c0*/  LDL.LU R39, [R1+0x35c] ;  /* 0x00035c0001277983 */ /* 0x000ee20000300800 */
[----:B------:R-:W-:Y:S01]  /*1d8d0*/  F2FP.SATFINITE.E4M3.F32.PACK_AB_MERGE_C R11, RZ, R10, RZ ;  /* 0x0000000aff0b723e */ /* 0x000fe200048070ff */
[----:B------:R-:W-:Y:S01]  /*1d8e0*/  @!P1 IMAD.X R9, R12, 0x1, R15, P3 ;  /* 0x000000010c099824 */ /* 0x000fe200018e060f */
[----:B------:R-:W-:Y:S01]  /*1d8f0*/  IADD3.X R5, R5, UR23, R7, P4, !PT ;  /* 0x0000001705057c10 */ /* 0x000fe2000a7fe407 */
[----:B------:R-:W0:Y:S03]  /*1d900*/  @!P2 LDC.64 R12, c[0x0][0x5c0] ;  /* 0x00017000ff0cab82 */ /* 0x000e260000000a00 */
[----:B------:R1:W-:Y:S04]  /*1d910*/  @!P1 STG.E.U8 desc[UR30][R8.64+0x79], R11 ;  /* 0x0000790b08009986 */ /* 0x0003e8000c10111e */
[----:B------:R-:W4:Y:S01]  /*1d920*/  @!P2 LDG.E.U8 R6, desc[UR30][R4.64] ;  /* 0x0000001e0406a981 */ /* 0x000f22000c1e1100 */
[----:B------:R-:W-:Y:S01]  /*1d930*/  @!P2 IMAD.MOV.U32 R7, RZ, RZ, R30 ;  /* 0x000000ffff07a224 */ /* 0x000fe200078e001e */
[----:B------:R-:W-:Y:S01]  /*1d940*/  ISETP.LT.OR P3, PT, R28, 0x2, !P0 ;  /* 0x000000021c00780c */ /* 0x000fe20004761670 */
[----:B-1----:R-:W-:Y:S01]  /*1d950*/  @!P2 IMAD R8, R3, 0x180, RZ ;  /* 0x000001800308a824 */ /* 0x002fe200078e02ff */
[----:B----4-:R-:W-:-:S04]  /*1d960*/  LOP3.LUT R6, R6, 0xff, RZ, 0xc0, !PT ;  /* 0x000000ff06067812 */ /* 0x010fc800078ec0ff */
[----:B------:R-:W-:-:S05]  /*1d970*/  F2FP.F16.E4M3.UNPACK_B R6, R6 ;  /* 0x00000006ff06723e */ /* 0x000fca00020006ff */
[----:B------:R-:W-:-:S05]  /*1d980*/  HADD2.F32 R6, -RZ, R6.H0_H0 ;  /* 0x20000006ff067230 */ /* 0x000fca0000004100 */
[----:B------:R-:W-:Y:S01]  /*1d990*/  FMUL R10, R6, UR17 ;  /* 0x00000011060a7c20 */ /* 0x000fe20008400000 */
[----:B------:R-:W-:-:S04]  /*1d9a0*/  @!P2 IMAD.MOV.U32 R6, RZ, RZ, R24 ;  /* 0x000000ffff06a224 */ /* 0x000fc800078e0018 */
[----:B------:R-:W-:-:S04]  /*1d9b0*/  @!P2 IMAD.WIDE.U32 R6, R2, 0x180, R6 ;  /* 0x000001800206a825 */ /* 0x000fc800078e0006 */
[----:B--2---:R-:W-:Y:S02]  /*1d9c0*/  FFMA R10, R38, UR18, R10 ;  /* 0x00000012260a7c23 */ /* 0x004fe4000800000a */
[----:B------:R-:W2:Y:S01]  /*1d9d0*/  LDL.LU R38, [R1+0x360] ;  /* 0x0003600001267983 */ /* 0x000ea20000300800 */
[----:B0-----:R-:W-:Y:S02]  /*1d9e0*/  @!P2 IADD3 R6, P1, R6, R12, RZ ;  /* 0x0000000c0606a210 */ /* 0x001fe40007f3e0ff */
[----:B------:R-:W-:Y:S01]  /*1d9f0*/  F2FP.SATFINITE.E4M3.F32.PACK_AB_MERGE_C R9, RZ, R10, RZ ;  /* 0x0000000aff09723e */ /* 0x000fe200048070ff */
[----:B------:R-:W4:Y:S01]  /*1da00*/  LDL.LU R40, [R1+0x364] ;  /* 0x0003640001287983 */ /* 0x000f220000300800 */
[--C-:B------:R-:W-:Y:S02]  /*1da10*/  @!P2 IADD3.X R7, R13, R7, R8.reuse, P1, !PT ;  /* 0x000000070d07a210 */ /* 0x100fe40000ffe408 */
[----:B------:R-:W-:Y:S01]  /*1da20*/  PRMT R8, RZ, 0x7610, R8 ;  /* 0x00007610ff087816 */ /* 0x000fe20000000008 */
[----:B------:R-:W0:Y:S02]  /*1da30*/  @!P3 LDC.64 R12, c[0x0][0x5c0] ;  /* 0x00017000ff0cbb82 */ /* 0x000e240000000a00 */
[----:B------:R1:W-:Y:S04]  /*1da40*/  @!P2 STG.E.U8 desc[UR30][R6.64], R9 ;  /* 0x000000090600a986 */ /* 0x0003e8000c10111e */
[----:B------:R-:W3:Y:S01]  /*1da50*/  @!P3 LDG.E.U8 R8, desc[UR30][R4.64+0x1] ;  /* 0x0000011e0408b981 */ /* 0x000ee2000c1e1100 */
[----:B------:R-:W-:Y:S01]  /*1da60*/  IADD3 R31, P1, R31, 0x188, RZ ;  /* 0x000001881f1f7810 */ /* 0x000fe20007f3e0ff */
[----:B-1----:R-:W-:-:S02]  /*1da70*/  @!P3 IMAD.MOV.U32 R6, RZ, RZ, R24 ;  /* 0x000000ffff06b224 */ /* 0x002fc400078e0018 */
[----:B------:R-:W-:Y:S02]  /*1da80*/  @!P3 IMAD.MOV.U32 R7, RZ, RZ, R30 ;  /* 0x000000ffff07b224 */ /* 0x000fe400078e001e */
[----:B------:R-:W-:Y:S01]  /*1da90*/  IMAD.X R36, RZ, RZ, R37, P1 ;  /* 0x000000ffff247224 */ /* 0x000fe200008e0625 */
[----:B------:R-:W-:Y:S01]  /*1daa0*/  ISETP.GE.AND P1, PT, R29, 0x189, PT ;  /* 0x000001891d00780c */ /* 0x000fe20003f26270 */
[----:B------:R-:W-:-:S03]  /*1dab0*/  @!P3 IMAD.WIDE.U32 R6, R2, 0x180, R6 ;  /* 0x000001800206b825 */ /* 0x000fc600078e0006 */
[----:B------:R-:W-:Y:S01]  /*1dac0*/  ISETP.LT.OR P2, PT, R28, 0x1, !P1 ;  /* 0x000000011c00780c */ /* 0x000fe20004f41670 */
[----:B------:R-:W-:Y:S02]  /*1dad0*/  IMAD R36, R36, UR20, RZ ;  /* 0x0000001424247c24 */ /* 0x000fe4000f8e02ff */
[----:B------:R-:W-:-:S04]  /*1dae0*/  IMAD.WIDE.U32 R32, R31, UR20, R32 ;  /* 0x000000141f207c25 */ /* 0x000fc8000f8e0020 */
[----:B------:R-:W-:Y:S02]  /*1daf0*/  @!P3 IMAD R9, R3, 0x180, RZ ;  /* 0x000001800309b824 */ /* 0x000fe400078e02ff */
[----:B------:R-:W-:-:S04]  /*1db00*/  IMAD R31, R31, UR21, R36 ;  /* 0x000000151f1f7c24 */ /* 0x000fc8000f8e0224 */
[----:B------:R-:W1:Y:S01]  /*1db10*/  @!P2 LDC.64 R16, c[0x0][0x5c0] ;  /* 0x00017000ff10ab82 */ /* 0x000e620000000a00 */
[----:B---3--:R-:W-:-:S04]  /*1db20*/  LOP3.LUT R8, R8, 0xff, RZ, 0xc0, !PT ;  /* 0x000000ff08087812 */ /* 0x008fc800078ec0ff */
[----:B------:R-:W-:-:S05]  /*1db30*/  F2FP.F16.E4M3.UNPACK_B R8, R8 ;  /* 0x00000008ff08723e */ /* 0x000fca00020006ff */
[----:B------:R-:W-:-:S05]  /*1db40*/  HADD2.F32 R8, -RZ, R8.H0_H0 ;  /* 0x20000008ff087230 */ /* 0x000fca0000004100 */
[----:B------:R-:W-:-:S04]  /*1db50*/  FMUL R8, R8, UR17 ;  /* 0x0000001108087c20 */ /* 0x000fc80008400000 */
[----:B------:R-:W-:Y:S01]  /*1db60*/  FFMA R10, R39, UR18, R8 ;  /* 0x00000012270a7c23 */ /* 0x000fe20008000008 */
[----:B0-----:R-:W-:Y:S02]  /*1db70*/  @!P3 IADD3 R8, P5, R6, R12, RZ ;  /* 0x0000000c0608b210 */ /* 0x001fe40007fbe0ff */
[----:B------:R-:W-:Y:S02]  /*1db80*/  IADD3 R6, P4, R32, UR22, RZ ;  /* 0x0000001620067c10 */ /* 0x000fe4000ff9e0ff */
[----:B------:R-:W-:Y:S02]  /*1db90*/  @!P3 IADD3.X R9, R13, R7, R9, P5, !PT ;  /* 0x000000070d09b210 */ /* 0x000fe40002ffe409 */
[----:B------:R-:W-:Y:S02]  /*1dba0*/  F2FP.SATFINITE.E4M3.F32.PACK_AB_MERGE_C R13, RZ, R10, RZ ;  /* 0x0000000aff0d723e */ /* 0x000fe400048070ff */
[----:B------:R-:W-:Y:S02]  /*1dbb0*/  PRMT R10, RZ, 0x7610, R10 ;  /* 0x00007610ff0a7816 */ /* 0x000fe4000000000a */
[----:B------:R-:W-:Y:S01]  /*1dbc0*/  IADD3.X R7, R33, UR23, R31, P4, !PT ;  /* 0x0000001721077c10 */ /* 0x000fe2000a7fe41f */
[----:B------:R0:W-:Y:S04]  /*1dbd0*/  @!P3 STG.E.U8 desc[UR30][R8.64+0x1], R13 ;  /* 0x0000010d0800b986 */ /* 0x0001e8000c10111e */
[----:B------:R-:W3:Y:S01]  /*1dbe0*/  @!P2 LDG.E.U8 R10, desc[UR30][R6.64] ;  /* 0x0000001e060aa981 */ /* 0x000ee2000c1e1100 */
[----:B------:R-:W-:Y:S01]  /*1dbf0*/  @!P2 IMAD R15, R3, 0x180, RZ ;  /* 0x00000180030fa824 */ /* 0x000fe200078e02ff */
[----:B------:R-:W-:Y:S01]  /*1dc00*/  ISETP.LT.OR P3, PT, R28, 0x2, !P1 ;  /* 0x000000021c00780c */ /* 0x000fe20004f61670 */
[----:B0-----:R-:W-:-:S02]  /*1dc10*/  @!P2 IMAD.MOV.U32 R8, RZ, RZ, R24 ;  /* 0x000000ffff08a224 */ /* 0x001fc400078e0018 */
[----:B------:R-:W-:Y:S01]  /*1dc20*/  @!P2 IMAD.MOV.U32 R9, RZ, RZ, R30 ;  /* 0x000000ffff09a224 */ /* 0x000fe200078e001e */
[----:B---3--:R-:W-:-:S04]  /*1dc30*/  LOP3.LUT R10, R10, 0xff, RZ, 0xc0, !PT ;  /* 0x000000ff0a0a7812 */ /* 0x008fc800078ec0ff */
[----:B------:R-:W-:-:S05]  /*1dc40*/  F2FP.F16.E4M3.UNPACK_B R10, R10 ;  /* 0x0000000aff0a723e */ /* 0x000fca00020006ff */
[----:B------:R-:W-:Y:S02]  /*1dc50*/  HADD2.F32 R12, -RZ, R10.H0_H0 ;  /* 0x2000000aff0c7230 */ /* 0x000fe40000004100 */
[----:B------:R-:W-:-:S04]  /*1dc60*/  @!P2 IMAD.WIDE.U32 R10, R2, 0x180, R8 ;  /* 0x00000180020aa825 */ /* 0x000fc800078e0008 */
[----:B------:R-:W-:Y:S01]  /*1dc70*/  FMUL R12, R12, UR17 ;  /* 0x000000110c0c7c20 */ /* 0x000fe20008400000 */
[----:B------:R-:W-:Y:S01]  /*1dc80*/  @!P2 IMAD.IADD R14, R11, 0x1, R15 ;  /* 0x000000010b0ea824 */ /* 0x000fe200078e020f */
[----:B-1----:R-:W-:Y:S02]  /*1dc90*/  @!P2 IADD3 R8, P4, P5, R10, UR10, R16 ;  /* 0x0000000a0a08ac10 */ /* 0x002fe4000fd9e010 */
[----:B--2---:R-:W-:Y:S01]  /*1dca0*/  FFMA R12, R38, UR18, R12 ;  /* 0x00000012260c7c23 */ /* 0x004fe2000800000c */
[----:B------:R-:W-:Y:S01]  /*1dcb0*/  PRMT R10, RZ, 0x7610, R10 ;  /* 0x00007610ff0a7816 */ /* 0x000fe2000000000a */
[----:B------:R-:W-:Y:S01]  /*1dcc0*/  @!P3 IMAD R15, R3, 0x180, RZ ;  /* 0x00000180030fb824 */ /* 0x000fe200078e02ff */
[----:B------:R-:W-:Y:S01]  /*1dcd0*/  @!P2 IADD3.X R9, R14, UR9, R17, P4, P5 ;  /* 0x000000090e09ac10 */ /* 0x000fe2000a7ea411 */
[----:B------:R-:W2:Y:S01]  /*1dce0*/  LDL.LU R38, [R1+0x368] ;  /* 0x0003680001267983 */ /* 0x000ea20000300800 */
[----:B------:R-:W-:Y:S01]  /*1dcf0*/  F2FP.SATFINITE.E4M3.F32.PACK_AB_MERGE_C R13, RZ, R12, RZ ;  /* 0x0000000cff0d723e */ /* 0x000fe200048070ff */
[----:B------:R-:W0:Y:S02]  /*1dd00*/  @!P3 LDC.64 R16, c[0x0][0x5c0] ;  /* 0x00017000ff10bb82 */ /* 0x000e240000000a00 */
[----:B------:R-:W3:Y:S04]  /*1dd10*/  LDL.LU R39, [R1+0x36c] ;  /* 0x00036c0001277983 */ /* 0x000ee80000300800 */
[----:B------:R1:W-:Y:S04]  /*1dd20*/  @!P2 STG.E.U8 desc[UR30][R8.64], R13 ;  /* 0x0000000d0800a986 */ /* 0x0003e8000c10111e */
[----:B------:R-:W4:Y:S01]  /*1dd30*/  @!P3 LDG.E.U8 R10, desc[UR30][R6.64+0x1] ;  /* 0x0000011e060ab981 */ /* 0x000f22000c1e1100 */
[----:B------:R-:W-:Y:S01]  /*1dd40*/  ISETP.LT.OR P2, PT, R28, 0x9, !P0 ;  /* 0x000000091c00780c */ /* 0x000fe20004741670 */
[----:B-1----:R-:W-:-:S02]  /*1dd50*/  @!P3 IMAD.MOV.U32 R8, RZ, RZ, R24 ;  /* 0x000000ffff08b224 */ /* 0x002fc400078e0018 */
[----:B------:R-:W-:Y:S01]  /*1dd60*/  @!P3 IMAD.MOV.U32 R9, RZ, RZ, R30 ;  /* 0x000000ffff09b224 */ /* 0x000fe200078e001e */
[----:B----4-:R-:W-:-:S04]  /*1dd70*/  LOP3.LUT R10, R10, 0xff, RZ, 0xc0, !PT ;  /* 0x000000ff0a0a7812 */ /* 0x010fc800078ec0ff */
[----:B------:R-:W-:-:S05]  /*1dd80*/  F2FP.F16.E4M3.UNPACK_B R10, R10 ;  /* 0x0000000aff0a723e */ /* 0x000fca00020006ff */
[----:B------:R-:W-:Y:S02]  /*1dd90*/  HADD2.F32 R12, -RZ, R10.H0_H0 ;  /* 0x2000000aff0c7230 */ /* 0x000fe40000004100 */
[----:B------:R-:W-:-:S04]  /*1dda0*/  @!P3 IMAD.WIDE.U32 R10, R2, 0x180, R8 ;  /* 0x00000180020ab825 */ /* 0x000fc800078e0008 */
[----:B------:R-:W-:Y:S01]  /*1ddb0*/  FMUL R12, R12, UR17 ;  /* 0x000000110c0c7c20 */ /* 0x000fe20008400000 */
[----:B------:R-:W-:Y:S01]  /*1ddc0*/  @!P3 IMAD.IADD R8, R11, 0x1, R15 ;  /* 0x000000010b08b824 */ /* 0x000fe200078e020f */
[----:B0-----:R-:W-:Y:S01]  /*1ddd0*/  @!P3 IADD3 R10, P4, P5, R10, UR10, R16 ;  /* 0x0000000a0a0abc10 */ /* 0x001fe2000fd9e010 */
[----:B------:R-:W0:Y:S01]  /*1dde0*/  @!P2 LDC.64 R14, c[0x0][0x5c0] ;  /* 0x00017000ff0eab82 */ /* 0x000e220000000a00 */
[----:B------:R-:W-:Y:S02]  /*1ddf0*/  FFMA R12, R40, UR18, R12 ;  /* 0x00000012280c7c23 */ /* 0x000fe4000800000c */
[----:B------:R-:W-:Y:S02]  /*1de00*/  @!P3 IADD3.X R11, R8, UR9, R17, P4, P5 ;  /* 0x00000009080bbc10 */ /* 0x000fe4000a7ea411 */
[----:B------:R-:W-:Y:S02]  /*1de10*/  PRMT R8, RZ, 0x7610, R8 ;  /* 0x00007610ff087816 */ /* 0x000fe40000000008 */
[----:B------:R-:W-:-:S05]  /*1de20*/  F2FP.SATFINITE.E4M3.F32.PACK_AB_MERGE_C R13, RZ, R12, RZ ;  /* 0x0000000cff0d723e */ /* 0x000fca00048070ff */
        /* <DEDUP_REMOVED lines=21> */
[----:B------:R-:W-:Y:S01]  /*1df80*/  ISETP.LT.OR P2, PT, R28, 0x9, !P1 ;  /* 0x000000091c00780c */ /* 0x000fe20004f41670 */
[----:B-1----:R-:W-:-:S02]  /*1df90*/  @!P3 IMAD.MOV.U32 R8, RZ, RZ, R24 ;  /* 0x000000ffff08b224 */ /* 0x002fc400078e0018 */
[----:B------:R-:W-:-:S10]  /*1dfa0*/  @!P3 IMAD.MOV.U32 R9, RZ, RZ, R30 ;  /* 0x000000ffff09b224 */ /* 0x000fd400078e001e */
[----:B------:R-:W1:Y:S01]  /*1dfb0*/  @!P2 LDC.64 R16, c[0x0][0x5c0] ;  /* 0x00017000ff10ab82 */ /* 0x000e620000000a00 */
[----:B---3--:R-:W-:-:S04]  /*1dfc0*/  LOP3.LUT R10, R10, 0xff, RZ, 0xc0, !PT ;  /* 0x000000ff0a0a7812 */ /* 0x008fc800078ec0ff */
[----:B------:R-:W-:-:S05]  /*1dfd0*/  F2FP.F16.E4M3.UNPACK_B R10, R10 ;  /* 0x0000000aff0a723e */ /* 0x000fca00020006ff */
[----:B------:R-:W-:-:S05]  /*1dfe0*/  HADD2.F32 R10, -RZ, R10.H0_H0 ;  /* 0x2000000aff0a7230 */ /* 0x000fca0000004100 */
[----:B------:R-:W-:Y:S01]  /*1dff0*/  FMUL R12, R10, UR17 ;  /* 0x000000110a0c7c20 */ /* 0x000fe20008400000 */
[----:B------:R-:W-:-:S04]  /*1e000*/  @!P3 IMAD.WIDE.U32 R10, R2, 0x180, R8 ;  /* 0x00000180020ab825 */ /* 0x000fc800078e0008 */
[----:B------:R-:W-:Y:S01]  /*1e010*/  FFMA R12, R39, UR18, R12 ;  /* 0x00000012270c7c23 */ /* 0x000fe2000800000c */
[----:B------:R-:W-:Y:S01]  /*1e020*/  @!P3 IMAD R9, R3, 0x180, RZ ;  /* 0x000001800309b824 */ /* 0x000fe200078e02ff */
[----:B0-----:R-:W-:Y:S02]  /*1e030*/  @!P3 IADD3 R8, P4, R10, R14, RZ ;  /* 0x0000000e0a08b210 */ /* 0x001fe40007f9e0ff */
[----:B------:R-:W-:Y:S02]  /*1e040*/  PRMT R10, RZ, 0x7610, R10 ;  /* 0x00007610ff0a7816 */ /* 0x000fe4000000000a */
[----:B------:R-:W-:Y:S02]  /*1e050*/  @!P3 IADD3.X R9, R15, R11, R9, P4, !PT ;  /* 0x0000000b0f09b210 */ /* 0x000fe400027fe409 */
[----:B------:R-:W-:-:S05]  /*1e060*/  F2FP.SATFINITE.E4M3.F32.PACK_AB_MERGE_C R13, RZ, R12, RZ ;  /* 0x0000000cff0d723e */ /* 0x000fca00048070ff */
[----:B------:R0:W-:Y:S04]  /*1e070*/  @!P3 STG.E.U8 desc[UR30][R8.64+0x9], R13 ;  /* 0x0000090d0800b986 */ /* 0x0001e8000c10111e */
[----:B------:R-:W3:Y:S01]  /*1e080*/  @!P2 LDG.E.U8 R10, desc[UR30][R6.64+0x8] ;  /* 0x0000081e060aa981 */ /* 0x000ee2000c1e1100 */
[----:B------:R-:W-:Y:S02]  /*1e090*/  @!P2 IMAD R15, R3, 0x180, RZ ;  /* 0x00000180030fa824 */ /* 0x000fe400078e02ff */
[----:B0-----:R-:W-:Y:S02]  /*1e0a0*/  @!P2 IMAD.MOV.U32 R8, RZ, RZ, R24 ;  /* 0x000000ffff08a224 */ /* 0x001fe400078e0018 */
[----:B------:R-:W-:Y:S01]  /*1e0b0*/  @!P2 IMAD.MOV.U32 R9, RZ, RZ, R30 ;  /* 0x000000ffff09a224 */ /* 0x000fe200078e001e */
[----:B------:R-:W-:-:S02]  /*1e0c0*/  ISETP.LT.OR P3, PT, R28, 0xa, !P1 ;  /* 0x0000000a1c00780c */ /* 0x000fc40004f61670 */
[----:B---3--:R-:W-:-:S04]  /*1e0d0*/  LOP3.LUT R10, R10, 0xff, RZ, 0xc0, !PT ;  /* 0x000000ff0a0a7812 */ /* 0x008fc800078ec0ff */
[----:B------:R-:W-:-:S05]  /*1e0e0*/  F2FP.F16.E4M3.UNPACK_B R10, R10 ;  /* 0x0000000aff0a723e */ /* 0x000fca00020006ff */
[----:B------:R-:W-:Y:S02]  /*1e0f0*/  HADD2.F32 R12, -RZ, R10.H0_H0 ;  /* 0x2000000aff0c7230 */ /* 0x000fe40000004100 */
[----:B------:R-:W-:-:S04]  /*1e100*/  @!P2 IMAD.WIDE.U32 R10, R2, 0x180, R8 ;  /* 0x00000180020aa825 */ /* 0x000fc800078e0008 */
[----:B------:R-:W-:Y:S01]  /*1e110*/  FMUL R12, R12, UR17 ;  /* 0x000000110c0c7c20 */ /* 0x000fe20008400000 */
[----:B------:R-:W-:Y:S01]  /*1e120*/  @!P2 IMAD.IADD R8, R11, 0x1, R15 ;  /* 0x000000010b08a824 */ /* 0x000fe200078e020f */
[----:B-1----:R-:W-:Y:S02]  /*1e130*/  @!P2 IADD3 R10, P4, P5, R10, UR10, R16 ;  /* 0x0000000a0a0aac10 */ /* 0x002fe4000fd9e010 */
[----:B--2---:R-:W-:Y:S02]  /*1e140*/  FFMA R12, R38, UR18, R12 ;  /* 0x00000012260c7c23 */ /* 0x004fe4000800000c */
[----:B------:R-:W-:Y:S01]  /*1e150*/  @!P2 IADD3.X R11, R8, UR9, R17, P4, P5 ;  /* 0x00000009080bac10 */ /* 0x000fe2000a7ea411 */
[----:B------:R-:W-:Y:S01]  /*1e160*/  @!P3 IMAD.MOV.U32 R9, RZ, RZ, R30 ;  /* 0x000000ffff09b224 */ /* 0x000fe200078e001e */
[----:B------:R-:W-:Y:S01]  /*1e170*/  PRMT R8, RZ, 0x7610, R8 ;  /* 0x00007610ff087816 */ /* 0x000fe20000000008 */
[----:B------:R-:W0:Y:S01]  /*1e180*/  @!P3 LDC.64 R16, c[0x0][0x5c0] ;  /* 0x00017000ff10bb82 */ /* 0x000e220000000a00 */
[----:B------:R-:W-:Y:S01]  /*1e190*/  F2FP.SATFINITE.E4M3.F32.PACK_AB_MERGE_C R13, RZ, R12, RZ ;  /* 0x0000000cff0d723e */ /* 0x000fe200048070ff */
[----:B------:R-:W-:Y:S01]  /*1e1a0*/  @!P3 IMAD R15, R3, 0x180, RZ ;  /* 0x00000180030fb824 */ /* 0x000fe200078e02ff */
[----:B------:R-:W2:Y:S04]  /*1e1b0*/  LDL.LU R38, [R1+0x378] ;  /* 0x0003780001267983 */ /* 0x000ea80000300800 */
[----:B------:R1:W-:Y:S04]  /*1e1c0*/  @!P2 STG.E.U8 desc[UR30][R10.64+0x8], R13 ;  /* 0x0000080d0a00a986 */ /* 0x0003e8000c10111e */
[----:B------:R-:W3:Y:S01]  /*1e1d0*/  @!P3 LDG.E.U8 R8, desc[UR30][R6.64+0x9] ;  /* 0x0000091e0608b981 */ /* 0x000ee2000c1e1100 */
[----:B------:R-:W-:-:S03]  /*1e1e0*/  ISETP.LT.OR P2, PT, R28, 0x11, !P0 ;  /* 0x000000111c00780c */ /* 0x000fc60004741670 */
[----:B------:R-:W2:Y:S01]  /*1e1f0*/  LDL.LU R39, [R1+0x37c] ;  /* 0x00037c0001277983 */ /* 0x000ea20000300800 */
[----:B---3--:R-:W-:-:S04]  /*1e200*/  LOP3.LUT R8, R8, 0xff, RZ, 0xc0, !PT ;  /* 0x000000ff08087812 */ /* 0x008fc800078ec0ff */
[----:B------:R-:W-:-:S05]  /*1e210*/  F2FP.F16.E4M3.UNPACK_B R8, R8 ;  /* 0x00000008ff08723e */ /* 0x000fca00020006ff */
[----:B------:R-:W-:Y:S02]  /*1e220*/  HADD2.F32 R12, -RZ, R8.H0_H0 ;  /* 0x20000008ff0c7230 */ /* 0x000fe40000004100 */
[----:B------:R-:W-:-:S03]  /*1e230*/  @!P3 IMAD.MOV.U32 R8, RZ, RZ, R24 ;  /* 0x000000ffff08b224 */ /* 0x000fc600078e0018 */
[----:B------:R-:W-:Y:S01]  /*1e240*/  FMUL R12, R12, UR17 ;  /* 0x000000110c0c7c20 */ /* 0x000fe20008400000 */
[----:B------:R-:W-:-:S04]  /*1e250*/  @!P3 IMAD.WIDE.U32 R8, R2, 0x180, R8 ;  /* 0x000001800208b825 */ /* 0x000fc800078e0008 */
[----:B----4-:R-:W-:Y:S01]  /*1e260*/  FFMA R12, R40, UR18, R12 ;  /* 0x00000012280c7c23 */ /* 0x010fe2000800000c */
[----:B-1----:R-:W-:Y:S01]  /*1e270*/  @!P3 IMAD.IADD R10, R9, 0x1, R15 ;  /* 0x00000001090ab824 */ /* 0x002fe200078e020f */
[----:B0-----:R-:W-:Y:S01]  /*1e280*/  @!P3 IADD3 R8, P4, P5, R8, UR10, R16 ;  /* 0x0000000a0808bc10 */ /* 0x001fe2000fd9e010 */
[----:B------:R-:W0:Y:S02]  /*1e290*/  @!P2 LDC.64 R14, c[0x0][0x5c0] ;  /* 0x00017000ff0eab82 */ /* 0x000e240000000a00 */
[----:B------:R-:W-:Y:S02]  /*1e2a0*/  F2FP.SATFINITE.E4M3.F32.PACK_AB_MERGE_C R13, RZ, R12, RZ ;  /* 0x0000000cff0d723e */ /* 0x000fe400048070ff */
[----:B------:R-:W-:Y:S02]  /*1e2b0*/  @!P3 IADD3.X R9, R10, UR9, R17, P4, P5 ;  /* 0x000000090a09bc10 */ /* 0x000fe4000a7ea411 */
[----:B------:R-:W-:-:S03]  /*1e2c0*/  PRMT R10, RZ, 0x7610, R10 ;  /* 0x00007610ff0a7816 */ /* 0x000fc6000000000a */
[----:B------:R1:W-:Y:S04]  /*1e2d0*/  @!P3 STG.E.U8 desc[UR30][R8.64+0x9], R13 ;  /* 0x0000090d0800b986 */ /* 0x0003e8000c10111e */
[----:B------:R-:W3:Y:S01]  /*1e2e0*/  @!P2 LDG.E.U8 R10, desc[UR30][R4.64+0x10] ;  /* 0x0000101e040aa981 */ /* 0x000ee2000c1e1100 */
[----:B------:R-:W-:Y:S01]  /*1e2f0*/  ISETP.LT.OR P3, PT, R28, 0x12, !P0 ;  /* 0x000000121c00780c */ /* 0x000fe20004761670 */
[----:B-1----:R-:W-:Y:S02]  /*1e300*/  @!P2 IMAD.MOV.U32 R8, RZ, RZ, R24 ;  /* 0x000000ffff08a224 */ /* 0x002fe400078e0018 */
[----:B------:R-:W-:Y:S01]  /*1e310*/  @!P2 IMAD.MOV.U32 R9, RZ, RZ, R30 ;  /* 0x000000ffff09a224 */ /* 0x000fe200078e001e */
[----:B---3--:R-:W-:-:S04]  /*1e320*/  LOP3.LUT R10, R10, 0xff, RZ, 0xc0, !PT ;  /* 0x000000ff0a0a7812 */ /* 0x008fc800078ec0ff */
[----:B------:R-:W-:-:S05]  /*1e330*/  F2FP.F16.E4M3.UNPACK_B R10, R10 ;  /* 0x0000000aff0a723e */ /* 0x000fca00020006ff */
[----:B------:R-:W-:-:S05]  /*1e340*/  HADD2.F32 R10, -RZ, R10.H0_H0 ;  /* 0x2000000aff0a7230 */ /* 0x000fca0000004100 */
[----:B------:R-:W-:Y:S01]  /*1e350*/  FMUL R12, R10, UR17 ;  /* 0x000000110a0c7c20 */ /* 0x000fe20008400000 */
[----:B------:R-:W-:-:S04]  /*1e360*/  @!P2 IMAD.WIDE.U32 R10, R2, 0x180, R8 ;  /* 0x00000180020aa825 */ /* 0x000fc800078e0008 */
[----:B--2---:R-:W-:Y:S01]  /*1e370*/  FFMA R12, R38, UR18, R12 ;  /* 0x00000012260c7c23 */ /* 0x004fe2000800000c */
[----:B------:R-:W-:Y:S01]  /*1e380*/  @!P2 IMAD R9, R3, 0x180, RZ ;  /* 0x000001800309a824 */ /* 0x000fe200078e02ff */
[----:B0-----:R-:W-:Y:S01]  /*1e390*/  @!P2 IADD3 R8, P4, R10, R14, RZ ;  /* 0x0000000e0a08a210 */ /* 0x001fe20007f9e0ff */
[----:B------:R-:W2:Y:S01]  /*1e3a0*/  LDL.LU R38, [R1+0x380] ;  /* 0x0003800001267983 */ /* 0x000ea20000300800 */
[----:B------:R-:W-:Y:S02]  /*1e3b0*/  PRMT R10, RZ, 0x7610, R10 ;  /* 0x00007610ff0a7816 */ /* 0x000fe4000000000a */
[----:B------:R-:W-:Y:S01]  /*1e3c0*/  @!P2 IADD3.X R9, R15, R11, R9, P4, !PT ;  /* 0x0000000b0f09a210 */ /* 0x000fe200027fe409 */
[----:B------:R-:W3:Y:S01]  /*1e3d0*/  LDL.LU R40, [R1+0x384] ;  /* 0x0003840001287983 */ /* 0x000ee20000300800 */
[----:B------:R-:W-:Y:S01]  /*1e3e0*/  F2FP.SATFINITE.E4M3.F32.PACK_AB_MERGE_C R13, RZ, R12, RZ ;  /* 0x0000000cff0d723e */ /* 0x000fe200048070ff */
[----:B------:R-:W0:Y:S04]  /*1e3f0*/  @!P3 LDC.64 R14, c[0x0][0x5c0] ;  /* 0x00017000ff0ebb82 */ /* 0x000e280000000a00 */
[----:B------:R1:W-:Y:S04]  /*1e400*/  @!P2 STG.E.U8 desc[UR30][R8.64+0x10], R13 ;  /* 0x0000100d0800a986 */ /* 0x0003e8000c10111e */
[----:B------:R-:W4:Y:S01]  /*1e410*/  @!P3 LDG.E.U8 R10, desc[UR30][R4.64+0x11] ;  /* 0x0000111e040ab981 */ /* 0x000f22000c1e1100 */
[----:B------:R-:W-:Y:S01]  /*1e420*/  ISETP.LT.OR P2, PT, R28, 0x11, !P1 ;  /* 0x000000111c00780c */ /* 0x000fe20004f41670 */
[----:B-1----:R-:W-:-:S02]  /*1e430*/  @!P3 IMAD.MOV.U32 R8, RZ, RZ, R24 ;  /* 0x000000ffff08b224 */ /* 0x002fc400078e0018 */
[----:B------:R-:W-:-:S10]  /*1e440*/  @!P3 IMAD.MOV.U32 R9, RZ, RZ, R30 ;  /* 0x000000ffff09b224 */ /* 0x000fd400078e001e */
[----:B------:R-:W1:Y:S01]  /*1e450*/  @!P2 LDC.64 R16, c[0x0][0x5c0] ;  /* 0x00017000ff10ab82 */ /* 0x000e620000000a00 */
[----:B----4-:R-:W-:-:S04]  /*1e460*/  LOP3.LUT R10, R10, 0xff, RZ, 0xc0, !PT ;  /* 0x000000ff0a0a7812 */ /* 0x010fc800078ec0ff */
        /* <DEDUP_REMOVED lines=11> */
[----:B------:R-:W4:Y:S01]  /*1e520*/  @!P2 LDG.E.U8 R10, desc[UR30][R6.64+0x10] ;  /* 0x0000101e060aa981 */ /* 0x000f22000c1e1100 */
[----:B------:R-:W-:Y:S02]  /*1e530*/  @!P2 IMAD R15, R3, 0x180, RZ ;  /* 0x00000180030fa824 */ /* 0x000fe400078e02ff */
[----:B0-----:R-:W-:Y:S02]  /*1e540*/  @!P2 IMAD.MOV.U32 R8, RZ, RZ, R24 ;  /* 0x000000ffff08a224 */ /* 0x001fe400078e0018 */
[----:B------:R-:W-:Y:S01]  /*1e550*/  @!P2 IMAD.MOV.U32 R9, RZ, RZ, R30 ;  /* 0x000000ffff09a224 */ /* 0x000fe200078e001e */
[----:B------:R-:W-:-:S02]  /*1e560*/  ISETP.LT.OR P3, PT, R28, 0x12, !P1 ;  /* 0x000000121c00780c */ /* 0x000fc40004f61670 */
[----:B----4-:R-:W-:-:S04]  /*1e570*/  LOP3.LUT R10, R10, 0xff, RZ, 0xc0, !PT ;  /* 0x000000ff0a0a7812 */ /* 0x010fc800078ec0ff */
        /* <DEDUP_REMOVED lines=15> */
[----:B------:R-:W4:Y:S01]  /*1e670*/  @!P3 LDG.E.U8 R8, desc[UR30][R6.64+0x11] ;  /* 0x0000111e0608b981 */ /* 0x000f22000c1e1100 */
[----:B------:R-:W-:-:S03]  /*1e680*/  ISETP.LT.OR P2, PT, R28, 0x19, !P0 ;  /* 0x000000191c00780c */ /* 0x000fc60004741670 */
[----:B------:R-:W2:Y:S01]  /*1e690*/  LDL.LU R39, [R1+0x38c] ;  /* 0x00038c0001277983 */ /* 0x000ea20000300800 */
[----:B----4-:R-:W-:-:S04]  /*1e6a0*/  LOP3.LUT R8, R8, 0xff, RZ, 0xc0, !PT ;  /* 0x000000ff08087812 */ /* 0x010fc800078ec0ff */
[----:B------:R-:W-:-:S05]  /*1e6b0*/  F2FP.F16.E4M3.UNPACK_B R8, R8 ;  /* 0x00000008ff08723e */ /* 0x000fca00020006ff */
[----:B------:R-:W-:Y:S02]  /*1e6c0*/  HADD2.F32 R12, -RZ, R8.H0_H0 ;  /* 0x20000008ff0c7230 */ /* 0x000fe40000004100 */
[----:B------:R-:W-:-:S03]  /*1e6d0*/  @!P3 IMAD.MOV.U32 R8, RZ, RZ, R24 ;  /* 0x000000ffff08b224 */ /* 0x000fc600078e0018 */
[----:B------:R-:W-:Y:S01]  /*1e6e0*/  FMUL R12, R12, UR17 ;  /* 0x000000110c0c7c20 */ /* 0x000fe20008400000 */
[----:B------:R-:W-:-:S04]  /*1e6f0*/  @!P3 IMAD.WIDE.U32 R8, R2, 0x180, R8 ;  /* 0x000001800208b825 */ /* 0x000fc800078e0008 */
[----:B---3--:R-:W-:Y:S01]  /*1e700*/  FFMA R12, R40, UR18, R12 ;  /* 0x00000012280c7c23 */ /* 0x008fe2000800000c */
        /* <DEDUP_REMOVED lines=909> */
[----:B------:R-:W-:Y:S02]  /*21fe0*/  @!P2 IADD3.X R9, R15, R11, R9, P3, !PT ;  /* 0x0000000b0f09a210 */ /* 0x000fe40001ffe409 */
[----:B------:R-:W-:Y:S01]  /*21ff0*/  F2FP.SATFINITE.E4M3.F32.PACK_AB_MERGE_C R13, RZ, R12, RZ ;  /* 0x0000000cff0d723e */ /* 0x000fe200048070ff */
[----:B------:R-:W0:Y:S04]  /*22000*/  @!P0 LDC.64 R14, c[0x0][0x5c0] ;  /* 0x00017000ff0e8b82 */ /* 0x000e280000000a00 */
[----:B------:R1:W-:Y:S04]  /*22010*/  @!P2 STG.E.U8 desc[UR30][R8.64+0x78], R13 ;  /* 0x0000780d0800a986 */ /* 0x0003e8000c10111e */
[----:B------:R3:W4:Y:S01]  /*22020*/  @!P0 LDG.E.U8 R10, desc[UR30][R4.64+0x79] ;  /* 0x0000791e040a8981 */ /* 0x000722000c1e1100 */
[----:B------:R-:W-:Y:S01]  /*22030*/  ISETP.LT.OR P2, PT, R28, 0x79, !P1 ;  /* 0x000000791c00780c */ /* 0x000fe20004f41670 */
[----:B---3--:R-:W-:-:S02]  /*22040*/  @!P0 IMAD.MOV.U32 R4, RZ, RZ, R24 ;  /* 0x000000ffff048224 */ /* 0x008fc400078e0018 */
[----:B------:R-:W-:Y:S02]  /*22050*/  @!P0 IMAD.MOV.U32 R5, RZ, RZ, R30 ;  /* 0x000000ffff058224 */ /* 0x000fe400078e001e */
[----:B-1----:R-:W-:Y:S01]  /*22060*/  @!P0 IMAD R8, R3, 0x180, RZ ;  /* 0x0000018003088824 */ /* 0x002fe200078e02ff */
[----:B----4-:R-:W-:-:S04]  /*22070*/  LOP3.LUT R10, R10, 0xff, RZ, 0xc0, !PT ;  /* 0x000000ff0a0a7812 */ /* 0x010fc800078ec0ff */
[----:B------:R-:W-:-:S05]  /*22080*/  F2FP.F16.E4M3.UNPACK_B R10, R10 ;  /* 0x0000000aff0a723e */ /* 0x000fca00020006ff */
[----:B------:R-:W-:-:S05]  /*22090*/  HADD2.F32 R10, -RZ, R10.H0_H0 ;  /* 0x2000000aff0a7230 */ /* 0x000fca0000004100 */
[----:B------:R-:W-:Y:S01]  /*220a0*/  FMUL R12, R10, UR17 ;  /* 0x000000110a0c7c20 */ /* 0x000fe20008400000 */
[----:B------:R-:W-:-:S04]  /*220b0*/  @!P0 IMAD.WIDE.U32 R10, R2, 0x180, R4 ;  /* 0x00000180020a8825 */ /* 0x000fc800078e0004 */
[----:B------:R-:W-:Y:S01]  /*220c0*/  FFMA R12, R39, UR18, R12 ;  /* 0x00000012270c7c23 */ /* 0x000fe2000800000c */
[----:B0-----:R-:W-:-:S04]  /*220d0*/  @!P0 IADD3 R4, P3, R10, R14, RZ ;  /* 0x0000000e0a048210 */ /* 0x001fc80007f7e0ff */
[--C-:B------:R-:W-:Y:S02]  /*220e0*/  @!P0 IADD3.X R5, R15, R11, R8.reuse, P3, !PT ;  /* 0x0000000b0f058210 */ /* 0x100fe40001ffe408 */
[----:B------:R-:W-:Y:S01]  /*220f0*/  F2FP.SATFINITE.E4M3.F32.PACK_AB_MERGE_C R11, RZ, R12, RZ ;  /* 0x0000000cff0b723e */ /* 0x000fe200048070ff */
[----:B------:R-:W0:Y:S01]  /*22100*/  @!P2 LDC.64 R14, c[0x0][0x5c0] ;  /* 0x00017000ff0eab82 */ /* 0x000e220000000a00 */
[----:B------:R-:W-:-:S03]  /*22110*/  PRMT R8, RZ, 0x7610, R8 ;  /* 0x00007610ff087816 */ /* 0x000fc60000000008 */
[----:B------:R1:W-:Y:S04]  /*22120*/  @!P0 STG.E.U8 desc[UR30][R4.64+0x79], R11 ;  /* 0x0000790b04008986 */ /* 0x0003e8000c10111e */
[----:B------:R-:W3:Y:S01]  /*22130*/  @!P2 LDG.E.U8 R8, desc[UR30][R6.64+0x78] ;  /* 0x0000781e0608a981 */ /* 0x000ee2000c1e1100 */
[----:B------:R-:W-:Y:S02]  /*22140*/  @!P2 IMAD R13, R3, 0x180, RZ ;  /* 0x00000180030da824 */ /* 0x000fe400078e02ff */
[----:B-1----:R-:W-:Y:S02]  /*22150*/  @!P2 IMAD.MOV.U32 R4, RZ, RZ, R24 ;  /* 0x000000ffff04a224 */ /* 0x002fe400078e0018 */
[----:B------:R-:W-:Y:S01]  /*22160*/  @!P2 IMAD.MOV.U32 R5, RZ, RZ, R30 ;  /* 0x000000ffff05a224 */ /* 0x000fe200078e001e */
[----:B------:R-:W-:Y:S01]  /*22170*/  ISETP.LT.OR P1, PT, R28, 0x7a, !P1 ;  /* 0x0000007a1c00780c */ /* 0x000fe20004f21670 */
[----:B------:R-:W-:Y:S01]  /*22180*/  BSSY B1, `(.L_x_37) ;  /* 0x000000f000017945 */ /* 0x000fe20003800000 */
[----:B---3--:R-:W-:-:S04]  /*22190*/  LOP3.LUT R8, R8, 0xff, RZ, 0xc0, !PT ;  /* 0x000000ff08087812 */ /* 0x008fc800078ec0ff */
[----:B------:R-:W-:-:S05]  /*221a0*/  F2FP.F16.E4M3.UNPACK_B R8, R8 ;  /* 0x00000008ff08723e */ /* 0x000fca00020006ff */
[----:B------:R-:W-:Y:S02]  /*221b0*/  HADD2.F32 R10, -RZ, R8.H0_H0 ;  /* 0x20000008ff0a7230 */ /* 0x000fe40000004100 */
[----:B------:R-:W-:-:S04]  /*221c0*/  @!P2 IMAD.WIDE.U32 R8, R2, 0x180, R4 ;  /* 0x000001800208a825 */ /* 0x000fc800078e0004 */
[----:B------:R-:W-:Y:S01]  /*221d0*/  FMUL R10, R10, UR17 ;  /* 0x000000110a0a7c20 */ /* 0x000fe20008400000 */
[----:B------:R-:W-:Y:S01]  /*221e0*/  @!P2 IMAD.IADD R12, R9, 0x1, R13 ;  /* 0x00000001090ca824 */ /* 0x000fe200078e020d */
[----:B0-----:R-:W-:Y:S02]  /*221f0*/  @!P2 IADD3 R8, P0, P3, R8, UR10, R14 ;  /* 0x0000000a0808ac10 */ /* 0x001fe4000fb1e00e */
[----:B--2---:R-:W-:Y:S02]  /*22200*/  FFMA R10, R38, UR18, R10 ;  /* 0x00000012260a7c23 */ /* 0x004fe4000800000a */
[----:B------:R-:W-:-:S03]  /*22210*/  @!P2 IADD3.X R9, R12, UR9, R15, P0, P3 ;  /* 0x000000090c09ac10 */ /* 0x000fc600087e640f */
[----:B------:R-:W-:-:S05]  /*22220*/  F2FP.SATFINITE.E4M3.F32.PACK_AB_MERGE_C R5, RZ, R10, RZ ;  /* 0x0000000aff05723e */ /* 0x000fca00048070ff */
[----:B------:R0:W-:Y:S01]  /*22230*/  @!P2 STG.E.U8 desc[UR30][R8.64+0x78], R5 ;  /* 0x000078050800a986 */ /* 0x0001e2000c10111e */
[----:B------:R-:W-:Y:S01]  /*22240*/  PRMT R4, RZ, 0x7610, R4 ;  /* 0x00007610ff047816 */ /* 0x000fe20000000004 */
[----:B------:R-:W-:Y:S06]  /*22250*/  @P1 BRA `(.L_x_38) ;  /* 0x0000000000041947 */ /* 0x000fec0003800000 */
[----:B------:R1:W5:Y:S02]  /*22260*/  LDG.E.U8 R4, desc[UR30][R6.64+0x79] ;  /* 0x0000791e06047981 */ /* 0x000364000c1e1100 */
.L_x_38:
[----:B------:R-:W-:Y:S05]  /*22270*/  BSYNC B1 ;  /* 0x0000000000017941 */ /* 0x000fea0003800000 */
.L_x_37:
[----:B------:R-:W-:Y:S05]  /*22280*/  @P1 BRA `(.L_x_39) ;  /* 0x000000c400641947 */ /* 0x000fea0003800000 */
[----:B-1----:R-:W2:Y:S01]  /*22290*/  LDL.LU R6, [R1+0x454] ;  /* 0x0004540001067983 */ /* 0x002ea20000300800 */
[----:B-----5:R-:W-:Y:S01]  /*222a0*/  LOP3.LUT R4, R4, 0xff, RZ, 0xc0, !PT ;  /* 0x000000ff04047812 */ /* 0x020fe200078ec0ff */
[----:B------:R-:W-:Y:S01]  /*222b0*/  IMAD.MOV.U32 R25, RZ, RZ, R30 ;  /* 0x000000ffff197224 */ /* 0x000fe200078e001e */
[----:B------:R-:W-:Y:S01]  /*222c0*/  ULDC.64 UR20, c[0x0][0x5c0] ;  /* 0x0001700000147ab9 */ /* 0x000fe20000000a00 */
[----:B------:R-:W-:Y:S01]  /*222d0*/  IMAD R3, R3, 0x180, RZ ;  /* 0x0000018003037824 */ /* 0x000fe200078e02ff */
[----:B------:R-:W-:Y:S01]  /*222e0*/  F2FP.F16.E4M3.UNPACK_B R4, R4 ;  /* 0x00000004ff04723e */ /* 0x000fe200020006ff */
[----:B------:R-:W-:-:S04]  /*222f0*/  IMAD.WIDE.U32 R24, R2, 0x180, R24 ;  /* 0x0000018002187825 */ /* 0x000fc800078e0018 */
[----:B------:R-:W-:Y:S02]  /*22300*/  HADD2.F32 R4, -RZ, R4.H0_H0 ;  /* 0x20000004ff047230 */ /* 0x000fe40000004100 */
[----:B0-----:R-:W-:Y:S02]  /*22310*/  IMAD.U32 R5, RZ, RZ, UR20 ;  /* 0x00000014ff057e24 */ /* 0x001fe4000f8e00ff */
[----:B------:R-:W-:Y:S02]  /*22320*/  IMAD.IADD R3, R25, 0x1, R3 ;  /* 0x0000000119037824 */ /* 0x000fe400078e0203 */
[----:B------:R-:W-:Y:S01]  /*22330*/  FMUL R4, R4, UR17 ;  /* 0x0000001104047c20 */ /* 0x000fe20008400000 */
[----:B------:R-:W-:Y:S01]  /*22340*/  IMAD.U32 R2, RZ, RZ, UR21 ;  /* 0x00000015ff027e24 */ /* 0x000fe2000f8e00ff */
[----:B------:R-:W-:-:S04]  /*22350*/  IADD3 R24, P0, P1, R24, UR10, R5 ;  /* 0x0000000a18187c10 */ /* 0x000fc8000f91e005 */
[----:B------:R-:W-:Y:S01]  /*22360*/  IADD3.X R25, R3, UR9, R2, P0, P1 ;  /* 0x0000000903197c10 */ /* 0x000fe200087e2402 */
[----:B--2---:R-:W-:-:S05]  /*22370*/  FFMA R4, R6, UR18, R4 ;  /* 0x0000001206047c23 */ /* 0x004fca0008000004 */
[----:B------:R-:W-:-:S05]  /*22380*/  F2FP.SATFINITE.E4M3.F32.PACK_AB_MERGE_C R3, RZ, R4, RZ ;  /* 0x00000004ff03723e */ /* 0x000fca00048070ff */
[----:B------:R2:W-:Y:S01]  /*22390*/  STG.E.U8 desc[UR30][R24.64+0x79], R3 ;  /* 0x0000790318007986 */ /* 0x0005e2000c10111e */
[----:B------:R-:W-:Y:S05]  /*223a0*/  BRA `(.L_x_39) ;  /* 0x000000c4001c7947 */ /* 0x000fea0003800000 */
.L_x_36:
[----:B------:R-:W-:Y:S01]  /*223b0*/  ISETP.GE.AND P3, PT, R29, 0x1, PT ;  /* 0x000000011d00780c */ /* 0x000fe20003f66270 */
[----:B------:R-:W2:Y:S03]  /*223c0*/  LDL.LU R58, [R1+0x100] ;  /* 0x00010000013a7983 */ /* 0x000ea60000300800 */
[----:B------:R-:W-:Y:S01]  /*223d0*/  ISETP.LT.OR P0, PT, R28, 0x1, !P3 ;  /* 0x000000011c00780c */ /* 0x000fe20005f01670 */
[----:B------:R-:W-:Y:S01]  /*223e0*/  FMUL R31, R4, UR18 ;  /* 0x00000012041f7c20 */ /* 0x000fe20008400000 */
        /* <DEDUP_REMOVED lines=11> */
[----:B------:R-:W0:Y:S01]  /*224a0*/  @!P0 LDC.64 R26, c[0x0][0x5c0] ;  /* 0x00017000ff1a8b82 */ /* 0x000e220000000a00 */
[----:B------:R-:W-:Y:S01]  /*224b0*/  F2FP.SATFINITE.E4M3.F32.PACK_AB_MERGE_C R31, RZ, R31, RZ ;  /* 0x0000001fff1f723e */ /* 0x000fe200048070ff */
        /* <DEDUP_REMOVED lines=13> */
[----:B-----5:R-:W-:Y:S01]  /*22590*/  LOP3.LUT R0, R0, 0xbfffffff, RZ, 0xc0, !PT ;  /* 0xbfffffff00007812 */ /* 0x020fe200078ec0ff */
        /* <DEDUP_REMOVED lines=8> */
[----:B0-----:R-:W-:Y:S01]  /*22620*/  @!P0 IADD3 R26, P1, R24, R26, RZ ;  /* 0x0000001a181a8210 */ /* 0x001fe20007f3e0ff */
[----:B------:R-:W-:Y:S01]  /*22630*/  FMUL R232, R232, UR18 ;  /* 0x00000012e8e87c20 */ /* 0x000fe20008400000 */
[----:B------:R-:W3:Y:S03]  /*22640*/  LDL.LU R56, [R1+0x104] ;  /* 0x0001040001387983 */ /* 0x000ee60000300800 */
[----:B------:R-:W-:Y:S01]  /*22650*/  @!P0 IMAD.X R27, R30, 0x1, R27, P1 ;  /* 0x000000011e1b8824 */ /* 0x000fe200008e061b */
[----:B------:R-:W-:Y:S01]  /*22660*/  F2FP.SATFINITE.E4M3.F32.PACK_AB_MERGE_C R6, RZ, R6, RZ ;  /* 0x00000006ff06723e */ /* 0x000fe200048070ff */
[----:B------:R-:W-:Y:S01]  /*22670*/  FMUL R233, R233, UR18 ;  /* 0x00000012e9e97c20 */ /* 0x000fe20008400000 */
[----:B------:R-:W-:Y:S01]  /*22680*/  F2FP.SATFINITE.E4M3.F32.PACK_AB_MERGE_C R9, RZ, R9, RZ ;  /* 0x00000009ff09723e */ /* 0x000fe200048070ff */
[----:B------:R-:W-:Y:S01]  /*22690*/  FMUL R234, R234, UR18 ;  /* 0x00000012eaea7c20 */ /* 0x000fe20008400000 */
[----:B------:R0:W-:Y:S01]  /*226a0*/  @!P0 STG.E.U8 desc[UR30][R26.64], R31 ;  /* 0x0000001f1a008986 */ /* 0x0001e2000c10111e */
[----:B------:R-:W-:-:S02]  /*226b0*/  ISETP.LT.OR P0, PT, R28, 0x2, !P3 ;  /* 0x000000021c00780c */ /* 0x000fc40005f01670 */
[----:B------:R-:W-:Y:S01]  /*226c0*/  F2FP.SATFINITE.E4M3.F32.PACK_AB_MERGE_C R10, RZ, R10, RZ ;  /* 0x0000000aff0a723e */ /* 0x000fe200048070ff */
[----:B------:R-:W-:Y:S01]  /*226d0*/  FMUL R235, R235, UR18 ;  /* 0x00000012ebeb7c20 */ /* 0x000fe20008400000 */
[----:B------:R-:W-:Y:S01]  /*226e0*/  F2FP.SATFINITE.E4M3.F32.PACK_AB_MERGE_C R11, RZ, R11, RZ ;  /* 0x0000000bff0b723e */ /* 0x000fe200048070ff */
[----:B------:R-:W-:Y:S01]  /*226f0*/  FMUL R236, R236, UR18 ;  /* 0x00000012ecec7c20 */ /* 0x000fe20008400000 */
[----:B------:R-:W-:Y:S01]  /*22700*/  F2FP.SATFINITE.E4M3.F32.PACK_AB_MERGE_C R12, RZ, R12, RZ ;  /* 0x0000000cff0c723e */ /* 0x000fe200048070ff */
[----:B------:R-:W4:Y:S01]  /*22710*/  LDL.LU R57, [R1+0x108] ;  /* 0x0001080001397983 */ /* 0x000f220000300800 */
[----:B------:R-:W-:Y:S01]  /*22720*/  F2FP.SATFINITE.E4M3.F32.PACK_AB_MERGE_C R13, RZ, R13, RZ ;  /* 0x0000000dff0d723e */ /* 0x000fe200048070ff */
[----:B------:R-:W-:Y:S01]  /*22730*/  FMUL R237, R237, UR18 ;  /* 0x00000012eded7c20 */ /* 0x000fe20008400000 */
[----:B------:R-:W-:Y:S01]  /*22740*/  F2FP.SATFINITE.E4M3.F32.PACK_AB_MERGE_C R14, RZ, R14, RZ ;  /* 0x0000000eff0e723e */ /* 0x000fe200048070ff */
[----:B0-----:R-:W-:Y:S01]  /*22750*/  FMUL R31, R5, UR18 ;  /* 0x00000012051f7c20 */ /* 0x001fe20008400000 */
[----:B------:R-:W-:Y:S01]  /*22760*/  LOP3.LUT R4, R4, 0xfffffff7, RZ, 0xc0, !PT ;  /* 0xfffffff704047812 */ /* 0x000fe200078ec0ff */
[----:B------:R-:W0:Y:S01]  /*22770*/  @!P0 LDC.64 R26, c[0x0][0x5c0] ;  /* 0x00017000ff1a8b82 */ /* 0x000e220000000a00 */
[----:B------:R-:W-:-:S02]  /*22780*/  F2FP.SATFINITE.E4M3.F32.PACK_AB_MERGE_C R15, RZ, R15, RZ ;  /* 0x0000000fff0f723e */ /* 0x000fc400048070ff */
[----:B------:R-:W-:Y:S02]  /*22790*/  F2FP.SATFINITE.E4M3.F32.PACK_AB_MERGE_C R31, RZ, R31, RZ ;  /* 0x0000001fff1f723e */ /* 0x000fe400048070ff */
[----:B------:R-:W-:Y:S02]  /*227a0*/  F2FP.SATFINITE.E4M3.F32.PACK_AB_MERGE_C R16, RZ, R16, RZ ;  /* 0x00000010ff10723e */ /* 0x000fe400048070ff */
[----:B------:R-:W-:Y:S02]  /*227b0*/  F2FP.SATFINITE.E4M3.F32.PACK_AB_MERGE_C R17, RZ, R17, RZ ;  /* 0x00000011ff11723e */ /* 0x000fe400048070ff */
[----:B------:R-:W-:Y:S02]  /*227c0*/  F2FP.SATFINITE.E4M3.F32.PACK_AB_MERGE_C R18, RZ, R18, RZ ;  /* 0x00000012ff12723e */ /* 0x000fe400048070ff */
[----:B------:R-:W-:Y:S02]  /*227d0*/  F2FP.SATFINITE.E4M3.F32.PACK_AB_MERGE_C R19, RZ, R19, RZ ;  /* 0x00000013ff13723e */ /* 0x000fe400048070ff */
[----:B------:R-:W-:-:S02]  /*227e0*/  F2FP.SATFINITE.E4M3.F32.PACK_AB_MERGE_C R20, RZ, R20, RZ ;  /* 0x00000014ff14723e */ /* 0x000fc400048070ff */
[----:B------:R-:W-:Y:S02]  /*227f0*/  F2FP.SATFINITE.E4M3.F32.PACK_AB_MERGE_C R21, RZ, R21, RZ ;  /* 0x00000015ff15723e */ /* 0x000fe400048070ff */
[----:B------:R-:W-:Y:S02]  /*22800*/  F2FP.SATFINITE.E4M3.F32.PACK_AB_MERGE_C R22, RZ, R22, RZ ;  /* 0x00000016ff16723e */ /* 0x000fe400048070ff */
[----:B------:R-:W-:Y:S02]  /*22810*/  F2FP.SATFINITE.E4M3.F32.PACK_AB_MERGE_C R23, RZ, R23, RZ ;  /* 0x00000017ff17723e */ /* 0x000fe400048070ff */
[----:B------:R-:W-:Y:S02]  /*22820*/  F2FP.SATFINITE.E4M3.F32.PACK_AB_MERGE_C R216, RZ, R216, RZ ;  /* 0x000000d8ffd8723e */ /* 0x000fe400048070ff */
[----:B------:R-:W-:Y:S02]  /*22830*/  LOP3.LUT R5, R5, 0xffffffbf, RZ, 0xc0, !PT ;  /* 0xffffffbf05057812 */ /* 0x000fe400078ec0ff */
[----:B0-----:R-:W-:-:S02]  /*22840*/  @!P0 IADD3 R26, P1, R24, R26, RZ ;  /* 0x0000001a181a8210 */ /* 0x001fc40007f3e0ff */
[----:B------:R-:W-:Y:S02]  /*22850*/  F2FP.SATFINITE.E4M3.F32.PACK_AB_MERGE_C R217, RZ, R217, RZ ;  /* 0x000000d9ffd9723e */ /* 0x000fe400048070ff */
[----:B------:R-:W-:Y:S01]  /*22860*/  F2FP.SATFINITE.E4M3.F32.PACK_AB_MERGE_C R218, RZ, R218, RZ ;  /* 0x000000daffda723e */ /* 0x000fe200048070ff */
[----:B------:R-:W-:Y:S01]  /*22870*/  @!P0 IMAD.X R27, R30, 0x1, R27, P1 ;  /* 0x000000011e1b8824 */ /* 0x000fe200008e061b */
[----:B------:R-:W-:Y:S02]  /*22880*/  ISETP.GE.AND P1, PT, R29, 0x9, PT ;  /* 0x000000091d00780c */ /* 0x000fe40003f26270 */
[----:B------:R-:W-:Y:S02]  /*22890*/  F2FP.SATFINITE.E4M3.F32.PACK_AB_MERGE_C R219, RZ, R219, RZ ;  /* 0x000000dbffdb723e */ /* 0x000fe400048070ff */
[----:B------:R0:W-:Y:S01]  /*228a0*/  @!P0 STG.E.U8 desc[UR30][R26.64+0x1], R31 ;  /* 0x0000011f1a008986 */ /* 0x0001e2000c10111e */
[----:B------:R-:W-:Y:S02]  /*228b0*/  ISETP.LT.OR P0, PT, R28, 0x1, !P1 ;  /* 0x000000011c00780c */ /* 0x000fe40004f01670 */
[----:B------:R-:W-:-:S02]  /*228c0*/  F2FP.SATFINITE.E4M3.F32.PACK_AB_MERGE_C R220, RZ, R220, RZ ;  /* 0x000000dcffdc723e */ /* 0x000fc400048070ff */
[----:B------:R-:W-:Y:S02]  /*228d0*/  F2FP.SATFINITE.E4M3.F32.PACK_AB_MERGE_C R221, RZ, R221, RZ ;  /* 0x000000ddffdd723e */ /* 0x000fe400048070ff */
[----:B------:R-:W-:Y:S02]  /*228e0*/  F2FP.SATFINITE.E4M3.F32.PACK_AB_MERGE_C R222, RZ, R222, RZ ;  /* 0x000000deffde723e */ /* 0x000fe400048070ff */
[----:B------:R-:W-:Y:S02]  /*228f0*/  F2FP.SATFINITE.E4M3.F32.PACK_AB_MERGE_C R223, RZ, R223, RZ ;  /* 0x000000dfffdf723e */ /* 0x000fe400048070ff */
[----:B------:R-:W-:Y:S01]  /*22900*/  F2FP.SATFINITE.E4M3.F32.PACK_AB_MERGE_C R224, RZ, R224, RZ ;  /* 0x000000e0ffe0723e */ /* 0x000fe200048070ff */
[----:B0-----:R-:W-:Y:S01]  /*22910*/  FMUL R31, R7, UR18 ;  /* 0x00000012071f7c20 */ /* 0x001fe20008400000 */
[----:B------:R-:W-:Y:S01]  /*22920*/  F2FP.SATFINITE.E4M3.F32.PACK_AB_MERGE_C R225, RZ, R225, RZ ;  /* 0x000000e1ffe1723e */ /* 0x000fe200048070ff */
        /* <DEDUP_REMOVED lines=12> */
[----:B------:R-:W-:Y:S02]  /*229f0*/  F2FP.SATFINITE.E4M3.F32.PACK_AB_MERGE_C R236, RZ, R236, RZ ;  /* 0x000000ecffec723e */ /* 0x000fe400048070ff */
[----:B0-----:R-:W-:-:S02]  /*22a00*/  @!P0 IADD3 R26, P2, P4, R24, UR10, R26 ;  /* 0x0000000a181a8c10 */ /* 0x001fc4000fc5e01a */
[----:B------:R-:W-:Y:S02]  /*22a10*/  F2FP.SATFINITE.E4M3.F32.PACK_AB_MERGE_C R237, RZ, R237, RZ ;  /* 0x000000edffed723e */ /* 0x000fe400048070ff */
[----:B------:R-:W-:Y:S02]  /*22a20*/  @!P0 IADD3.X R27, R30, UR9, R27, P2, P4 ;  /* 0x000000091e1b8c10 */ /* 0x000fe400097e841b */
[----:B------:R-:W-:-:S03]  /*22a30*/  ISETP.LT.OR P2, PT, R28, 0x2, !P1 ;  /* 0x000000021c00780c */ /* 0x000fc60004f41670 */
[----:B------:R0:W-:Y:S01]  /*22a40*/  @!P0 STG.E.U8 desc[UR30][R26.64], R6 ;  /* 0x000000061a008986 */ /* 0x0001e2000c10111e */
[----:B------:R-:W-:-:S09]  /*22a50*/  ISETP.LT.OR P0, PT, R28, 0x9, !P3 ;  /* 0x000000091c00780c */ /* 0x000fd20005f01670 */
[----:B0-----:R-:W0:Y:S02]  /*22a60*/  @!P2 LDC.64 R26, c[0x0][0x5c0] ;  /* 0x00017000ff1aab82 */ /* 0x001e240000000a00 */
[----:B0-----:R-:W-:Y:S01]  /*22a70*/  @!P2 IADD3 R6, P4, P5, R24, UR10, R26 ;  /* 0x0000000a1806ac10 */ /* 0x001fe2000fd9e01a */
[----:B------:R-:W-:-:S03]  /*22a80*/  FMUL R26, R8, UR18 ;  /* 0x00000012081a7c20 */ /* 0x000fc60008400000 */
[----:B------:R-:W-:Y:S02]  /*22a90*/  @!P2 IADD3.X R7, R30, UR9, R27, P4, P5 ;  /* 0x000000091e07ac10 */ /* 0x000fe4000a7ea41b */
[----:B------:R-:W-:-:S03]  /*22aa0*/  F2FP.SATFINITE.E4M3.F32.PACK_AB_MERGE_C R26, RZ, R26, RZ ;  /* 0x0000001aff1a723e */ /* 0x000fc600048070ff */
[----:B------:R0:W-:Y:S01]  /*22ab0*/  @!P2 STG.E.U8 desc[UR30][R6.64+0x1], R31 ;  /* 0x0000011f0600a986 */ /* 0x0001e2000c10111e */
[----:B------:R-:W-:Y:S01]  /*22ac0*/  ISETP.LT.OR P2, PT, R28, 0xa, !P3 ;  /* 0x0000000a1c00780c */ /* 0x000fe20005f41670 */
[----:B0-----:R-:W0:Y:S02]  /*22ad0*/  @!P0 LDC.64 R6, c[0x0][0x5c0] ;  /* 0x00017000ff068b82 */ /* 0x001e240000000a00 */
[----:B0-----:R-:W-:-:S05]  /*22ae0*/  @!P0 IADD3 R6, P4, R24, R6, RZ ;  /* 0x0000000618068210 */ /* 0x001fca0007f9e0ff */
[----:B------:R-:W-:Y:S01]  /*22af0*/  @!P0 IMAD.X R7, R30, 0x1, R7, P4 ;  /* 0x000000011e078824 */ /* 0x000fe200020e0607 */
[----:B------:R-:W-:-:S04]  /*22b00*/  ISETP.LT.OR P4, PT, R28, 0x9, !P1 ;  /* 0x000000091c00780c */ /* 0x000fc80004f81670 */
[----:B------:R0:W-:Y:S02]  /*22b10*/  @!P0 STG.E.U8 desc[UR30][R6.64+0x8], R26 ;  /* 0x0000081a06008986 */ /* 0x0001e4000c10111e */
[----:B0-----:R-:W0:Y:S08]  /*22b20*/  @!P2 LDC.64 R6, c[0x0][0x5c0] ;  /* 0x00017000ff06ab82 */ /* 0x001e300000000a00 */
[----:B------:R-:W1:Y:S01]  /*22b30*/  @!P4 LDC.64 R26, c[0x0][0x5c0] ;  /* 0x00017000ff1acb82 */ /* 0x000e620000000a00 */
[----:B0-----:R-:W-:-:S05]  /*22b40*/  @!P2 IADD3 R6, P0, R24, R6, RZ ;  /* 0x000000061806a210 */ /* 0x001fca0007f1e0ff */
[----:B------:R-:W-:Y:S01]  /*22b50*/  @!P2 IMAD.X R7, R30, 0x1, R7, P0 ;  /* 0x000000011e07a824 */ /* 0x000fe200000e0607 */
[----:B------:R-:W-:-:S04]  /*22b60*/  ISETP.LT.OR P0, PT, R28, 0xa, !P1 ;  /* 0x0000000a1c00780c */ /* 0x000fc80004f01670 */
[----:B------:R1:W-:Y:S02]  /*22b70*/  @!P2 STG.E.U8 desc[UR30][R6.64+0x9], R9 ;  /* 0x000009090600a986 */ /* 0x0003e4000c10111e */
[----:B-1----:R-:W-:-:S04]  /*22b80*/  @!P4 IADD3 R6, P2, P5, R24, UR10, R26 ;  /* 0x0000000a1806cc10 */ /* 0x002fc8000fd5e01a */
[----:B------:R-:W-:Y:S02]  /*22b90*/  @!P4 IADD3.X R7, R30, UR9, R27, P2, P5 ;  /* 0x000000091e07cc10 */ /* 0x000fe400097ea41b */
[----:B------:R-:W-:Y:S01]  /*22ba0*/  ISETP.LT.OR P2, PT, R28, 0x11, !P1 ;  /* 0x000000111c00780c */ /* 0x000fe20004f41670 */
[----:B------:R-:W0:Y:S02]  /*22bb0*/  @!P0 LDC.64 R26, c[0x0][0x5c0] ;  /* 0x00017000ff1a8b82 */ /* 0x000e240000000a00 */
[----:B------:R1:W-:Y:S10]  /*22bc0*/  @!P4 STG.E.U8 desc[UR30][R6.64+0x8], R10 ;  /* 0x0000080a0600c986 */ /* 0x0003f4000c10111e */
[----:B-1----:R-:W1:Y:S01]  /*22bd0*/  @!P2 LDC.64 R6, c[0x0][0x5c0] ;  /* 0x00017000ff06ab82 */ /* 0x002e620000000a00 */
[----:B0-----:R-:W-:-:S04]  /*22be0*/  @!P0 IADD3 R26, P4, P5, R24, UR10, R26 ;  /* 0x0000000a181a8c10 */ /* 0x001fc8000fd9e01a */
[----:B------:R-:W-:-:S05]  /*22bf0*/  @!P0 IADD3.X R27, R30, UR9, R27, P4, P5 ;  /* 0x000000091e1b8c10 */ /* 0x000fca000a7ea41b */
[----:B------:R-:W-:Y:S01]  /*22c00*/  @!P0 STG.E.U8 desc[UR30][R26.64+0x9], R11 ;  /* 0x0000090b1a008986 */ /* 0x000fe2000c10111e */
[----:B-1----:R-:W-:-:S04]  /*22c10*/  @!P2 IADD3 R32, P4, P5, R24, UR10, R6 ;  /* 0x0000000a1820ac10 */ /* 0x002fc8000fd9e006 */
[----:B------:R-:W-:Y:S02]  /*22c20*/  @!P2 IADD3.X R33, R30, UR9, R7, P4, P5 ;  /* 0x000000091e21ac10 */ /* 0x000fe4000a7ea407 */
[----:B------:R-:W-:-:S13]  /*22c30*/  ISETP.LT.OR P5, PT, R28, 0x12, !P1 ;  /* 0x000000121c00780c */ /* 0x000fda0004fa1670 */
[----:B------:R-:W0:Y:S01]  /*22c40*/  @!P5 LDC.64 R6, c[0x0][0x5c0] ;  /* 0x00017000ff06db82 */ /* 0x000e220000000a00 */
[----:B------:R-:W-:-:S04]  /*22c50*/  @P5 LOP3.LUT R4, R4, 0x8, RZ, 0xfc, !PT ;  /* 0x0000000804045812 */ /* 0x000fc800078efcff */
[----:B------:R-:W-:Y:S02]  /*22c60*/  LOP3.LUT R4, R4, 0xfffffffb, RZ, 0xc0, !PT ;  /* 0xfffffffb04047812 */ /* 0x000fe400078ec0ff */
[----:B0-----:R-:W-:-:S04]  /*22c70*/  @!P5 IADD3 R34, P4, P6, R24, UR10, R6 ;  /* 0x0000000a1822dc10 */ /* 0x001fc8000fe9e006 */
[----:B------:R-:W-:Y:S02]  /*22c80*/  @!P5 IADD3.X R35, R30, UR9, R7, P4, P6 ;  /* 0x000000091e23dc10 */ /* 0x000fe4000a7ec407 */
[----:B------:R-:W-:-:S13]  /*22c90*/  ISETP.LT.OR P4, PT, R28, 0x11, !P3 ;  /* 0x000000111c00780c */ /* 0x000fda0005f81670 */
[----:B------:R-:W0:Y:S02]  /*22ca0*/  @!P4 LDC.64 R6, c[0x0][0x5c0] ;  /* 0x00017000ff06cb82 */ /* 0x000e240000000a00 */
[----:B0-----:R-:W-:-:S05]  /*22cb0*/  @!P4 IADD3 R6, P0, R24, R6, RZ ;  /* 0x000000061806c210 */ /* 0x001fca0007f1e0ff */
[----:B------:R-:W-:Y:S01]  /*22cc0*/  @!P4 IMAD.X R7, R30, 0x1, R7, P0 ;  /* 0x000000011e07c824 */ /* 0x000fe200000e0607 */
[----:B------:R-:W-:-:S04]  /*22cd0*/  ISETP.LT.OR P0, PT, R28, 0x19, !P1 ;  /* 0x000000191c00780c */ /* 0x000fc80004f01670 */
[----:B------:R0:W-:Y:S09]  /*22ce0*/  @!P4 STG.E.U8 desc[UR30][R6.64+0x10], R12 ;  /* 0x0000100c0600c986 */ /* 0x0001f2000c10111e */
[----:B------:R-:W-:Y:S01]  /*22cf0*/  @P0 LOP3.LUT R4, R4, 0x4, RZ, 0xfc, !PT ;  /* 0x0000000404040812 */ /* 0x000fe200078efcff */
[----:B0-----:R-:W0:Y:S02]  /*22d00*/  @!P0 LDC.64 R6, c[0x0][0x5c0] ;  /* 0x00017000ff068b82 */ /* 0x001e240000000a00 */
[----:B0-----:R-:W-:-:S04]  /*22d10*/  @!P0 IADD3 R26, P4, P6, R24, UR10, R6 ;  /* 0x0000000a181a8c10 */ /* 0x001fc8000fe9e006 */
[----:B------:R-:W-:Y:S02]  /*22d20*/  @!P0 IADD3.X R27, R30, UR9, R7, P4, P6 ;  /* 0x000000091e1b8c10 */ /* 0x000fe4000a7ec407 */
[----:B------:R-:W-:-:S13]  /*22d30*/  ISETP.LT.OR P4, PT, R28, 0x12, !P3 ;  /* 0x000000121c00780c */ /* 0x000fda0005f81670 */
[----:B------:R-:W0:Y:S02]  /*22d40*/  @!P4 LDC.64 R6, c[0x0][0x5c0] ;  /* 0x00017000ff06cb82 */ /* 0x000e240000000a00 */
[----:B0-----:R-:W-:-:S05]  /*22d50*/  @!P4 IADD3 R6, P6, R24, R6, RZ ;  /* 0x000000061806c210 */ /* 0x001fca0007fde0ff */
[----:B------:R-:W-:-:S05]  /*22d60*/  @!P4 IMAD.X R7, R30, 0x1, R7, P6 ;  /* 0x000000011e07c824 */ /* 0x000fca00030e0607 */
[----:B------:R0:W-:Y:S01]  /*22d70*/  @!P4 STG.E.U8 desc[UR30][R6.64+0x11], R13 ;  /* 0x0000110d0600c986 */ /* 0x0001e2000c10111e */
[----:B------:R-:W-:-:S03]  /*22d80*/  ISETP.LT.OR P4, PT, R28, 0x1a, !P1 ;  /* 0x0000001a1c00780c */ /* 0x000fc60004f81670 */
[----:B------:R1:W-:Y:S01]  /*22d90*/  @!P2 STG.E.U8 desc[UR30][R32.64+0x10], R14 ;  /* 0x0000100e2000a986 */ /* 0x0003e2000c10111e */
[----:B------:R-:W-:-:S09]  /*22da0*/  ISETP.LT.OR P2, PT, R28, 0x21, !P1 ;  /* 0x000000211c00780c */ /* 0x000fd20004f41670 */
[----:B0-----:R-:W0:Y:S02]  /*22db0*/  @!P4 LDC.64 R6, c[0x0][0x5c0] ;  /* 0x00017000ff06cb82 */ /* 0x001e240000000a00 */
[----:B0-----:R-:W-:-:S04]  /*22dc0*/  @!P4 IADD3 R10, P5, P6, R24, UR10, R6 ;  /* 0x0000000a180acc10 */ /* 0x001fc8000febe006 */
[----:B------:R-:W-:Y:S02]  /*22dd0*/  @!P4 IADD3.X R11, R30, UR9, R7, P5, P6 ;  /* 0x000000091e0bcc10 */ /* 0x000fe4000afec407 */
[----:B------:R-:W1:Y:S01]  /*22de0*/  @!P2 LDC.64 R6, c[0x0][0x5c0] ;  /* 0x00017000ff06ab82 */ /* 0x000e620000000a00 */
[----:B------:R-:W-:Y:S02]  /*22df0*/  ISETP.LT.OR P5, PT, R28, 0x22, !P1 ;  /* 0x000000221c00780c */ /* 0x000fe40004fa1670 */
[----:B-1----:R-:W-:-:S04]  /*22e00*/  @!P2 IADD3 R32, P0, P6, R24, UR10, R6 ;  /* 0x0000000a1820ac10 */ /* 0x002fc8000fe1e006 */
[----:B------:R-:W-:-:S07]  /*22e10*/  @!P2 IADD3.X R33, R30, UR9, R7, P0, P6 ;  /* 0x000000091e21ac10 */ /* 0x000fce00087ec407 */
[----:B------:R-:W0:Y:S02]  /*22e20*/  @!P5 LDC.64 R6, c[0x0][0x5c0] ;  /* 0x00017000ff06db82 */ /* 0x000e240000000a00 */
[----:B0-----:R-:W-:-:S04]  /*22e30*/  @!P5 IADD3 R36, P0, P6, R24, UR10, R6 ;  /* 0x0000000a1824dc10 */ /* 0x001fc8000fe1e006 */
[----:B------:R-:W-:Y:S02]  /*22e40*/  @!P5 IADD3.X R37, R30, UR9, R7, P0, P6 ;  /* 0x000000091e25dc10 */ /* 0x000fe400087ec407 */
[----:B------:R-:W-:Y:S02]  /*22e50*/  LOP3.LUT P5, RZ, R4, 0x8, RZ, 0xc0, !PT ;  /* 0x0000000804ff7812 */ /* 0x000fe400078ac0ff */
[----:B------:R-:W-:-:S11]  /*22e60*/  ISETP.LT.OR P0, PT, R28, 0x29, !P1 ;  /* 0x000000291c00780c */ /* 0x000fd60004f01670 */
[----:B------:R-:W-:Y:S01]  /*22e70*/  @!P5 STG.E.U8 desc[UR30][R34.64+0x11], R15 ;  /* 0x0000110f2200d986 */ /* 0x000fe2000c10111e */
[----:B------:R-:W-:-:S13]  /*22e80*/  ISETP.LT.OR P5, PT, R28, 0x19, !P3 ;  /* 0x000000191c00780c */ /* 0x000fda0005fa1670 */
[----:B------:R-:W0:Y:S02]  /*22e90*/  @!P5 LDC.64 R6, c[0x0][0x5c0] ;  /* 0x00017000ff06db82 */ /* 0x000e240000000a00 */
[----:B0-----:R-:W-:-:S05]  /*22ea0*/  @!P5 IADD3 R6, P6, R24, R6, RZ ;  /* 0x000000061806d210 */ /* 0x001fca0007fde0ff */
[----:B------:R-:W-:-:S05]  /*22eb0*/  @!P5 IMAD.X R7, R30, 0x1, R7, P6 ;  /* 0x000000011e07d824 */ /* 0x000fca00030e0607 */
[----:B------:R0:W-:Y:S02]  /*22ec0*/  @!P5 STG.E.U8 desc[UR30][R6.64+0x18], R16 ;  /* 0x000018100600d986 */ /* 0x0001e4000c10111e */
[----:B0-----:R-:W0:Y:S02]  /*22ed0*/  @!P0 LDC.64 R6, c[0x0][0x5c0] ;  /* 0x00017000ff068b82 */ /* 0x001e240000000a00 */
[----:B0-----:R-:W-:-:S04]  /*22ee0*/  @!P0 IADD3 R14, P5, P6, R24, UR10, R6 ;  /* 0x0000000a180e8c10 */ /* 0x001fc8000febe006 */
[----:B------:R-:W-:Y:S02]  /*22ef0*/  @!P0 IADD3.X R15, R30, UR9, R7, P5, P6 ;  /* 0x000000091e0f8c10 */ /* 0x000fe4000afec407 */
[C---:B------:R-:W-:Y:S02]  /*22f00*/  ISETP.LT.OR P5, PT, R28.reuse, 0x1a, !P3 ;  /* 0x0000001a1c00780c */ /* 0x040fe40005fa1670 */
[----:B------:R-:W-:-:S11]  /*22f10*/  ISETP.LT.OR P0, PT, R28, 0x2a, !P1 ;  /* 0x0000002a1c00780c */ /* 0x000fd60004f01670 */
[----:B------:R-:W0:Y:S02]  /*22f20*/  @!P5 LDC.64 R6, c[0x0][0x5c0] ;  /* 0x00017000ff06db82 */ /* 0x000e240000000a00 */
[----:B0-----:R-:W-:-:S05]  /*22f30*/  @!P5 IADD3 R6, P6, R24, R6, RZ ;  /* 0x000000061806d210 */ /* 0x001fca0007fde0ff */
[----:B------:R-:W-:-:S05]  /*22f40*/  @!P5 IMAD.X R7, R30, 0x1, R7, P6 ;  /* 0x000000011e07d824 */ /* 0x000fca00030e0607 */
[----:B------:R0:W-:Y:S02]  /*22f50*/  @!P5 STG.E.U8 desc[UR30][R6.64+0x19], R17 ;  /* 0x000019110600d986 */ /* 0x0001e4000c10111e */
[----:B0-----:R-:W0:Y:S02]  /*22f60*/  @!P0 LDC.64 R6, c[0x0][0x5c0] ;  /* 0x00017000ff068b82 */ /* 0x001e240000000a00 */
[----:B0-----:R-:W-:-:S04]  /*22f70*/  @!P0 IADD3 R12, P5, P6, R24, UR10, R6 ;  /* 0x0000000a180c8c10 */ /* 0x001fc8000febe006 */
[----:B------:R-:W-:Y:S02]  /*22f80*/  @!P0 IADD3.X R13, R30, UR9, R7, P5, P6 ;  /* 0x000000091e0d8c10 */ /* 0x000fe4000afec407 */
[C---:B------:R-:W-:Y:S02]  /*22f90*/  LOP3.LUT P0, RZ, R4.reuse, 0x4, RZ, 0xc0, !PT ;  /* 0x0000000404ff7812 */ /* 0x040fe4000780c0ff */
[----:B------:R-:W-:-:S11]  /*22fa0*/  LOP3.LUT R4, R4, 0xfffffffe, RZ, 0xc0, !PT ;  /* 0xfffffffe04047812 */ /* 0x000fd600078ec0ff */
[----:B------:R-:W-:Y:S01]  /*22fb0*/  @!P0 STG.E.U8 desc[UR30][R26.64+0x18], R18 ;  /* 0x000018121a008986 */ /* 0x000fe2000c10111e */
[----:B------:R-:W-:-:S03]  /*22fc0*/  ISETP.LT.OR P0, PT, R28, 0x31, !P1 ;  /* 0x000000311c00780c */ /* 0x000fc60004f01670 */
[----:B------:R-:W-:Y:S01]  /*22fd0*/  @!P4 STG.E.U8 desc[UR30][R10.64+0x19], R19 ;  /* 0x000019130a00c986 */ /* 0x000fe2000c10111e */
[----:B------:R-:W-:-:S09]  /*22fe0*/  ISETP.LT.OR P4, PT, R28, 0x21, !P3 ;  /* 0x000000211c00780c */ /* 0x000fd20005f81670 */
[----:B------:R-:W0:Y:S01]  /*22ff0*/  @!P0 LDC.64 R6, c[0x0][0x5c0] ;  /* 0x00017000ff068b82 */ /* 0x000e220000000a00 */
[----:B------:R-:W-:-:S04]  /*23000*/  @P0 LOP3.LUT R4, R4, 0x1, RZ, 0xfc, !PT ;  /* 0x0000000104040812 */ /* 0x000fc800078efcff */
[----:B------:R-:W-:Y:S02]  /*23010*/  LOP3.LUT R4, R4, 0xfffffffd, RZ, 0xc0, !PT ;  /* 0xfffffffd04047812 */ /* 0x000fe400078ec0ff */
[----:B0-----:R-:W-:-:S04]  /*23020*/  @!P0 IADD3 R16, P5, P6, R24, UR10, R6 ;  /* 0x0000000a18108c10 */ /* 0x001fc8000febe006 */
[----:B------:R-:W-:Y:S02]  /*23030*/  @!P0 IADD3.X R17, R30, UR9, R7, P5, P6 ;  /* 0x000000091e118c10 */ /* 0x000fe4000afec407 */
[----:B------:R-:W-:-:S13]  /*23040*/  ISETP.LT.OR P5, PT, R28, 0x32, !P1 ;  /* 0x000000321c00780c */ /* 0x000fda0004fa1670 */
[----:B------:R-:W0:Y:S01]  /*23050*/  @!P5 LDC.64 R6, c[0x0][0x5c0] ;  /* 0x00017000ff06db82 */ /* 0x000e220000000a00 */
[----:B------:R-:W-:Y:S02]  /*23060*/  @P5 LOP3.LUT R4, R4, 0x2, RZ, 0xfc, !PT ;  /* 0x0000000204045812 */ /* 0x000fe400078efcff */
[----:B0-----:R-:W-:-:S04]  /*23070*/  @!P5 IADD3 R34, P0, P6, R24, UR10, R6 ;  /* 0x0000000a1822dc10 */ /* 0x001fc8000fe1e006 */
[----:B------:R-:W-:Y:S02]  /*23080*/  @!P5 IADD3.X R35, R30, UR9, R7, P0, P6 ;  /* 0x000000091e23dc10 */ /* 0x000fe400087ec407 */
[----:B------:R-:W0:Y:S01]  /*23090*/  @!P4 LDC.64 R6, c[0x0][0x5c0] ;  /* 0x00017000ff06cb82 */ /* 0x000e220000000a00 */
[C---:B------:R-:W-:Y:S02]  /*230a0*/  ISETP.LT.OR P0, PT, R28.reuse, 0x39, !P1 ;  /* 0x000000391c00780c */ /* 0x040fe40004f01670 */
[----:B------:R-:W-:-:S13]  /*230b0*/  ISETP.LT.OR P5, PT, R28, 0x42, !P1 ;  /* 0x000000421c00780c */ /* 0x000fda0004fa1670 */
[----:B------:R-:W-:-:S04]  /*230c0*/  @P5 LOP3.LUT R5, R5, 0x40, RZ, 0xfc, !PT ;  /* 0x0000004005055812 */ /* 0x000fc800078efcff */
[----:B------:R-:W-:Y:S02]  /*230d0*/  LOP3.LUT R5, R5, 0xffffff7f, RZ, 0xc0, !PT ;  /* 0xffffff7f05057812 */ /* 0x000fe400078ec0ff */
        /* <DEDUP_REMOVED lines=11> */
[----:B------:R0:W-:Y:S04]  /*23190*/  @!P4 STG.E.U8 desc[UR30][R6.64+0x21], R21 ;  /* 0x000021150600c986 */ /* 0x0001e8000c10111e */
[----:B------:R1:W-:Y:S01]  /*231a0*/  @!P2 STG.E.U8 desc[UR30][R32.64+0x20], R22 ;  /* 0x000020162000a986 */ /* 0x0003e2000c10111e */
[----:B0-----:R-:W0:Y:S02]  /*231b0*/  @!P0 LDC.64 R6, c[0x0][0x5c0] ;  /* 0x00017000ff068b82 */ /* 0x001e240000000a00 */
[----:B0-----:R-:W-:-:S04]  /*231c0*/  @!P0 IADD3 R10, P4, P6, R24, UR10, R6 ;  /* 0x0000000a180a8c10 */ /* 0x001fc8000fe9e006 */
[----:B------:R-:W-:Y:S02]  /*231d0*/  @!P0 IADD3.X R11, R30, UR9, R7, P4, P6 ;  /* 0x000000091e0b8c10 */ /* 0x000fe4000a7ec407 */
[C---:B------:R-:W-:Y:S02]  /*231e0*/  ISETP.LT.OR P4, PT, R28.reuse, 0x41, !P1 ;  /* 0x000000411c00780c */ /* 0x040fe40004f81670 */
[----:B------:R-:W-:-:S11]  /*231f0*/  ISETP.LT.OR P0, PT, R28, 0x22, !P1 ;  /* 0x000000221c00780c */ /* 0x000fd60004f01670 */
[----:B------:R-:W0:Y:S02]  /*23200*/  @!P4 LDC.64 R6, c[0x0][0x5c0] ;  /* 0x00017000ff06cb82 */ /* 0x000e240000000a00 */
[----:B------:R-:W-:Y:S01]  /*23210*/  @!P0 STG.E.U8 desc[UR30][R36.64+0x21], R23 ;  /* 0x0000211724008986 */ /* 0x000fe2000c10111e */
[----:B------:R-:W-:-:S13]  /*23220*/  ISETP.LT.OR P0, PT, R28, 0x49, !P1 ;  /* 0x000000491c00780c */ /* 0x000fda0004f01670 */
[----:B------:R-:W-:-:S04]  /*23230*/  @P0 LOP3.LUT R5, R5, 0x80, RZ, 0xfc, !PT ;  /* 0x0000008005050812 */ /* 0x000fc800078efcff */
[----:B------:R-:W-:Y:S02]  /*23240*/  LOP3.LUT R5, R5, 0xfffffffd, RZ, 0xc0, !PT ;  /* 0xfffffffd05057812 */ /* 0x000fe400078ec0ff */
[----:B0-----:R-:W-:-:S04]  /*23250*/  @!P4 IADD3 R20, P2, P6, R24, UR10, R6 ;  /* 0x0000000a1814cc10 */ /* 0x001fc8000fe5e006 */
[----:B------:R-:W-:Y:S02]  /*23260*/  @!P4 IADD3.X R21, R30, UR9, R7, P2, P6 ;  /* 0x000000091e15cc10 */ /* 0x000fe400097ec407 */
[----:B------:R-:W1:Y:S02]  /*23270*/  @!P5 LDC.64 R6, c[0x0][0x5c0] ;  /* 0x00017000ff06db82 */ /* 0x000e640000000a00 */
[----:B-1----:R-:W-:-:S04]  /*23280*/  @!P5 IADD3 R32, P2, P6, R24, UR10, R6 ;  /* 0x0000000a1820dc10 */ /* 0x002fc8000fe5e006 */
[----:B------:R-:W-:Y:S02]  /*23290*/  @!P5 IADD3.X R33, R30, UR9, R7, P2, P6 ;  /* 0x000000091e21dc10 */ /* 0x000fe400097ec407 */
[C---:B------:R-:W-:Y:S02]  /*232a0*/  ISETP.LT.OR P2, PT, R28.reuse, 0x29, !P3 ;  /* 0x000000291c00780c */ /* 0x040fe40005f41670 */
[----:B------:R-:W-:-:S11]  /*232b0*/  ISETP.LT.OR P5, PT, R28, 0x4a, !P1 ;  /* 0x0000004a1c00780c */ /* 0x000fd60004fa1670 */
[----:B------:R-:W0:Y:S02]  /*232c0*/  @!P2 LDC.64 R6, c[0x0][0x5c0] ;  /* 0x00017000ff06ab82 */ /* 0x000e240000000a00 */
        /* <DEDUP_REMOVED lines=14> */
[----:B------:R-:W-:Y:S01]  /*233b0*/  @!P0 STG.E.U8 desc[UR30][R14.64+0x28], R218 ;  /* 0x000028da0e008986 */ /* 0x000fe2000c10111e */
[----:B------:R-:W-:Y:S01]  /*233c0*/  ISETP.LT.OR P0, PT, R28, 0x51, !P1 ;  /* 0x000000511c00780c */ /* 0x000fe20004f01670 */
[----:B0-----:R-:W0:-:S12]  /*233d0*/  @!P5 LDC.64 R6, c[0x0][0x5c0] ;  /* 0x00017000ff06db82 */ /* 0x001e180000000a00 */
[----:B------:R-:W-:-:S04]  /*233e0*/  @P0 LOP3.LUT R5, R5, 0x8, RZ, 0xfc, !PT ;  /* 0x0000000805050812 */ /* 0x000fc800078efcff */
[----:B------:R-:W-:Y:S02]  /*233f0*/  LOP3.LUT R5, R5, 0xfffffeff, RZ, 0xc0, !PT ;  /* 0xfffffeff05057812 */ /* 0x000fe400078ec0ff */
[----:B0-----:R-:W-:-:S04]  /*23400*/  @!P5 IADD3 R18, P2, P6, R24, UR10, R6 ;  /* 0x0000000a1812dc10 */ /* 0x001fc8000fe5e006 */
[----:B------:R-:W-:Y:S02]  /*23410*/  @!P5 IADD3.X R19, R30, UR9, R7, P2, P6 ;  /* 0x000000091e13dc10 */ /* 0x000fe400097ec407 */
[----:B------:R-:W0:Y:S01]  /*23420*/  @!P0 LDC.64 R6, c[0x0][0x5c0] ;  /* 0x00017000ff068b82 */ /* 0x000e220000000a00 */
[----:B------:R-:W-:-:S13]  /*23430*/  ISETP.LT.OR P5, PT, R28, 0x52, !P1 ;  /* 0x000000521c00780c */ /* 0x000fda0004fa1670 */
[----:B------:R-:W-:-:S04]  /*23440*/  @P5 LOP3.LUT R5, R5, 0x100, RZ, 0xfc, !PT ;  /* 0x0000010005055812 */ /* 0x000fc800078efcff */
[----:B------:R-:W-:Y:S02]  /*23450*/  LOP3.LUT R5, R5, 0xfffffdff, RZ, 0xc0, !PT ;  /* 0xfffffdff05057812 */ /* 0x000fe400078ec0ff */
[----:B0-----:R-:W-:-:S04]  /*23460*/  @!P0 IADD3 R36, P2, P6, R24, UR10, R6 ;  /* 0x0000000a18248c10 */ /* 0x001fc8000fe5e006 */
[----:B------:R-:W-:Y:S02]  /*23470*/  @!P0 IADD3.X R37, R30, UR9, R7, P2, P6 ;  /* 0x000000091e258c10 */ /* 0x000fe400097ec407 */
[----:B------:R-:W0:Y:S01]  /*23480*/  @!P5 LDC.64 R6, c[0x0][0x5c0] ;  /* 0x00017000ff06db82 */ /* 0x000e220000000a00 */
[----:B------:R-:W-:-:S13]  /*23490*/  ISETP.LT.OR P0, PT, R28, 0x2a, !P1 ;  /* 0x0000002a1c00780c */ /* 0x000fda0004f01670 */
[----:B------:R-:W-:Y:S01]  /*234a0*/  @!P0 STG.E.U8 desc[UR30][R12.64+0x29], R219 ;  /* 0x000029db0c008986 */ /* 0x000fe2000c10111e */
[----:B------:R-:W-:Y:S02]  /*234b0*/  ISETP.LT.OR P0, PT, R28, 0x59, !P1 ;  /* 0x000000591c00780c */ /* 0x000fe40004f01670 */
[----:B0-----:R-:W-:-:S04]  /*234c0*/  @!P5 IADD3 R42, P2, P6, R24, UR10, R6 ;  /* 0x0000000a182adc10 */ /* 0x001fc8000fe5e006 */
[----:B------:R-:W-:Y:S02]  /*234d0*/  @!P5 IADD3.X R43, R30, UR9, R7, P2, P6 ;  /* 0x000000091e2bdc10 */ /* 0x000fe400097ec407 */
[----:B------:R-:W-:-:S05]  /*234e0*/  ISETP.LT.OR P2, PT, R28, 0x31, !P3 ;  /* 0x000000311c00780c */ /* 0x000fca0005f41670 */
[----:B------:R-:W-:Y:S02]  /*234f0*/  @P0 LOP3.LUT R5, R5, 0x200, RZ, 0xfc, !PT ;  /* 0x0000020005050812 */ /* 0x000fe400078efcff */
[----:B------:R-:W-:Y:S02]  /*23500*/  LOP3.LUT P5, RZ, R4, 0x2, RZ, 0xc0, !PT ;  /* 0x0000000204ff7812 */ /* 0x000fe400078ac0ff */
[----:B------:R-:W-:-:S04]  /*23510*/  LOP3.LUT R5, R5, 0xfffffffb, RZ, 0xc0, !PT ;  /* 0xfffffffb05057812 */ /* 0x000fc800078ec0ff */
        /* <DEDUP_REMOVED lines=18> */
[----:B------:R-:W-:Y:S02]  /*23640*/  ISETP.LT.OR P2, PT, R28, 0x61, !P1 ;  /* 0x000000611c00780c */ /* 0x000fe40004f41670 */
[----:B------:R-:W-:Y:S01]  /*23650*/  LOP3.LUT P0, RZ, R4, 0x1, RZ, 0xc0, !PT ;  /* 0x0000000104ff7812 */ /* 0x000fe2000780c0ff */
[----:B--2---:R-:W-:Y:S02]  /*23660*/  FMUL R4, R58, UR18 ;  /* 0x000000123a047c20 */ /* 0x004fe40008400000 */
[----:B------:R-:W2:Y:S08]  /*23670*/  LDL.LU R58, [R1+0x10c] ;  /* 0x00010c00013a7983 */ /* 0x000eb00000300800 */
[----:B------:R-:W0:Y:S01]  /*23680*/  @!P2 LDC.64 R6, c[0x0][0x5c0] ;  /* 0x00017000ff06ab82 */ /* 0x000e220000000a00 */
[----:B------:R-:W-:Y:S01]  /*23690*/  @P2 LOP3.LUT R0, R0, 0x40000000, RZ, 0xfc, !PT ;  /* 0x4000000000002812 */ /* 0x000fe200078efcff */
[----:B------:R-:W-:Y:S03]  /*236a0*/  @!P0 STG.E.U8 desc[UR30][R16.64+0x30], R222 ;  /* 0x000030de10008986 */ /* 0x000fe6000c10111e */
[----:B------:R-:W-:Y:S01]  /*236b0*/  LOP3.LUT R0, R0, 0x7fffffff, RZ, 0xc0, !PT ;  /* 0x7fffffff00007812 */ /* 0x000fe200078ec0ff */
[----:B------:R-:W-:Y:S01]  /*236c0*/  @!P5 STG.E.U8 desc[UR30][R34.64+0x31], R223 ;  /* 0x000031df2200d986 */ /* 0x000fe2000c10111e */
[----:B------:R-:W-:-:S02]  /*236d0*/  ISETP.LT.OR P5, PT, R28, 0x39, !P3 ;  /* 0x000000391c00780c */ /* 0x000fc40005fa1670 */
[----:B0-----:R-:W-:-:S04]  /*236e0*/  @!P2 IADD3 R38, P0, P6, R24, UR10, R6 ;  /* 0x0000000a1826ac10 */ /* 0x001fc8000fe1e006 */
[----:B------:R-:W-:Y:S02]  /*236f0*/  @!P2 IADD3.X R39, R30, UR9, R7, P0, P6 ;  /* 0x000000091e27ac10 */ /* 0x000fe400087ec407 */
[----:B------:R-:W-:-:S13]  /*23700*/  ISETP.LT.OR P0, PT, R28, 0x62, !P1 ;  /* 0x000000621c00780c */ /* 0x000fda0004f01670 */
[----:B------:R-:W0:Y:S01]  /*23710*/  @!P0 LDC.64 R6, c[0x0][0x5c0] ;  /* 0x00017000ff068b82 */ /* 0x000e220000000a00 */
[----:B------:R-:W-:-:S04]  /*23720*/  @P0 LOP3.LUT R0, R0, 0x80000000, RZ, 0xfc, !PT ;  /* 0x8000000000000812 */ /* 0x000fc800078efcff */
[----:B------:R-:W-:Y:S02]  /*23730*/  LOP3.LUT R0, R0, 0xdfffffff, RZ, 0xc0, !PT ;  /* 0xdfffffff00007812 */ /* 0x000fe400078ec0ff */
[----:B0-----:R-:W-:-:S04]  /*23740*/  @!P0 IADD3 R46, P2, P6, R24, UR10, R6 ;  /* 0x0000000a182e8c10 */ /* 0x001fc8000fe5e006 */
[----:B------:R-:W-:Y:S02]  /*23750*/  @!P0 IADD3.X R47, R30, UR9, R7, P2, P6 ;  /* 0x000000091e2f8c10 */ /* 0x000fe400097ec407 */
[----:B------:R-:W0:Y:S01]  /*23760*/  @!P5 LDC.64 R6, c[0x0][0x5c0] ;  /* 0x00017000ff06db82 */ /* 0x000e220000000a00 */
[C---:B------:R-:W-:Y:S02]  /*23770*/  ISETP.LT.OR P2, PT, R28.reuse, 0x69, !P1 ;  /* 0x000000691c00780c */ /* 0x040fe40004f41670 */
[----:B------:R-:W-:-:S11]  /*23780*/  ISETP.LT.OR P0, PT, R28, 0x6a, !P1 ;  /* 0x0000006a1c00780c */ /* 0x000fd60004f01670 */
[----:B------:R-:W-:-:S04]  /*23790*/  @P2 LOP3.LUT R5, R5, 0x800, RZ, 0xfc, !PT ;  /* 0x0000080005052812 */ /* 0x000fc800078efcff */
[----:B------:R-:W-:-:S04]  /*237a0*/  LOP3.LUT R5, R5, 0xfffffbff, RZ, 0xc0, !PT ;  /* 0xfffffbff05057812 */ /* 0x000fc800078ec0ff */
[----:B------:R-:W-:Y:S02]  /*237b0*/  @P0 LOP3.LUT R5, R5, 0x400, RZ, 0xfc, !PT ;  /* 0x0000040005050812 */ /* 0x000fe400078efcff */
[----:B0-----:R-:W-:Y:S02]  /*237c0*/  @!P5 IADD3 R6, P6, R24, R6, RZ ;  /* 0x000000061806d210 */ /* 0x001fe40007fde0ff */
[----:B------:R-:W-:-:S03]  /*237d0*/  LOP3.LUT R5, R5, 0xffffffdf, RZ, 0xc0, !PT ;  /* 0xffffffdf05057812 */ /* 0x000fc600078ec0ff */
        /* <DEDUP_REMOVED lines=14> */
[----:B------:R-:W-:Y:S01]  /*238c0*/  @!P2 STG.E.U8 desc[UR30][R10.64+0x39], R227 ;  /* 0x000039e30a00a986 */ /* 0x000fe2000c10111e */
[----:B------:R-:W-:Y:S02]  /*238d0*/  ISETP.LT.OR P2, PT, R28, 0x79, !P1 ;  /* 0x000000791c00780c */ /* 0x000fe40004f41670 */
        /* <DEDUP_REMOVED lines=13> */
[----:B------:R-:W-:Y:S02]  /*239b0*/  ISETP.LT.OR P5, PT, R28, 0x41, !P3 ;  /* 0x000000411c00780c */ /* 0x000fe40005fa1670 */
[C---:B------:R-:W-:Y:S02]  /*239c0*/  LOP3.LUT P0, RZ, R5.reuse, 0x40, RZ, 0xc0, !PT ;  /* 0x0000004005ff7812 */ /* 0x040fe4000780c0ff */
[----:B------:R-:W-:-:S04]  /*239d0*/  LOP3.LUT R5, R5, 0xffffbfff, RZ, 0xc0, !PT ;  /* 0xffffbfff05057812 */ /* 0x000fc800078ec0ff */
[----:B------:R-:W-:-:S04]  /*239e0*/  @P2 LOP3.LUT R5, R5, 0x4000, RZ, 0xfc, !PT ;  /* 0x0000400005052812 */ /* 0x000fc800078efcff */
[----:B------:R-:W-:Y:S01]  /*239f0*/  LOP3.LUT R5, R5, 0xffffdfff, RZ, 0xc0, !PT ;  /* 0xffffdfff05057812 */ /* 0x000fe200078ec0ff */
        /* <DEDUP_REMOVED lines=10> */
[----:B------:R-:W-:Y:S02]  /*23aa0*/  @P2 LOP3.LUT R5, R5, 0x2000, RZ, 0xfc, !PT ;  /* 0x0000200005052812 */ /* 0x000fe400078efcff */
[----:B0-----:R-:W-:-:S05]  /*23ab0*/  @!P5 IADD3 R6, P6, R24, R6, RZ ;  /* 0x000000061806d210 */ /* 0x001fca0007fde0ff */
[----:B------:R-:W-:-:S05]  /*23ac0*/  @!P5 IMAD.X R7, R30, 0x1, R7, P6 ;  /* 0x000000011e07d824 */ /* 0x000fca00030e0607 */
[----:B------:R0:W-:Y:S04]  /*23ad0*/  @!P5 STG.E.U8 desc[UR30][R6.64+0x41], R229 ;  /* 0x000041e50600d986 */ /* 0x0001e8000c10111e */
[----:B------:R-:W-:Y:S01]  /*23ae0*/  @!P4 STG.E.U8 desc[UR30][R20.64+0x40], R230 ;  /* 0x000040e61400c986 */ /* 0x000fe2000c10111e */
[----:B------:R-:W-:-:S03]  /*23af0*/  ISETP.GE.AND P4, PT, R29, 0x81, PT ;  /* 0x000000811d00780c */ /* 0x000fc60003f86270 */
[----:B------:R-:W-:Y:S01]  /*23b00*/  @!P0 STG.E.U8 desc[UR30][R32.64+0x41], R231 ;  /* 0x000041e720008986 */ /* 0x000fe2000c10111e */
[----:B------:R-:W-:Y:S01]  /*23b10*/  LOP3.LUT P0, RZ, R5, 0x2, RZ, 0xc0, !PT ;  /* 0x0000000205ff7812 */ /* 0x000fe2000780c0ff */
[----:B0-----:R-:W0:Y:S02]  /*23b20*/  @!P2 LDC.64 R6, c[0x0][0x5c0] ;  /* 0x00017000ff06ab82 */ /* 0x001e240000000a00 */
[----:B0-----:R-:W-:-:S04]  /*23b30*/  @!P2 IADD3 R26, P1, P5, R24, UR10, R6 ;  /* 0x0000000a181aac10 */ /* 0x001fc8000fd3e006 */
[----:B------:R-:W-:Y:S02]  /*23b40*/  @!P2 IADD3.X R27, R30, UR9, R7, P1, P5 ;  /* 0x000000091e1bac10 */ /* 0x000fe40008fea407 */
[----:B------:R-:W-:-:S13]  /*23b50*/  ISETP.LT.OR P2, PT, R28, 0x1, !P4 ;  /* 0x000000011c00780c */ /* 0x000fda0006741670 */
[----:B------:R-:W0:Y:S02]  /*23b60*/  @!P2 LDC.64 R6, c[0x0][0x5c0] ;  /* 0x00017000ff06ab82 */ /* 0x000e240000000a00 */
[----:B0-----:R-:W-:-:S04]  /*23b70*/  @!P2 IADD3 R16, P1, P5, R24, UR8, R6 ;  /* 0x000000081810ac10 */ /* 0x001fc8000fd3e006 */
[----:B------:R-:W-:Y:S02]  /*23b80*/  @!P2 IADD3.X R17, R30, UR7, R7, P1, P5 ;  /* 0x000000071e11ac10 */ /* 0x000fe40008fea407 */
[----:B------:R-:W-:Y:S02]  /*23b90*/  ISETP.LT.OR P1, PT, R28, 0x2, !P4 ;  /* 0x000000021c00780c */ /* 0x000fe40006721670 */
[C---:B------:R-:W-:Y:S02]  /*23ba0*/  LOP3.LUT P2, RZ, R5.reuse, 0x80, RZ, 0xc0, !PT ;  /* 0x0000008005ff7812 */ /* 0x040fe4000784c0ff */
[----:B------:R-:W-:-:S09]  /*23bb0*/  LOP3.LUT R5, R5, 0xffff7fff, RZ, 0xc0, !PT ;  /* 0xffff7fff05057812 */ /* 0x000fd200078ec0ff */
[----:B------:R-:W0:Y:S01]  /*23bc0*/  @!P1 LDC.64 R6, c[0x0][0x5c0] ;  /* 0x00017000ff069b82 */ /* 0x000e220000000a00 */
[----:B------:R-:W-:Y:S02]  /*23bd0*/  @P1 LOP3.LUT R0, R0, 0x20000000, RZ, 0xfc, !PT ;  /* 0x2000000000001812 */ /* 0x000fe400078efcff */
        /* <DEDUP_REMOVED lines=20> */
[----:B------:R0:W-:Y:S04]  /*23d20*/  @!P5 STG.E.U8 desc[UR30][R6.64+0x49], R233 ;  /* 0x000049e90600d986 */ /* 0x0001e8000c10111e */
[----:B------:R1:W-:Y:S04]  /*23d30*/  @!P2 STG.E.U8 desc[UR30][R22.64+0x48], R234 ;  /* 0x000048ea1600a986 */ /* 0x0003e8000c10111e */
[----:B------:R-:W-:Y:S01]  /*23d40*/  @!P0 STG.E.U8 desc[UR30][R18.64+0x49], R235 ;  /* 0x000049eb12008986 */ /* 0x000fe2000c10111e */
[----:B0-----:R-:W0:Y:S02]  /*23d50*/  @!P1 LDC.64 R6, c[0x0][0x5c0] ;  /* 0x00017000ff069b82 */ /* 0x001e240000000a00 */
[----:B0-----:R-:W-:-:S04]  /*23d60*/  @!P1 IADD3 R12, P5, P6, R24, UR8, R6 ;  /* 0x00000008180c9c10 */ /* 0x001fc8000febe006 */
[----:B------:R-:W-:Y:S02]  /*23d70*/  @!P1 IADD3.X R13, R30, UR7, R7, P5, P6 ;  /* 0x000000071e0d9c10 */ /* 0x000fe4000afec407 */
[----:B------:R-:W-:-:S13]  /*23d80*/  ISETP.LT.OR P1, PT, R28, 0x11, !P4 ;  /* 0x000000111c00780c */ /* 0x000fda0006721670 */
[----:B------:R-:W1:Y:S01]  /*23d90*/  @!P1 LDC.64 R6, c[0x0][0x5c0] ;  /* 0x00017000ff069b82 */ /* 0x000e620000000a00 */
[----:B------:R-:W-:-:S04]  /*23da0*/  @P1 LOP3.LUT R5, R5, 0x80, RZ, 0xfc, !PT ;  /* 0x0000008005051812 */ /* 0x000fc800078efcff */
[C---:B------:R-:W-:Y:S02]  /*23db0*/  LOP3.LUT P2, RZ, R5.reuse, 0x8, RZ, 0xc0, !PT ;  /* 0x0000000805ff7812 */ /* 0x040fe4000784c0ff */
[----:B------:R-:W-:Y:S02]  /*23dc0*/  LOP3.LUT R5, R5, 0xfffeffff, RZ, 0xc0, !PT ;  /* 0xfffeffff05057812 */ /* 0x000fe400078ec0ff */
[----:B-1----:R-:W-:-:S04]  /*23dd0*/  @!P1 IADD3 R22, P5, P6, R24, UR8, R6 ;  /* 0x0000000818169c10 */ /* 0x002fc8000febe006 */
[----:B------:R-:W-:Y:S02]  /*23de0*/  @!P1 IADD3.X R23, R30, UR7, R7, P5, P6 ;  /* 0x000000071e179c10 */ /* 0x000fe4000afec407 */
[----:B------:R-:W-:-:S13]  /*23df0*/  ISETP.LT.OR P1, PT, R28, 0x12, !P4 ;  /* 0x000000121c00780c */ /* 0x000fda0006721670 */
[----:B------:R-:W0:Y:S01]  /*23e00*/  @!P1 LDC.64 R6, c[0x0][0x5c0] ;  /* 0x00017000ff069b82 */ /* 0x000e220000000a00 */
[----:B------:R-:W-:Y:S02]  /*23e10*/  @P1 LOP3.LUT R5, R5, 0x10000, RZ, 0xfc, !PT ;  /* 0x0001000005051812 */ /* 0x000fe400078efcff */
[----:B------:R-:W-:Y:S02]  /*23e20*/  F2FP.SATFINITE.E4M3.F32.PACK_AB_MERGE_C R4, RZ, R4, RZ ;  /* 0x00000004ff04723e */ /* 0x000fe400048070ff */
[C---:B------:R-:W-:Y:S02]  /*23e30*/  LOP3.LUT P0, RZ, R5.reuse, 0x100, RZ, 0xc0, !PT ;  /* 0x0000010005ff7812 */ /* 0x040fe4000780c0ff */
[----:B------:R-:W-:Y:S02]  /*23e40*/  LOP3.LUT R5, R5, 0xfffdffff, RZ, 0xc0, !PT ;  /* 0xfffdffff05057812 */ /* 0x000fe400078ec0ff */
        /* <DEDUP_REMOVED lines=20> */
[----:B------:R3:W-:Y:S01]  /*23f90*/  @!P2 STG.E.U8 desc[UR30][R36.64+0x50], R4 ;  /* 0x000050042400a986 */ /* 0x0007e2000c10111e */
[----:B0-----:R-:W0:Y:S01]  /*23fa0*/  @!P1 LDC.64 R6, c[0x0][0x5c0] ;  /* 0x00017000ff069b82 */ /* 0x001e220000000a00 */
[----:B---3--:R-:W-:Y:S02]  /*23fb0*/  FMUL R4, R56, UR18 ;  /* 0x0000001238047c20 */ /* 0x008fe40008400000 */
[----:B------:R-:W3:Y:S01]  /*23fc0*/  LDL.LU R56, [R1+0x110] ;  /* 0x0001100001387983 */ /* 0x000ee20000300800 */
[----:B0-----:R-:W-:-:S04]  /*23fd0*/  @!P1 IADD3 R18, P5, P6, R24, UR8, R6 ;  /* 0x0000000818129c10 */ /* 0x001fc8000febe006 */
[----:B------:R-:W-:Y:S02]  /*23fe0*/  @!P1 IADD3.X R19, R30, UR7, R7, P5, P6 ;  /* 0x000000071e139c10 */ /* 0x000fe4000afec407 */
[----:B------:R-:W-:-:S13]  /*23ff0*/  ISETP.LT.OR P1, PT, R28, 0x21, !P4 ;  /* 0x000000211c00780c */ /* 0x000fda0006721670 */
[----:B------:R-:W0:Y:S01]  /*24000*/  @!P1 LDC.64 R6, c[0x0][0x5c0] ;  /* 0x00017000ff069b82 */ /* 0x000e220000000a00 */
[----:B------:R-:W-:-:S04]  /*24010*/  LOP3.LUT R5, R5, 0xfffffff7, RZ, 0xc0, !PT ;  /* 0xfffffff705057812 */ /* 0x000fc800078ec0ff */
[----:B------:R-:W-:Y:S02]  /*24020*/  @P1 LOP3.LUT R5, R5, 0x8, RZ, 0xfc, !PT ;  /* 0x0000000805051812 */ /* 0x000fe400078efcff */
[----:B0-----:R-:W-:-:S04]  /*24030*/  @!P1 IADD3 R36, P5, P6, R24, UR8, R6 ;  /* 0x0000000818249c10 */ /* 0x001fc8000febe006 */
[----:B------:R-:W-:Y:S02]  /*24040*/  @!P1 IADD3.X R37, R30, UR7, R7, P5, P6 ;  /* 0x000000071e259c10 */ /* 0x000fe4000afec407 */
[----:B------:R-:W-:-:S13]  /*24050*/  ISETP.LT.OR P1, PT, R28, 0x22, !P4 ;  /* 0x000000221c00780c */ /* 0x000fda0006721670 */
[----:B------:R-:W0:Y:S02]  /*24060*/  @!P1 LDC.64 R6, c[0x0][0x5c0] ;  /* 0x00017000ff069b82 */ /* 0x000e240000000a00 */
[----:B0-----:R-:W-:-:S04]  /*24070*/  @!P1 IADD3 R78, P5, P6, R24, UR8, R6 ;  /* 0x00000008184e9c10 */ /* 0x001fc8000febe006 */
[----:B------:R-:W-:Y:S02]  /*24080*/  @!P1 IADD3.X R79, R30, UR7, R7, P5, P6 ;  /* 0x000000071e4f9c10 */ /* 0x000fe4000afec407 */
[----:B------:R-:W-:-:S13]  /*24090*/  ISETP.LT.OR P5, PT, R28, 0x59, !P3 ;  /* 0x000000591c00780c */ /* 0x000fda0005fa1670 */
[----:B------:R-:W0:Y:S01]  /*240a0*/  @!P5 LDC.64 R6, c[0x0][0x5c0] ;  /* 0x00017000ff06db82 */ /* 0x000e220000000a00 */
[----:B------:R-:W-:-:S05]  /*240b0*/  F2FP.SATFINITE.E4M3.F32.PACK_AB_MERGE_C R4, RZ, R4, RZ ;  /* 0x00000004ff04723e */ /* 0x000fca00048070ff */
[----:B------:R4:W-:Y:S01]  /*240c0*/  @!P0 STG.E.U8 desc[UR30][R42.64+0x51], R4 ;  /* 0x000051042a008986 */ /* 0x0009e2000c10111e */
[----:B------:R-:W-:Y:S01]  /*240d0*/  ISETP.LT.OR P0, PT, R28, 0x29, !P4 ;  /* 0x000000291c00780c */ /* 0x000fe20006701670 */
[----:B----4-:R-:W-:Y:S02]  /*240e0*/  FMUL R4, R57, UR18 ;  /* 0x0000001239047c20 */ /* 0x010fe40008400000 */
[----:B------:R-:W4:Y:S01]  /*240f0*/  LDL.LU R57, [R1+0x114] ;  /* 0x0001140001397983 */ /* 0x000f220000300800 */
[----:B0-----:R-:W-:Y:S02]  /*24100*/  @!P5 IADD3 R6, P6, R24, R6, RZ ;  /* 0x000000061806d210 */ /* 0x001fe40007fde0ff */
[----:B------:R-:W-:-:S03]  /*24110*/  F2FP.SATFINITE.E4M3.F32.PACK_AB_MERGE_C R4, RZ, R4, RZ ;  /* 0x00000004ff04723e */ /* 0x000fc600048070ff */
[----:B------:R-:W-:-:S05]  /*24120*/  @!P5 IMAD.X R7, R30, 0x1, R7, P6 ;  /* 0x000000011e07d824 */ /* 0x000fca00030e0607 */
[----:B------:R0:W-:Y:S02]  /*24130*/  @!P5 STG.E.U8 desc[UR30][R6.64+0x58], R4 ;  /* 0x000058040600d986 */ /* 0x0001e4000c10111e */
[----:B0-----:R-:W0:Y:S02]  /*24140*/  @!P0 LDC.64 R6, c[0x0][0x5c0] ;  /* 0x00017000ff068b82 */ /* 0x001e240000000a00 */
[----:B0-----:R-:W-:-:S04]  /*24150*/  @!P0 IADD3 R82, P5, P6, R24, UR8, R6 ;  /* 0x0000000818528c10 */ /* 0x001fc8000febe006 */
[----:B------:R-:W-:Y:S02]  /*24160*/  @!P0 IADD3.X R83, R30, UR7, R7, P5, P6 ;  /* 0x000000071e538c10 */ /* 0x000fe4000afec407 */
[----:B------:R-:W-:-:S13]  /*24170*/  ISETP.LT.OR P5, PT, R28, 0x5a, !P3 ;  /* 0x0000005a1c00780c */ /* 0x000fda0005fa1670 */
[----:B------:R-:W0:Y:S01]  /*24180*/  @!P5 LDC.64 R6, c[0x0][0x5c0] ;  /* 0x00017000ff06db82 */ /* 0x000e220000000a00 */
[----:B--2---:R-:W-:Y:S02]  /*24190*/  FMUL R4, R58, UR18 ;  /* 0x000000123a047c20 */ /* 0x004fe40008400000 */
[----:B------:R-:W2:Y:S03]  /*241a0*/  LDL.LU R58, [R1+0x118] ;  /* 0x00011800013a7983 */ /* 0x000ea60000300800 */
[----:B------:R-:W-:Y:S02]  /*241b0*/  F2FP.SATFINITE.E4M3.F32.PACK_AB_MERGE_C R4, RZ, R4, RZ ;  /* 0x00000004ff04723e */ /* 0x000fe400048070ff */
[----:B0-----:R-:W-:-:S05]  /*241c0*/  @!P5 IADD3 R6, P6, R24, R6, RZ ;  /* 0x000000061806d210 */ /* 0x001fca0007fde0ff */
[----:B------:R-:W-:-:S05]  /*241d0*/  @!P5 IMAD.X R7, R30, 0x1, R7, P6 ;  /* 0x000000011e07d824 */ /* 0x000fca00030e0607 */
[----:B------:R3:W-:Y:S02]  /*241e0*/  @!P5 STG.E.U8 desc[UR30][R6.64+0x59], R4 ;  /* 0x000059040600d986 */ /* 0x0007e4000c10111e */
[----:B---3--:R-:W-:Y:S02]  /*241f0*/  FMUL R4, R56, UR18 ;  /* 0x0000001238047c20 */ /* 0x008fe40008400000 */
[----:B------:R-:W3:Y:S01]  /*24200*/  LDL.LU R56, [R1+0x11c] ;  /* 0x00011c0001387983 */ /* 0x000ee20000300800 */
[C---:B------:R-:W-:Y:S02]  /*24210*/  LOP3.LUT P2, RZ, R5.reuse, 0x200, RZ, 0xc0, !PT ;  /* 0x0000020005ff7812 */ /* 0x040fe4000784c0ff */
[----:B------:R-:W-:-:S04]  /*24220*/  LOP3.LUT R5, R5, 0xfffbffff, RZ, 0xc0, !PT ;  /* 0xfffbffff05057812 */ /* 0x000fc800078ec0ff */
[----:B------:R-:W-:-:S04]  /*24230*/  @P1 LOP3.LUT R5, R5, 0x40000, RZ, 0xfc, !PT ;  /* 0x0004000005051812 */ /* 0x000fc800078efcff */
[C---:B------:R-:W-:Y:S02]  /*24240*/  LOP3.LUT P1, RZ, R5.reuse, 0x4, RZ, 0xc0, !PT ;  /* 0x0000000405ff7812 */ /* 0x040fe4000782c0ff */
[----:B------:R-:W-:-:S04]  /*24250*/  LOP3.LUT R5, R5, 0xfff7ffff, RZ, 0xc0, !PT ;  /* 0xfff7ffff05057812 */ /* 0x000fc800078ec0ff */
[----:B------:R-:W-:Y:S02]  /*24260*/  @P0 LOP3.LUT R5, R5, 0x80000, RZ, 0xfc, !PT ;  /* 0x0008000005050812 */ /* 0x000fe400078efcff */
[----:B------:R-:W-:Y:S02]  /*24270*/  ISETP.LT.OR P0, PT, R28, 0x2a, !P4 ;  /* 0x0000002a1c00780c */ /* 0x000fe40006701670 */
[----:B------:R-:W-:-:S11]  /*24280*/  F2FP.SATFINITE.E4M3.F32.PACK_AB_MERGE_C R4, RZ, R4, RZ ;  /* 0x00000004ff04723e */ /* 0x000fd600048070ff */
[----:B------:R-:W0:Y:S01]  /*24290*/  @!P0 LDC.64 R6, c[0x0][0x5c0] ;  /* 0x00017000ff068b82 */ /* 0x000e220000000a00 */
[----:B------:R4:W-:Y:S01]  /*242a0*/  @!P2 STG.E.U8 desc[UR30][R40.64+0x58], R4 ;  /* 0x000058042800a986 */ /* 0x0009e2000c10111e */
[----:B------:R-:W-:Y:S02]  /*242b0*/  ISETP.LT.OR P2, PT, R28, 0x31, !P4 ;  /* 0x000000311c00780c */ /* 0x000fe40006741670 */
[----:B0-----:R-:W-:-:S04]  /*242c0*/  @!P0 IADD3 R80, P5, P6, R24, UR8, R6 ;  /* 0x0000000818508c10 */ /* 0x001fc8000febe006 */
[----:B------:R-:W-:-:S07]  /*242d0*/  @!P0 IADD3.X R81, R30, UR7, R7, P5, P6 ;  /* 0x000000071e518c10 */ /* 0x000fce000afec407 */
[----:B------:R-:W0:Y:S01]  /*242e0*/  @!P2 LDC.64 R6, c[0x0][0x5c0] ;  /* 0x00017000ff06ab82 */ /* 0x000e220000000a00 */
[----:B------:R-:W-:-:S04]  /*242f0*/  LOP3.LUT R5, R5, 0xfffffeff, RZ, 0xc0, !PT ;  /* 0xfffffeff05057812 */ /* 0x000fc800078ec0ff */
[----:B------:R-:W-:-:S04]  /*24300*/  @P0 LOP3.LUT R5, R5, 0x100, RZ, 0xfc, !PT ;  /* 0x0000010005050812 */ /* 0x000fc800078efcff */
[----:B------:R-:W-:-:S04]  /*24310*/  LOP3.LUT R5, R5, 0xfffffdff, RZ, 0xc0, !PT ;  /* 0xfffffdff05057812 */ /* 0x000fc800078ec0ff */
[----:B------:R-:W-:Y:S02]  /*24320*/  @P2 LOP3.LUT R5, R5, 0x200, RZ, 0xfc, !PT ;  /* 0x0000020005052812 */ /* 0x000fe400078efcff */
[----:B0-----:R-:W-:-:S04]  /*24330*/  @!P2 IADD3 R84, P5, P6, R24, UR8, R6 ;  /* 0x000000081854ac10 */ /* 0x001fc8000febe006 */
[----:B------:R-:W-:Y:S02]  /*24340*/  @!P2 IADD3.X R85, R30, UR7, R7, P5, P6 ;  /* 0x000000071e55ac10 */ /* 0x000fe4000afec407 */
[----:B------:R-:W-:-:S13]  /*24350*/  ISETP.LT.OR P2, PT, R28, 0x32, !P4 ;  /* 0x000000321c00780c */ /* 0x000fda0006741670 */
[----:B------:R-:W0:Y:S01]  /*24360*/  @!P2 LDC.64 R6, c[0x0][0x5c0] ;  /* 0x00017000ff06ab82 */ /* 0x000e220000000a00 */
[----:B----4-:R-:W-:Y:S02]  /*24370*/  FMUL R4, R57, UR18 ;  /* 0x0000001239047c20 */ /* 0x010fe40008400000 */
[----:B------:R-:W4:Y:S01]  /*24380*/  LDL.LU R57, [R1+0x120] ;  /* 0x0001200001397983 */ /* 0x000f220000300800 */
[----:B0-----:R-:W-:-:S04]  /*24390*/  @!P2 IADD3 R86, P5, P6, R24, UR8, R6 ;  /* 0x000000081856ac10 */ /* 0x001fc8000febe006 */
[----:B------:R-:W-:Y:S02]  /*243a0*/  @!P2 IADD3.X R87, R30, UR7, R7, P5, P6 ;  /* 0x000000071e57ac10 */ /* 0x000fe4000afec407 */
[----:B------:R-:W-:-:S13]  /*243b0*/  ISETP.LT.OR P5, PT, R28, 0x61, !P3 ;  /* 0x000000611c00780c */ /* 0x000fda0005fa1670 */
[----:B------:R-:W0:Y:S01]  /*243c0*/  @!P5 LDC.64 R6, c[0x0][0x5c0] ;  /* 0x00017000ff06db82 */ /* 0x000e220000000a00 */
[----:B------:R-:W-:-:S05]  /*243d0*/  F2FP.SATFINITE.E4M3.F32.PACK_AB_MERGE_C R4, RZ, R4, RZ ;  /* 0x00000004ff04723e */ /* 0x000fca00048070ff */
[----:B------:R2:W-:Y:S01]  /*243e0*/  @!P1 STG.E.U8 desc[UR30][R14.64+0x59], R4 ;  /* 0x000059040e009986 */ /* 0x0005e2000c10111e */
[----:B0-----:R-:W-:-:S05]  /*243f0*/  @!P5 IADD3 R6, P6, R24, R6, RZ ;  /* 0x000000061806d210 */ /* 0x001fca0007fde0ff */
[----:B------:R-:W-:Y:S02]  /*24400*/  @!P5 IMAD.X R7, R30, 0x1, R7, P6 ;  /* 0x000000011e07d824 */ /* 0x000fe400030e0607 */
[----:B--2---:R-:W-:Y:S02]  /*24410*/  FMUL R4, R58, UR18 ;  /* 0x000000123a047c20 */ /* 0x004fe40008400000 */
[----:B------:R-:W2:Y:S03]  /*24420*/  LDL.LU R58, [R1+0x124] ;  /* 0x00012400013a7983 */ /* 0x000ea60000300800 */
[----:B------:R-:W-:-:S05]  /*24430*/  F2FP.SATFINITE.E4M3.F32.PACK_AB_MERGE_C R4, RZ, R4, RZ ;  /* 0x00000004ff04723e */ /* 0x000fca00048070ff */
[----:B------:R3:W-:Y:S02]  /*24440*/  @!P5 STG.E.U8 desc[UR30][R6.64+0x60], R4 ;  /* 0x000060040600d986 */ /* 0x0007e4000c10111e */
[----:B---3--:R-:W-:Y:S02]  /*24450*/  FMUL R4, R56, UR18 ;  /* 0x0000001238047c20 */ /* 0x008fe40008400000 */
[----:B------:R-:W3:Y:S01]  /*24460*/  LDL.LU R56, [R1+0x128] ;  /* 0x0001280001387983 */ /* 0x000ee20000300800 */
[----:B------:R-:W-:-:S13]  /*24470*/  ISETP.LT.OR P1, PT, R28, 0x39, !P4 ;  /* 0x000000391c00780c */ /* 0x000fda0006721670 */
[----:B------:R-:W0:Y:S02]  /*24480*/  @!P1 LDC.64 R6, c[0x0][0x5c0] ;  /* 0x00017000ff069b82 */ /* 0x000e240000000a00 */
[----:B0-----:R-:W-:-:S04]  /*24490*/  @!P1 IADD3 R88, P5, P6, R24, UR8, R6 ;  /* 0x0000000818589c10 */ /* 0x001fc8000febe006 */
[----:B------:R-:W-:Y:S02]  /*244a0*/  @!P1 IADD3.X R89, R30, UR7, R7, P5, P6 ;  /* 0x000000071e599c10 */ /* 0x000fe4000afec407 */
[----:B------:R-:W-:-:S13]  /*244b0*/  ISETP.LT.OR P5, PT, R28, 0x62, !P3 ;  /* 0x000000621c00780c */ /* 0x000fda0005fa1670 */
[----:B------:R-:W0:Y:S01]  /*244c0*/  @!P5 LDC.64 R6, c[0x0][0x5c0] ;  /* 0x00017000ff06db82 */ /* 0x000e220000000a00 */
[----:B------:R-:W-:Y:S02]  /*244d0*/  F2FP.SATFINITE.E4M3.F32.PACK_AB_MERGE_C R4, RZ, R4, RZ ;  /* 0x00000004ff04723e */ /* 0x000fe400048070ff */
[----:B0-----:R-:W-:-:S05]  /*244e0*/  @!P5 IADD3 R6, P6, R24, R6, RZ ;  /* 0x000000061806d210 */ /* 0x001fca0007fde0ff */
[----:B------:R-:W-:-:S05]  /*244f0*/  @!P5 IMAD.X R7, R30, 0x1, R7, P6 ;  /* 0x000000011e07d824 */ /* 0x000fca00030e0607 */
[----:B------:R4:W-:Y:S02]  /*24500*/  @!P5 STG.E.U8 desc[UR30][R6.64+0x61], R4 ;  /* 0x000061040600d986 */ /* 0x0009e4000c10111e */
[----:B----4-:R-:W-:Y:S02]  /*24510*/  FMUL R4, R57, UR18 ;  /* 0x0000001239047c20 */ /* 0x010fe40008400000 */
[----:B------:R-:W4:Y:S01]  /*24520*/  LDL.LU R57, [R1+0x12c] ;  /* 0x00012c0001397983 */ /* 0x000f220000300800 */
[----:B------:R-:W-:-:S04]  /*24530*/  LOP3.LUT R5, R5, 0xffefffff, RZ, 0xc0, !PT ;  /* 0xffefffff05057812 */ /* 0x000fc800078ec0ff */
[----:B------:R-:W-:Y:S02]  /*24540*/  @P2 LOP3.LUT R5, R5, 0x100000, RZ, 0xfc, !PT ;  /* 0x0010000005052812 */ /* 0x000fe400078efcff */
[C---:B------:R-:W-:Y:S02]  /*24550*/  LOP3.LUT P2, RZ, R0.reuse, 0x40000000, RZ, 0xc0, !PT ;  /* 0x4000000000ff7812 */ /* 0x040fe4000784c0ff */
[----:B------:R-:W-:Y:S02]  /*24560*/  F2FP.SATFINITE.E4M3.F32.PACK_AB_MERGE_C R4, RZ, R4, RZ ;  /* 0x00000004ff04723e */ /* 0x000fe400048070ff */
[----:B------:R-:W-:-:S09]  /*24570*/  LOP3.LUT P0, RZ, R0, 0x80000000, RZ, 0xc0, !PT ;  /* 0x8000000000ff7812 */ /* 0x000fd2000780c0ff */
[----:B------:R2:W-:Y:S02]  /*24580*/  @!P2 STG.E.U8 desc[UR30][R38.64+0x60], R4 ;  /* 0x000060042600a986 */ /* 0x0005e4000c10111e */
[----:B--2---:R-:W-:Y:S02]  /*24590*/  FMUL R4, R58, UR18 ;  /* 0x000000123a047c20 */ /* 0x004fe40008400000 */
[----:B------:R-:W2:Y:S03]  /*245a0*/  LDL.LU R58, [R1+0x130] ;  /* 0x00013000013a7983 */ /* 0x000ea60000300800 */
[----:B------:R-:W-:-:S05]  /*245b0*/  F2FP.SATFINITE.E4M3.F32.PACK_AB_MERGE_C R4, RZ, R4, RZ ;  /* 0x00000004ff04723e */ /* 0x000fca00048070ff */
[----:B------:R3:W-:Y:S01]  /*245c0*/  @!P0 STG.E.U8 desc[UR30][R46.64+0x61], R4 ;  /* 0x000061042e008986 */ /* 0x0007e2000c10111e */
[----:B------:R-:W-:-:S04]  /*245d0*/  LOP3.LUT R5, R5, 0xffdfffff, RZ, 0xc0, !PT ;  /* 0xffdfffff05057812 */ /* 0x000fc800078ec0ff */
[----:B------:R-:W-:Y:S02]  /*245e0*/  @P1 LOP3.LUT R5, R5, 0x200000, RZ, 0xfc, !PT ;  /* 0x0020000005051812 */ /* 0x000fe400078efcff */
[----:B------:R-:W-:-:S13]  /*245f0*/  ISETP.LT.OR P1, PT, R28, 0x3a, !P4 ;  /* 0x0000003a1c00780c */ /* 0x000fda0006721670 */
[----:B------:R-:W0:Y:S01]  /*24600*/  @!P1 LDC.64 R6, c[0x0][0x5c0] ;  /* 0x00017000ff069b82 */ /* 0x000e220000000a00 */
[----:B---3--:R-:W-:Y:S02]  /*24610*/  FMUL R4, R56, UR18 ;  /* 0x0000001238047c20 */ /* 0x008fe40008400000 */
[----:B------:R-:W3:Y:S01]  /*24620*/  LDL.LU R56, [R1+0x134] ;  /* 0x0001340001387983 */ /* 0x000ee20000300800 */
[----:B------:R-:W-:Y:S02]  /*24630*/  LOP3.LUT R5, R5, 0xfffffffb, RZ, 0xc0, !PT ;  /* 0xfffffffb05057812 */ /* 0x000fe400078ec0ff */
[----:B0-----:R-:W-:Y:S02]  /*24640*/  @!P1 IADD3 R14, P5, P6, R24, UR8, R6 ;  /* 0x00000008180e9c10 */ /* 0x001fe4000febe006 */
[----:B------:R-:W-:Y:S02]  /*24650*/  @P1 LOP3.LUT R5, R5, 0x4, RZ, 0xfc, !PT ;  /* 0x0000000405051812 */ /* 0x000fe400078efcff */
[----:B------:R-:W-:-:S02]  /*24660*/  @!P1 IADD3.X R15, R30, UR7, R7, P5, P6 ;  /* 0x000000071e0f9c10 */ /* 0x000fc4000afec407 */
[----:B------:R-:W-:-:S13]  /*24670*/  ISETP.LT.OR P1, PT, R28, 0x41, !P4 ;  /* 0x000000411c00780c */ /* 0x000fda0006721670 */
[----:B------:R-:W0:Y:S02]  /*24680*/  @!P1 LDC.64 R6, c[0x0][0x5c0] ;  /* 0x00017000ff069b82 */ /* 0x000e240000000a00 */
[----:B0-----:R-:W-:-:S04]  /*24690*/  @!P1 IADD3 R90, P2, P5, R24, UR8, R6 ;  /* 0x00000008185a9c10 */ /* 0x001fc8000fd5e006 */
[----:B------:R-:W-:Y:S02]  /*246a0*/  @!P1 IADD3.X R91, R30, UR7, R7, P2, P5 ;  /* 0x000000071e5b9c10 */ /* 0x000fe400097ea407 */
[----:B------:R-:W-:-:S13]  /*246b0*/  ISETP.LT.OR P2, PT, R28, 0x42, !P4 ;  /* 0x000000421c00780c */ /* 0x000fda0006741670 */
[----:B------:R-:W0:Y:S01]  /*246c0*/  @!P2 LDC.64 R6, c[0x0][0x5c0] ;  /* 0x00017000ff06ab82 */ /* 0x000e220000000a00 */
[----:B------:R-:W-:Y:S02]  /*246d0*/  ISETP.LT.OR P0, PT, R28, 0x69, !P3 ;  /* 0x000000691c00780c */ /* 0x000fe40005f01670 */
[----:B0-----:R-:W-:-:S04]  /*246e0*/  @!P2 IADD3 R92, P5, P6, R24, UR8, R6 ;  /* 0x00000008185cac10 */ /* 0x001fc8000febe006 */
[----:B------:R-:W-:-:S07]  /*246f0*/  @!P2 IADD3.X R93, R30, UR7, R7, P5, P6 ;  /* 0x000000071e5dac10 */ /* 0x000fce000afec407 */
[----:B------:R-:W0:Y:S01]  /*24700*/  @!P0 LDC.64 R6, c[0x0][0x5c0] ;  /* 0x00017000ff068b82 */ /* 0x000e220000000a00 */
[----:B------:R-:W-:-:S04]  /*24710*/  LOP3.LUT R0, R0, 0xffdfffff, RZ, 0xc0, !PT ;  /* 0xffdfffff00007812 */ /* 0x000fc800078ec0ff */
[----:B------:R-:W-:Y:S02]  /*24720*/  @P2 LOP3.LUT R0, R0, 0x200000, RZ, 0xfc, !PT ;  /* 0x0020000000002812 */ /* 0x000fe400078efcff */
[----:B------:R-:W-:Y:S02]  /*24730*/  ISETP.LT.OR P2, PT, R28, 0x49, !P4 ;  /* 0x000000491c00780c */ /* 0x000fe40006741670 */
[----:B------:R-:W-:Y:S02]  /*24740*/  F2FP.SATFINITE.E4M3.F32.PACK_AB_MERGE_C R4, RZ, R4, RZ ;  /* 0x00000004ff04723e */ /* 0x000fe400048070ff */
[----:B0-----:R-:W-:-:S05]  /*24750*/  @!P0 IADD3 R6, P5, R24, R6, RZ ;  /* 0x0000000618068210 */ /* 0x001fca0007fbe0ff */
[----:B------:R-:W-:-:S05]  /*24760*/  @!P0 IMAD.X R7, R30, 0x1, R7, P5 ;  /* 0x000000011e078824 */ /* 0x000fca00028e0607 */
[----:B------:R0:W-:Y:S02]  /*24770*/  @!P0 STG.E.U8 desc[UR30][R6.64+0x68], R4 ;  /* 0x0000680406008986 */ /* 0x0001e4000c10111e */
[----:B0-----:R-:W0:Y:S01]  /*24780*/  @!P2 LDC.64 R6, c[0x0][0x5c0] ;  /* 0x00017000ff06ab82 */ /* 0x001e220000000a00 */
[----:B----4-:R-:W-:Y:S02]  /*24790*/  FMUL R4, R57, UR18 ;  /* 0x0000001239047c20 */ /* 0x010fe40008400000 */
[----:B------:R-:W4:Y:S01]  /*247a0*/  LDL.LU R57, [R1+0x138] ;  /* 0x0001380001397983 */ /* 0x000f220000300800 */
[----:B0-----:R-:W-:-:S04]  /*247b0*/  @!P2 IADD3 R96, P0, P5, R24, UR8, R6 ;  /* 0x000000081860ac10 */ /* 0x001fc8000fd1e006 */
[----:B------:R-:W-:Y:S02]  /*247c0*/  @!P2 IADD3.X R97, R30, UR7, R7, P0, P5 ;  /* 0x000000071e61ac10 */ /* 0x000fe400087ea407 */
[----:B------:R-:W-:-:S13]  /*247d0*/  ISETP.LT.OR P0, PT, R28, 0x6a, !P3 ;  /* 0x0000006a1c00780c */ /* 0x000fda0005f01670 */
[----:B------:R-:W0:Y:S01]  /*247e0*/  @!P0 LDC.64 R6, c[0x0][0x5c0] ;  /* 0x00017000ff068b82 */ /* 0x000e220000000a00 */
[----:B------:R-:W-:Y:S02]  /*247f0*/  LOP3.LUT R5, R5, 0xfffffffe, RZ, 0xc0, !PT ;  /* 0xfffffffe05057812 */ /* 0x000fe400078ec0ff */
[----:B------:R-:W-:Y:S02]  /*24800*/  F2FP.SATFINITE.E4M3.F32.PACK_AB_MERGE_C R4, RZ, R4, RZ ;  /* 0x00000004ff04723e */ /* 0x000fe400048070ff */
[----:B------:R-:W-:-:S04]  /*24810*/  @P1 LOP3.LUT R5, R5, 0x1, RZ, 0xfc, !PT ;  /* 0x0000000105051812 */ /* 0x000fc800078efcff */
[----:B------:R-:W-:Y:S02]  /*24820*/  LOP3.LUT P6, RZ, R5, 0x800, RZ, 0xc0, !PT ;  /* 0x0000080005ff7812 */ /* 0x000fe400078cc0ff */
[----:B0-----:R-:W-:-:S05]  /*24830*/  @!P0 IADD3 R6, P5, R24, R6, RZ ;  /* 0x0000000618068210 */ /* 0x001fca0007fbe0ff */
[----:B------:R-:W-:-:S05]  /*24840*/  @!P0 IMAD.X R7, R30, 0x1, R7, P5 ;  /* 0x000000011e078824 */ /* 0x000fca00028e0607 */
[----:B------:R2:W-:Y:S02]  /*24850*/  @!P0 STG.E.U8 desc[UR30][R6.64+0x69], R4 ;  /* 0x0000690406008986 */ /* 0x0005e4000c10111e */
[----:B--2---:R-:W-:Y:S02]  /*24860*/  FMUL R4, R58, UR18 ;  /* 0x000000123a047c20 */ /* 0x004fe40008400000 */
[----:B------:R-:W2:Y:S03]  /*24870*/  LDL.LU R58, [R1+0x13c] ;  /* 0x00013c00013a7983 */ /* 0x000ea60000300800 */
[----:B------:R-:W-:-:S05]  /*24880*/  F2FP.SATFINITE.E4M3.F32.PACK_AB_MERGE_C R4, RZ, R4, RZ ;  /* 0x00000004ff04723e */ /* 0x000fca00048070ff */
[----:B------:R3:W-:Y:S01]  /*24890*/  @!P6 STG.E.U8 desc[UR30][R44.64+0x68], R4 ;  /* 0x000068042c00e986 */ /* 0x0007e2000c10111e */
[C---:B------:R-:W-:Y:S02]  /*248a0*/  LOP3.LUT P1, RZ, R5.reuse, 0x400, RZ, 0xc0, !PT ;  /* 0x0000040005ff7812 */ /* 0x040fe4000782c0ff */
        /* <DEDUP_REMOVED lines=22> */
[C---:B------:R-:W-:Y:S02]  /*24a10*/  LOP3.LUT P6, RZ, R5.reuse, 0x20, RZ, 0xc0, !PT ;  /* 0x0000002005ff7812 */ /* 0x040fe400078cc0ff */
[----:B------:R-:W-:Y:S02]  /*24a20*/  LOP3.LUT R5, R5, 0xfeffffff, RZ, 0xc0, !PT ;  /* 0xfeffffff05057812 */ /* 0x000fe400078ec0ff */
[----:B------:R-:W-:Y:S02]  /*24a30*/  F2FP.SATFINITE.E4M3.F32.PACK_AB_MERGE_C R4, RZ, R4, RZ ;  /* 0x00000004ff04723e */ /* 0x000fe400048070ff */
[----:B------:R-:W-:Y:S02]  /*24a40*/  @P2 LOP3.LUT R5, R5, 0x1000000, RZ, 0xfc, !PT ;  /* 0x0100000005052812 */ /* 0x000fe400078efcff */
[----:B------:R-:W-:Y:S01]  /*24a50*/  ISETP.LT.OR P2, PT, R28, 0x59, !P4 ;  /* 0x000000591c00780c */ /* 0x000fe20006741670 */
[----:B------:R4:W-:Y:S01]  /*24a60*/  @!P1 STG.E.U8 desc[UR30][R34.64+0x69], R4 ;  /* 0x0000690422009986 */ /* 0x0009e2000c10111e */
[----:B0-----:R-:W-:-:S05]  /*24a70*/  @!P0 IADD3 R6, P5, R24, R6, RZ ;  /* 0x0000000618068210 */ /* 0x001fca0007fbe0ff */
[----:B------:R-:W-:Y:S02]  /*24a80*/  @!P0 IMAD.X R7, R30, 0x1, R7, P5 ;  /* 0x000000011e078824 */ /* 0x000fe400028e0607 */
[----:B----4-:R-:W-:Y:S02]  /*24a90*/  FMUL R4, R57, UR18 ;  /* 0x0000001239047c20 */ /* 0x010fe40008400000 */
[----:B------:R-:W4:Y:S03]  /*24aa0*/  LDL.LU R57, [R1+0x144] ;  /* 0x0001440001397983 */ /* 0x000f260000300800 */
[----:B------:R-:W-:-:S05]  /*24ab0*/  F2FP.SATFINITE.E4M3.F32.PACK_AB_MERGE_C R4, RZ, R4, RZ ;  /* 0x00000004ff04723e */ /* 0x000fca00048070ff */
[----:B------:R0:W-:Y:S02]  /*24ac0*/  @!P0 STG.E.U8 desc[UR30][R6.64+0x70], R4 ;  /* 0x0000700406008986 */ /* 0x0001e4000c10111e */
[----:B0-----:R-:W0:Y:S02]  /*24ad0*/  @!P2 LDC.64 R6, c[0x0][0x5c0] ;  /* 0x00017000ff06ab82 */ /* 0x001e240000000a00 */
[----:B0-----:R-:W-:-:S04]  /*24ae0*/  @!P2 IADD3 R122, P0, P5, R24, UR8, R6 ;  /* 0x00000008187aac10 */ /* 0x001fc8000fd1e006 */
[----:B------:R-:W-:Y:S02]  /*24af0*/  @!P2 IADD3.X R123, R30, UR7, R7, P0, P5 ;  /* 0x000000071e7bac10 */ /* 0x000fe400087ea407 */
[----:B------:R-:W-:-:S13]  /*24b00*/  ISETP.LT.OR P0, PT, R28, 0x72, !P3 ;  /* 0x000000721c00780c */ /* 0x000fda0005f01670 */
[----:B------:R-:W0:Y:S01]  /*24b10*/  @!P0 LDC.64 R6, c[0x0][0x5c0] ;  /* 0x00017000ff068b82 */ /* 0x000e220000000a00 */
[----:B--2---:R-:W-:Y:S01]  /*24b20*/  FMUL R4, R58, UR18 ;  /* 0x000000123a047c20 */ /* 0x004fe20008400000 */
[----:B0-----:R-:W-:Y:S01]  /*24b30*/  @!P0 IADD3 R6, P5, R24, R6, RZ ;  /* 0x0000000618068210 */ /* 0x001fe20007fbe0ff */
[----:B------:R-:W2:Y:S03]  /*24b40*/  LDL.LU R58, [R1+0x148] ;  /* 0x00014800013a7983 */ /* 0x000ea60000300800 */
[----:B------:R-:W-:Y:S01]  /*24b50*/  F2FP.SATFINITE.E4M3.F32.PACK_AB_MERGE_C R4, RZ, R4, RZ ;  /* 0x00000004ff04723e */ /* 0x000fe200048070ff */
[----:B------:R-:W-:-:S05]  /*24b60*/  @!P0 IMAD.X R7, R30, 0x1, R7, P5 ;  /* 0x000000011e078824 */ /* 0x000fca00028e0607 */
[----:B------:R3:W-:Y:S02]  /*24b70*/  @!P0 STG.E.U8 desc[UR30][R6.64+0x71], R4 ;  /* 0x0000710406008986 */ /* 0x0007e4000c10111e */
[----:B---3--:R-:W-:Y:S02]  /*24b80*/  FMUL R4, R56, UR18 ;  /* 0x0000001238047c20 */ /* 0x008fe40008400000 */
[----:B------:R-:W3:Y:S01]  /*24b90*/  LDL.LU R56, [R1+0x14c] ;  /* 0x00014c0001387983 */ /* 0x000ee20000300800 */
[C---:B------:R-:W-:Y:S02]  /*24ba0*/  LOP3.LUT P1, RZ, R5.reuse, 0x1000, RZ, 0xc0, !PT ;  /* 0x0000100005ff7812 */ /* 0x040fe4000782c0ff */
[----:B------:R-:W-:-:S04]  /*24bb0*/  LOP3.LUT R5, R5, 0xfffffbff, RZ, 0xc0, !PT ;  /* 0xfffffbff05057812 */ /* 0x000fc800078ec0ff */
[----:B------:R-:W-:Y:S02]  /*24bc0*/  @P2 LOP3.LUT R5, R5, 0x400, RZ, 0xfc, !PT ;  /* 0x0000040005052812 */ /* 0x000fe400078efcff */
[----:B------:R-:W-:-:S13]  /*24bd0*/  ISETP.LT.OR P2, PT, R28, 0x5a, !P4 ;  /* 0x0000005a1c00780c */ /* 0x000fda0006741670 */
[----:B------:R-:W0:Y:S01]  /*24be0*/  @!P2 LDC.64 R6, c[0x0][0x5c0] ;  /* 0x00017000ff06ab82 */ /* 0x000e220000000a00 */
[----:B------:R-:W-:-:S04]  /*24bf0*/  LOP3.LUT R5, R5, 0xfdffffff, RZ, 0xc0, !PT ;  /* 0xfdffffff05057812 */ /* 0x000fc800078ec0ff */
[----:B------:R-:W-:Y:S02]  /*24c00*/  @P2 LOP3.LUT R5, R5, 0x2000000, RZ, 0xfc, !PT ;  /* 0x0200000005052812 */ /* 0x000fe400078efcff */
[----:B0-----:R-:W-:-:S04]  /*24c10*/  @!P2 IADD3 R112, P0, P5, R24, UR8, R6 ;  /* 0x000000081870ac10 */ /* 0x001fc8000fd1e006 */
[----:B------:R-:W-:Y:S02]  /*24c20*/  @!P2 IADD3.X R113, R30, UR7, R7, P0, P5 ;  /* 0x000000071e71ac10 */ /* 0x000fe400087ea407 */
[----:B------:R-:W-:Y:S02]  /*24c30*/  ISETP.LT.OR P2, PT, R28, 0x61, !P4 ;  /* 0x000000611c00780c */ /* 0x000fe40006741670 */
[----:B------:R-:W-:-:S11]  /*24c40*/  F2FP.SATFINITE.E4M3.F32.PACK_AB_MERGE_C R4, RZ, R4, RZ ;  /* 0x00000004ff04723e */ /* 0x000fd600048070ff */
[----:B------:R-:W0:Y:S01]  /*24c50*/  @!P2 LDC.64 R6, c[0x0][0x5c0] ;  /* 0x00017000ff06ab82 */ /* 0x000e220000000a00 */
[----:B------:R4:W-:Y:S01]  /*24c60*/  @!P6 STG.E.U8 desc[UR30][R48.64+0x70], R4 ;  /* 0x000070043000e986 */ /* 0x0009e2000c10111e */
[----:B------:R-:W-:Y:S02]  /*24c70*/  ISETP.LT.OR P6, PT, R28, 0x62, !P4 ;  /* 0x000000621c00780c */ /* 0x000fe400067c1670 */
[----:B0-----:R-:W-:-:S04]  /*24c80*/  @!P2 IADD3 R120, P0, P5, R24, UR8, R6 ;  /* 0x000000081878ac10 */ /* 0x001fc8000fd1e006 */
[----:B------:R-:W-:-:S07]  /*24c90*/  @!P2 IADD3.X R121, R30, UR7, R7, P0, P5 ;  /* 0x000000071e79ac10 */ /* 0x000fce00087ea407 */
[----:B------:R-:W0:Y:S02]  /*24ca0*/  @!P6 LDC.64 R6, c[0x0][0x5c0] ;  /* 0x00017000ff06eb82 */ /* 0x000e240000000a00 */
[----:B0-----:R-:W-:-:S04]  /*24cb0*/  @!P6 IADD3 R118, P0, P5, R24, UR8, R6 ;  /* 0x000000081876ec10 */ /* 0x001fc8000fd1e006 */
[----:B------:R-:W-:Y:S02]  /*24cc0*/  @!P6 IADD3.X R119, R30, UR7, R7, P0, P5 ;  /* 0x000000071e77ec10 */ /* 0x000fe400087ea407 */
[----:B------:R-:W-:-:S13]  /*24cd0*/  ISETP.LT.OR P0, PT, R28, 0x79, !P3 ;  /* 0x000000791c00780c */ /* 0x000fda0005f01670 */
[----:B------:R-:W0:Y:S01]  /*24ce0*/  @!P0 LDC.64 R6, c[0x0][0x5c0] ;  /* 0x00017000ff068b82 */ /* 0x000e220000000a00 */
[----:B----4-:R-:W-:Y:S02]  /*24cf0*/  FMUL R4, R57, UR18 ;  /* 0x0000001239047c20 */ /* 0x010fe40008400000 */
[----:B------:R-:W4:Y:S03]  /*24d00*/  LDL.LU R57, [R1+0x150] ;  /* 0x0001500001397983 */ /* 0x000f260000300800 */
        /* <DEDUP_REMOVED lines=11> */
[----:B------:R-:W0:Y:S01]  /*24dc0*/  @!P1 LDC.64 R6, c[0x0][0x5c0] ;  /* 0x00017000ff069b82 */ /* 0x000e220000000a00 */
[----:B------:R-:W-:Y:S02]  /*24dd0*/  ISETP.LT.OR P3, PT, R28, 0x7a, !P3 ;  /* 0x0000007a1c00780c */ /* 0x000fe40005f61670 */
[----:B0-----:R-:W-:-:S04]  /*24de0*/  @!P1 IADD3 R116, P0, P5, R24, UR8, R6 ;  /* 0x0000000818749c10 */ /* 0x001fc8000fd1e006 */
[----:B------:R-:W-:-:S07]  /*24df0*/  @!P1 IADD3.X R117, R30, UR7, R7, P0, P5 ;  /* 0x000000071e759c10 */ /* 0x000fce00087ea407 */
[----:B------:R-:W0:Y:S01]  /*24e00*/  @!P3 LDC.64 R6, c[0x0][0x5c0] ;  /* 0x00017000ff06bb82 */ /* 0x000e220000000a00 */
[----:B------:R-:W-:Y:S02]  /*24e10*/  F2FP.SATFINITE.E4M3.F32.PACK_AB_MERGE_C R4, RZ, R4, RZ ;  /* 0x00000004ff04723e */ /* 0x000fe400048070ff */
[----:B0-----:R-:W-:-:S05]  /*24e20*/  @!P3 IADD3 R6, P0, R24, R6, RZ ;  /* 0x000000061806b210 */ /* 0x001fca0007f1e0ff */
[----:B------:R-:W-:-:S05]  /*24e30*/  @!P3 IMAD.X R7, R30, 0x1, R7, P0 ;  /* 0x000000011e07b824 */ /* 0x000fca00000e0607 */
[----:B------:R4:W-:Y:S01]  /*24e40*/  @!P3 STG.E.U8 desc[UR30][R6.64+0x79], R4 ;  /* 0x000079040600b986 */ /* 0x0009e2000c10111e */
[----:B------:R-:W-:-:S04]  /*24e50*/  LOP3.LUT R8, R8, 0xffffdfff, RZ, 0xc0, !PT ;  /* 0xffffdfff08087812 */ /* 0x000fc800078ec0ff */
[----:B------:R-:W-:Y:S02]  /*24e60*/  @P2 LOP3.LUT R8, R8, 0x2000, RZ, 0xfc, !PT ;  /* 0x0000200008082812 */ /* 0x000fe400078efcff */
[----:B------:R-:W-:Y:S02]  /*24e70*/  LOP3.LUT P2, RZ, R5, 0x4000, RZ, 0xc0, !PT ;  /* 0x0000400005ff7812 */ /* 0x000fe4000784c0ff */
[----:B------:R-:W-:-:S04]  /*24e80*/  LOP3.LUT R8, R8, 0xfffeffff, RZ, 0xc0, !PT ;  /* 0xfffeffff08087812 */ /* 0x000fc800078ec0ff */
[----:B------:R-:W-:Y:S01]  /*24e90*/  @P6 LOP3.LUT R8, R8, 0x10000, RZ, 0xfc, !PT ;  /* 0x0001000008086812 */ /* 0x000fe200078efcff */
[----:B----4-:R-:W-:Y:S02]  /*24ea0*/  FMUL R4, R57, UR18 ;  /* 0x0000001239047c20 */ /* 0x010fe40008400000 */
[----:B------:R-:W4:Y:S03]  /*24eb0*/  LDL.LU R57, [R1+0x15c] ;  /* 0x00015c0001397983 */ /* 0x000f260000300800 */
[----:B------:R-:W-:Y:S02]  /*24ec0*/  F2FP.SATFINITE.E4M3.F32.PACK_AB_MERGE_C R4, RZ, R4, RZ ;  /* 0x00000004ff04723e */ /* 0x000fe400048070ff */
[----:B------:R-:W-:-:S03]  /*24ed0*/  LOP3.LUT P6, RZ, R5, 0x2000, RZ, 0xc0, !PT ;  /* 0x0000200005ff7812 */ /* 0x000fc600078cc0ff */
[----:B------:R2:W-:Y:S01]  /*24ee0*/  @!P2 STG.E.U8 desc[UR30][R50.64+0x78], R4 ;  /* 0x000078043200a986 */ /* 0x0005e2000c10111e */
[----:B------:R-:W-:-:S13]  /*24ef0*/  ISETP.LT.OR P5, PT, R28, 0x6a, !P4 ;  /* 0x0000006a1c00780c */ /* 0x000fda00067a1670 */
[----:B------:R-:W0:Y:S01]  /*24f00*/  @!P5 LDC.64 R6, c[0x0][0x5c0] ;  /* 0x00017000ff06db82 */ /* 0x000e220000000a00 */
[----:B--2---:R-:W-:-:S05]  /*24f10*/  FMUL R4, R58, UR18 ;  /* 0x000000123a047c20 */ /* 0x004fca0008400000 */
[----:B------:R-:W-:-:S05]  /*24f20*/  F2FP.SATFINITE.E4M3.F32.PACK_AB_MERGE_C R4, RZ, R4, RZ ;  /* 0x00000004ff04723e */ /* 0x000fca00048070ff */
[----:B------:R3:W-:Y:S02]  /*24f30*/  @!P6 STG.E.U8 desc[UR30][R26.64+0x79], R4 ;  /* 0x000079041a00e986 */ /* 0x0007e4000c10111e */
[----:B---3--:R-:W-:Y:S02]  /*24f40*/  FMUL R4, R56, UR18 ;  /* 0x0000001238047c20 */ /* 0x008fe40008400000 */
[----:B------:R-:W2:Y:S01]  /*24f50*/  LDL.LU R56, [R1+0x160] ;  /* 0x0001600001387983 */ /* 0x000ea20000300800 */
[----:B------:R-:W-:Y:S02]  /*24f60*/  ISETP.LT.OR P2, PT, R28, 0x71, !P4 ;  /* 0x000000711c00780c */ /* 0x000fe40006741670 */
[----:B0-----:R-:W-:Y:S01]  /*24f70*/  @!P5 IADD3 R106, P0, P3, R24, UR8, R6 ;  /* 0x00000008186adc10 */ /* 0x001fe2000fb1e006 */
[----:B------:R-:W3:Y:S03]  /*24f80*/  LDL.LU R58, [R1+0x164] ;  /* 0x00016400013a7983 */ /* 0x000ee60000300800 */
        /* <DEDUP_REMOVED lines=22> */
[----:B------:R-:W-:Y:S02]  /*250f0*/  LOP3.LUT R5, R5, 0xffffefff, RZ, 0xc0, !PT ;  /* 0xffffefff05057812 */ /* 0x000fe400078ec0ff */
[----:B0-----:R-:W-:-:S04]  /*25100*/  @!P2 IADD3 R98, P0, P3, R24, UR8, R6 ;  /* 0x000000081862ac10 */ /* 0x001fc8000fb1e006 */
[----:B------:R-:W-:Y:S01]  /*25110*/  @!P2 IADD3.X R99, R30, UR7, R7, P0, P3 ;  /* 0x000000071e63ac10 */ /* 0x000fe200087e6407 */
[----:B----4-:R-:W-:Y:S02]  /*25120*/  FMUL R7, R57, UR18 ;  /* 0x0000001239077c20 */ /* 0x010fe40008400000 */
[----:B------:R-:W4:Y:S01]  /*25130*/  LDL.LU R57, [R1+0x168] ;  /* 0x0001680001397983 */ /* 0x000f220000300800 */
[----:B------:R-:W-:Y:S02]  /*25140*/  ISETP.GE.AND P5, PT, R29, 0x89, PT ;  /* 0x000000891d00780c */ /* 0x000fe40003fa6270 */
[----:B------:R-:W-:Y:S02]  /*25150*/  @P1 LOP3.LUT R5, R5, 0x1000, RZ, 0xfc, !PT ;  /* 0x0000100005051812 */ /* 0x000fe400078efcff */
[----:B------:R-:W-:Y:S02]  /*25160*/  ISETP.LT.OR P6, PT, R28, 0x1, !P4 ;  /* 0x000000011c00780c */ /* 0x000fe400067c1670 */
[----:B------:R-:W-:-:S02]  /*25170*/  LOP3.LUT P1, RZ, R0, 0x20000000, RZ, 0xc0, !PT ;  /* 0x2000000000ff7812 */ /* 0x000fc4000782c0ff */
[----:B------:R-:W-:Y:S02]  /*25180*/  ISETP.LT.OR P0, PT, R28, 0x1, !P5 ;  /* 0x000000011c00780c */ /* 0x000fe40006f01670 */
[----:B------:R-:W-:Y:S02]  /*25190*/  F2FP.SATFINITE.E4M3.F32.PACK_AB_MERGE_C R4, RZ, R4, RZ ;  /* 0x00000004ff04723e */ /* 0x000fe400048070ff */
[----:B------:R-:W-:-:S05]  /*251a0*/  F2FP.SATFINITE.E4M3.F32.PACK_AB_MERGE_C R7, RZ, R7, RZ ;  /* 0x00000007ff07723e */ /* 0x000fca00048070ff */
[----:B------:R-:W-:Y:S04]  /*251b0*/  @!P6 STG.E.U8 desc[UR30][R16.64], R4 ;  /* 0x000000041000e986 */ /* 0x000fe8000c10111e */
[----:B------:R0:W-:Y:S02]  /*251c0*/  @!P1 STG.E.U8 desc[UR30][R10.64+0x1], R7 ;  /* 0x000001070a009986 */ /* 0x0001e4000c10111e */
[----:B0-----:R-:W0:Y:S01]  /*251d0*/  @!P0 LDC.64 R10, c[0x0][0x5c0] ;  /* 0x00017000ff0a8b82 */ /* 0x001e220000000a00 */
[----:B------:R-:W-:Y:S02]  /*251e0*/  IMAD.U32 R6, RZ, RZ, UR10 ;  /* 0x0000000aff067e24 */ /* 0x000fe4000f8e00ff */
[----:B------:R-:W-:-:S03]  /*251f0*/  IMAD.U32 R4, RZ, RZ, UR9 ;  /* 0x00000009ff047e24 */ /* 0x000fc6000f8e00ff */
[----:B------:R-:W-:-:S04]  /*25200*/  @!P0 IADD3 R6, P3, P4, R6, UR8, R24 ;  /* 0x0000000806068c10 */ /* 0x000fc8000fc7e018 */
[----:B------:R-:W-:Y:S02]  /*25210*/  @!P0 IADD3.X R4, R4, UR7, R30, P3, P4 ;  /* 0x0000000704048c10 */ /* 0x000fe40009fe841e */
[----:B0-----:R-:W-:-:S05]  /*25220*/  @!P0 IADD3 R10, P3, R6, R10, RZ ;  /* 0x0000000a060a8210 */ /* 0x001fca0007f7e0ff */
[----:B------:R-:W-:Y:S02]  /*25230*/  @!P0 IMAD.X R11, R4, 0x1, R11, P3 ;  /* 0x00000001040b8824 */ /* 0x000fe400018e060b */
[----:B--2---:R-:W-:Y:S02]  /*25240*/  FMUL R4, R56, UR18 ;  /* 0x0000001238047c20 */ /* 0x004fe40008400000 */
[----:B------:R-:W2:Y:S01]  /*25250*/  LDL.LU R56, [R1+0x16c] ;  /* 0x00016c0001387983 */ /* 0x000ea20000300800 */
[----:B------:R-:W-:Y:S02]  /*25260*/  LOP3.LUT R8, R8, 0x7fffffff, RZ, 0xc0, !PT ;  /* 0x7fffffff08087812 */ /* 0x000fe400078ec0ff */
[----:B------:R-:W-:Y:S02]  /*25270*/  ISETP.GE.AND P1, PT, R29, 0x101, PT ;  /* 0x000001011d00780c */ /* 0x000fe40003f26270 */
[----:B------:R-:W-:Y:S02]  /*25280*/  @P2 LOP3.LUT R8, R8, 0x80000000, RZ, 0xfc, !PT ;  /* 0x8000000008082812 */ /* 0x000fe400078efcff */
[----:B------:R-:W-:-:S02]  /*25290*/  ISETP.LT.OR P2, PT, R28, 0x1, !P1 ;  /* 0x000000011c00780c */ /* 0x000fc40004f41670 */
[----:B------:R-:W-:-:S11]  /*252a0*/  F2FP.SATFINITE.E4M3.F32.PACK_AB_MERGE_C R4, RZ, R4, RZ ;  /* 0x00000004ff04723e */ /* 0x000fd600048070ff */
[----:B------:R-:W0:Y:S01]  /*252b0*/  @!P2 LDC.64 R6, c[0x0][0x5c0] ;  /* 0x00017000ff06ab82 */ /* 0x000e220000000a00 */
[----:B------:R1:W-:Y:S01]  /*252c0*/  @!P0 STG.E.U8 desc[UR30][R10.64], R4 ;  /* 0x000000040a008986 */ /* 0x0003e2000c10111e */
[----:B------:R-:W-:Y:S02]  /*252d0*/  ISETP.LT.OR P0, PT, R28, 0x2, !P5 ;  /* 0x000000021c00780c */ /* 0x000fe40006f01670 */
[----:B------:R-:W-:-:S04]  /*252e0*/  LOP3.LUT R0, R0, 0xfffffff7, RZ, 0xc0, !PT ;  /* 0xfffffff700007812 */ /* 0x000fc800078ec0ff */
[----:B------:R-:W-:Y:S02]  /*252f0*/  @P2 LOP3.LUT R0, R0, 0x8, RZ, 0xfc, !PT ;  /* 0x0000000800002812 */ /* 0x000fe400078efcff */
[----:B0-----:R-:W-:-:S04]  /*25300*/  @!P2 IADD3 R110, P4, P6, R24, UR12, R6 ;  /* 0x0000000c186eac10 */ /* 0x001fc8000fe9e006 */
[----:B------:R-:W-:Y:S02]  /*25310*/  @!P2 IADD3.X R111, R30, UR11, R7, P4, P6 ;  /* 0x0000000b1e6fac10 */ /* 0x000fe4000a7ec407 */
[----:B------:R-:W0:Y:S01]  /*25320*/  @!P0 LDC.64 R6, c[0x0][0x5c0] ;  /* 0x00017000ff068b82 */ /* 0x000e220000000a00 */
[----:B------:R-:W-:Y:S02]  /*25330*/  LOP3.LUT P6, RZ, R5, 0x8000, RZ, 0xc0, !PT ;  /* 0x0000800005ff7812 */ /* 0x000fe400078cc0ff */
[----:B------:R-:W-:Y:S01]  /*25340*/  LOP3.LUT R0, R0, 0xefffffff, RZ, 0xc0, !PT ;  /* 0xefffffff00007812 */ /* 0x000fe200078ec0ff */
[----:B-1----:R-:W-:Y:S02]  /*25350*/  IMAD.U32 R10, RZ, RZ, UR10 ;  /* 0x0000000aff0a7e24 */ /* 0x002fe4000f8e00ff */
[----:B------:R-:W-:-:S03]  /*25360*/  IMAD.U32 R4, RZ, RZ, UR9 ;  /* 0x00000009ff047e24 */ /* 0x000fc6000f8e00ff */
[----:B------:R-:W-:-:S05]  /*25370*/  @!P0 IADD3 R10, P3, P4, R10, UR8, R24 ;  /* 0x000000080a0a8c10 */ /* 0x000fca000fc7e018 */
[----:B------:R-:W-:Y:S02]  /*25380*/  @P6 LOP3.LUT R0, R0, 0x10000000, RZ, 0xfc, !PT ;  /* 0x1000000000006812 */ /* 0x000fe400078efcff */
[----:B------:R-:W-:Y:S02]  /*25390*/  ISETP.LT.OR P6, PT, R28, 0x2, !P1 ;  /* 0x000000021c00780c */ /* 0x000fe40004fc1670 */
[----:B------:R-:W-:Y:S02]  /*253a0*/  @!P0 IADD3.X R4, R4, UR7, R30, P3, P4 ;  /* 0x0000000704048c10 */ /* 0x000fe40009fe841e */
[----:B0-----:R-:W-:-:S05]  /*253b0*/  @!P0 IADD3 R10, P3, R10, R6, RZ ;  /* 0x000000060a0a8210 */ /* 0x001fca0007f7e0ff */
[----:B------:R-:W-:-:S04]  /*253c0*/  @!P0 IMAD.X R11, R4, 0x1, R7, P3 ;  /* 0x00000001040b8824 */ /* 0x000fc800018e0607 */
[----:B------:R-:W0:Y:S01]  /*253d0*/  @!P6 LDC.64 R6, c[0x0][0x5c0] ;  /* 0x00017000ff06eb82 */ /* 0x000e220000000a00 */
[----:B---3--:R-:W-:-:S05]  /*253e0*/  FMUL R4, R58, UR18 ;  /* 0x000000123a047c20 */ /* 0x008fca0008400000 */
[----:B------:R-:W-:Y:S02]  /*253f0*/  F2FP.SATFINITE.E4M3.F32.PACK_AB_MERGE_C R4, RZ, R4, RZ ;  /* 0x00000004ff04723e */ /* 0x000fe400048070ff */
[----:B0-----:R-:W-:-:S04]  /*25400*/  @!P6 IADD3 R74, P3, P4, R24, UR12, R6 ;  /* 0x0000000c184aec10 */ /* 0x001fc8000fc7e006 */
[----:B------:R-:W-:Y:S02]  /*25410*/  @!P6 IADD3.X R75, R30, UR11, R7, P3, P4 ;  /* 0x0000000b1e4bec10 */ /* 0x000fe40009fe8407 */
[----:B------:R-:W-:Y:S01]  /*25420*/  ISETP.LT.OR P4, PT, R28, 0x9, !P1 ;  /* 0x000000091c00780c */ /* 0x000fe20004f81670 */
[----:B------:R4:W-:-:S12]  /*25430*/  @!P0 STG.E.U8 desc[UR30][R10.64+0x1], R4 ;  /* 0x000001040a008986 */ /* 0x0009d8000c10111e */
[----:B------:R-:W0:Y:S01]  /*25440*/  @!P4 LDC.64 R6, c[0x0][0x5c0] ;  /* 0x00017000ff06cb82 */ /* 0x000e220000000a00 */
[----:B------:R-:W-:-:S04]  /*25450*/  LOP3.LUT R0, R0, 0xfffffffb, RZ, 0xc0, !PT ;  /* 0xfffffffb00007812 */ /* 0x000fc800078ec0ff */
[----:B------:R-:W-:-:S04]  /*25460*/  @P6 LOP3.LUT R0, R0, 0x4, RZ, 0xfc, !PT ;  /* 0x0000000400006812 */ /* 0x000fc800078efcff */
[C---:B------:R-:W-:Y:S02]  /*25470*/  LOP3.LUT P6, RZ, R0.reuse, 0x10000000, RZ, 0xc0, !PT ;  /* 0x1000000000ff7812 */ /* 0x040fe400078cc0ff */
[----:B------:R-:W-:-:S04]  /*25480*/  LOP3.LUT R0, R0, 0xfffffffd, RZ, 0xc0, !PT ;  /* 0xfffffffd00007812 */ /* 0x000fc800078ec0ff */
[----:B------:R-:W-:Y:S02]  /*25490*/  @P4 LOP3.LUT R0, R0, 0x2, RZ, 0xfc, !PT ;  /* 0x0000000200004812 */ /* 0x000fe400078efcff */
[----:B0-----:R-:W-:Y:S01]  /*254a0*/  @!P4 IADD3 R76, P0, P3, R24, UR12, R6 ;  /* 0x0000000c184ccc10 */ /* 0x001fe2000fb1e006 */
[----:B----4-:R-:W-:Y:S02]  /*254b0*/  FMUL R4, R57, UR18 ;  /* 0x0000001239047c20 */ /* 0x010fe40008400000 */
[----:B------:R-:W3:Y:S01]  /*254c0*/  LDL.LU R57, [R1+0x170] ;  /* 0x0001700001397983 */ /* 0x000ee20000300800 */
[----:B------:R-:W-:Y:S02]  /*254d0*/  @!P4 IADD3.X R77, R30, UR11, R7, P0, P3 ;  /* 0x0000000b1e4dcc10 */ /* 0x000fe400087e6407 */
[----:B------:R-:W-:Y:S01]  /*254e0*/  ISETP.LT.OR P4, PT, R28, 0xa, !P1 ;  /* 0x0000000a1c00780c */ /* 0x000fe20004f81670 */
[----:B------:R-:W4:-:S12]  /*254f0*/  LDL.LU R58, [R1+0x174] ;  /* 0x00017400013a7983 */ /* 0x000f180000300800 */
[----:B------:R-:W0:Y:S02]  /*25500*/  @!P4 LDC.64 R6, c[0x0][0x5c0] ;  /* 0x00017000ff06cb82 */ /* 0x000e240000000a00 */
[----:B0-----:R-:W-:-:S04]  /*25510*/  @!P4 IADD3 R70, P0, P3, R24, UR12, R6 ;  /* 0x0000000c1846cc10 */ /* 0x001fc8000fb1e006 */
[----:B------:R-:W-:Y:S01]  /*25520*/  @!P4 IADD3.X R71, R30, UR11, R7, P0, P3 ;  /* 0x0000000b1e47cc10 */ /* 0x000fe200087e6407 */
[----:B--2---:R-:W-:Y:S02]  /*25530*/  FMUL R7, R56, UR18 ;  /* 0x0000001238077c20 */ /* 0x004fe40008400000 */
[----:B------:R-:W2:Y:S01]  /*25540*/  LDL.LU R56, [R1+0x178] ;  /* 0x0001780001387983 */ /* 0x000ea20000300800 */
[----:B------:R-:W-:Y:S02]  /*25550*/  ISETP.LT.OR P0, PT, R28, 0x9, !P5 ;  /* 0x000000091c00780c */ /* 0x000fe40006f01670 */
[----:B------:R-:W-:Y:S02]  /*25560*/  LOP3.LUT P2, RZ, R5, 0x40, RZ, 0xc0, !PT ;  /* 0x0000004005ff7812 */ /* 0x000fe4000784c0ff */
[----:B------:R-:W-:Y:S02]  /*25570*/  F2FP.SATFINITE.E4M3.F32.PACK_AB_MERGE_C R4, RZ, R4, RZ ;  /* 0x00000004ff04723e */ /* 0x000fe400048070ff */
[----:B------:R-:W-:-:S07]  /*25580*/  F2FP.SATFINITE.E4M3.F32.PACK_AB_MERGE_C R7, RZ, R7, RZ ;  /* 0x00000007ff07723e */ /* 0x000fce00048070ff */
[----:B------:R-:W0:Y:S01]  /*25590*/  @!P0 LDC.64 R10, c[0x0][0x5c0] ;  /* 0x00017000ff0a8b82 */ /* 0x000e220000000a00 */
[----:B------:R1:W-:Y:S01]  /*255a0*/  @!P6 STG.E.U8 desc[UR30][R20.64+0x8], R4 ;  /* 0x000008041400e986 */ /* 0x0003e2000c10111e */
[----:B------:R-:W-:-:S03]  /*255b0*/  LOP3.LUT R0, R0, 0xfffffffe, RZ, 0xc0, !PT ;  /* 0xfffffffe00007812 */ /* 0x000fc600078ec0ff */
[----:B------:R0:W-:Y:S01]  /*255c0*/  @!P2 STG.E.U8 desc[UR30][R12.64+0x9], R7 ;  /* 0x000009070c00a986 */ /* 0x0001e2000c10111e */
[----:B------:R-:W-:Y:S01]  /*255d0*/  ISETP.LT.OR P2, PT, R28, 0x11, !P1 ;  /* 0x000000111c00780c */ /* 0x000fe20004f41670 */
[----:B------:R-:W-:Y:S01]  /*255e0*/  IMAD.U32 R6, RZ, RZ, UR10 ;  /* 0x0000000aff067e24 */ /* 0x000fe2000f8e00ff */
[----:B------:R-:W-:-:S04]  /*255f0*/  @P4 LOP3.LUT R0, R0, 0x1, RZ, 0xfc, !PT ;  /* 0x0000000100004812 */ /* 0x000fc800078efcff */
[----:B------:R-:W-:Y:S01]  /*25600*/  @!P0 IADD3 R6, P3, P4, R6, UR8, R24 ;  /* 0x0000000806068c10 */ /* 0x000fe2000fc7e018 */
[----:B-1----:R-:W-:-:S05]  /*25610*/  IMAD.U32 R4, RZ, RZ, UR9 ;  /* 0x00000009ff047e24 */ /* 0x002fca000f8e00ff */
[----:B------:R-:W-:Y:S02]  /*25620*/  @!P0 IADD3.X R4, R4, UR7, R30, P3, P4 ;  /* 0x0000000704048c10 */ /* 0x000fe40009fe841e */
[----:B0-----:R-:W-:Y:S02]  /*25630*/  @!P0 IADD3 R10, P3, R6, R10, RZ ;  /* 0x0000000a060a8210 */ /* 0x001fe40007f7e0ff */
[----:B------:R-:W0:Y:S03]  /*25640*/  @!P2 LDC.64 R6, c[0x0][0x5c0] ;  /* 0x00017000ff06ab82 */ /* 0x000e260000000a00 */
[----:B------:R-:W-:Y:S01]  /*25650*/  @!P0 IMAD.X R11, R4, 0x1, R11, P3 ;  /* 0x00000001040b8824 */ /* 0x000fe200018e060b */
[----:B0-----:R-:W-:-:S04]  /*25660*/  @!P2 IADD3 R72, P4, P6, R24, UR12, R6 ;  /* 0x0000000c1848ac10 */ /* 0x001fc8000fe9e006 */
[----:B------:R-:W-:Y:S01]  /*25670*/  @!P2 IADD3.X R73, R30, UR11, R7, P4, P6 ;  /* 0x0000000b1e49ac10 */ /* 0x000fe2000a7ec407 */
[----:B---3--:R-:W-:Y:S02]  /*25680*/  FMUL R4, R57, UR18 ;  /* 0x0000001239047c20 */ /* 0x008fe40008400000 */
[----:B------:R-:W3:Y:S03]  /*25690*/  LDL.LU R57, [R1+0x17c] ;  /* 0x00017c0001397983 */ /* 0x000ee60000300800 */
[----:B------:R-:W-:-:S05]  /*256a0*/  F2FP.SATFINITE.E4M3.F32.PACK_AB_MERGE_C R4, RZ, R4, RZ ;  /* 0x00000004ff04723e */ /* 0x000fca00048070ff */
[----:B------:R0:W-:Y:S01]  /*256b0*/  @!P0 STG.E.U8 desc[UR30][R10.64+0x8], R4 ;  /* 0x000008040a008986 */ /* 0x0001e2000c10111e */
[----:B------:R-:W-:-:S13]  /*256c0*/  ISETP.LT.OR P0, PT, R28, 0xa, !P5 ;  /* 0x0000000a1c00780c */ /* 0x000fda0006f01670 */
[----:B------:R-:W1:Y:S01]  /*256d0*/  @!P0 LDC.64 R6, c[0x0][0x5c0] ;  /* 0x00017000ff068b82 */ /* 0x000e620000000a00 */
[----:B0-----:R-:W-:Y:S02]  /*256e0*/  IMAD.U32 R10, RZ, RZ, UR10 ;  /* 0x0000000aff0a7e24 */ /* 0x001fe4000f8e00ff */
[----:B------:R-:W-:-:S03]  /*256f0*/  IMAD.U32 R4, RZ, RZ, UR9 ;  /* 0x00000009ff047e24 */ /* 0x000fc6000f8e00ff */
[----:B------:R-:W-:-:S04]  /*25700*/  @!P0 IADD3 R10, P3, P4, R10, UR8, R24 ;  /* 0x000000080a0a8c10 */ /* 0x000fc8000fc7e018 */
[----:B------:R-:W-:Y:S02]  /*25710*/  @!P0 IADD3.X R4, R4, UR7, R30, P3, P4 ;  /* 0x0000000704048c10 */ /* 0x000fe40009fe841e */
[----:B-1----:R-:W-:-:S05]  /*25720*/  @!P0 IADD3 R10, P3, R10, R6, RZ ;  /* 0x000000060a0a8210 */ /* 0x002fca0007f7e0ff */
[----:B------:R-:W-:Y:S02]  /*25730*/  @!P0 IMAD.X R11, R4, 0x1, R7, P3 ;  /* 0x00000001040b8824 */ /* 0x000fe400018e0607 */
[----:B----4-:R-:W-:-:S05]  /*25740*/  FMUL R4, R58, UR18 ;  /* 0x000000123a047c20 */ /* 0x010fca0008400000 */
[----:B------:R-:W-:-:S05]  /*25750*/  F2FP.SATFINITE.E4M3.F32.PACK_AB_MERGE_C R4, RZ, R4, RZ ;  /* 0x00000004ff04723e */ /* 0x000fca00048070ff */
[----:B------:R2:W-:Y:S02]  /*25760*/  @!P0 STG.E.U8 desc[UR30][R10.64+0x9], R4 ;  /* 0x000009040a008986 */ /* 0x0005e4000c10111e */
[----:B--2---:R-:W-:Y:S02]  /*25770*/  FMUL R4, R56, UR18 ;  /* 0x0000001238047c20 */ /* 0x004fe40008400000 */
[----:B------:R-:W2:Y:S04]  /*25780*/  LDL.LU R56, [R1+0x180] ;  /* 0x0001800001387983 */ /* 0x000ea80000300800 */
[----:B------:R-:W4:Y:S01]  /*25790*/  LDL.LU R60, [R1+0x184] ;  /* 0x00018400013c7983 */ /* 0x000f220000300800 */
[----:B------:R-:W-:Y:S02]  /*257a0*/  LOP3.LUT P6, RZ, R5, 0x80, RZ, 0xc0, !PT ;  /* 0x0000008005ff7812 */ /* 0x000fe400078cc0ff */
[----:B------:R-:W-:Y:S01]  /*257b0*/  LOP3.LUT R0, R0, 0xf7ffffff, RZ, 0xc0, !PT ;  /* 0xf7ffffff00007812 */ /* 0x000fe200078ec0ff */
[----:B------:R-:W4:Y:S04]  /*257c0*/  LDL.LU R59, [R1+0x188] ;  /* 0x00018800013b7983 */ /* 0x000f280000300800 */
[----:B------:R-:W4:Y:S01]  /*257d0*/  LDL.LU R58, [R1+0x18c] ;  /* 0x00018c00013a7983 */ /* 0x000f220000300800 */
[----:B------:R-:W-:-:S03]  /*257e0*/  LOP3.LUT R8, R8, 0xdfffffff, RZ, 0xc0, !PT ;  /* 0xdfffffff08087812 */ /* 0x000fc600078ec0ff */
[----:B------:R-:W4:Y:S02]  /*257f0*/  LDL.LU R125, [R1+0x190] ;  /* 0x00019000017d7983 */ /* 0x000f240000300800 */
[----:B------:R-:W-:Y:S02]  /*25800*/  @P6 LOP3.LUT R0, R0, 0x8000000, RZ, 0xfc, !PT ;  /* 0x0800000000006812 */ /* 0x000fe400078efcff */
[----:B------:R-:W-:Y:S01]  /*25810*/  ISETP.LT.OR P6, PT, R28, 0x12, !P1 ;  /* 0x000000121c00780c */ /* 0x000fe20004fc1670 */
[----:B------:R-:W4:Y:S01]  /*25820*/  LDL.LU R126, [R1+0x194] ;  /* 0x00019400017e7983 */ /* 0x000f220000300800 */
[----:B------:R-:W-:Y:S02]  /*25830*/  @P2 LOP3.LUT R8, R8, 0x20000000, RZ, 0xfc, !PT ;  /* 0x2000000008082812 */ /* 0x000fe400078efcff */
[----:B------:R-:W-:Y:S01]  /*25840*/  F2FP.SATFINITE.E4M3.F32.PACK_AB_MERGE_C R4, RZ, R4, RZ ;  /* 0x00000004ff04723e */ /* 0x000fe200048070ff */
[----:B------:R-:W4:Y:S08]  /*25850*/  LDL.LU R124, [R1+0x198] ;  /* 0x00019800017c7983 */ /* 0x000f300000300800 */
[----:B------:R-:W0:Y:S02]  /*25860*/  @!P6 LDC.64 R6, c[0x0][0x5c0] ;  /* 0x00017000ff06eb82 */ /* 0x000e240000000a00 */
[----:B0-----:R-:W-:-:S04]  /*25870*/  @!P6 IADD3 R66, P3, P4, R24, UR12, R6 ;  /* 0x0000000c1842ec10 */ /* 0x001fc8000fc7e006 */
[----:B------:R-:W-:Y:S02]  /*25880*/  @!P6 IADD3.X R67, R30, UR11, R7, P3, P4 ;  /* 0x0000000b1e43ec10 */ /* 0x000fe40009fe8407 */
[----:B------:R-:W-:-:S13]  /*25890*/  ISETP.LT.OR P4, PT, R28, 0x19, !P1 ;  /* 0x000000191c00780c */ /* 0x000fda0004f81670 */
        /* <DEDUP_REMOVED lines=9> */
[----:B------:R-:W-:Y:S02]  /*25930*/  LOP3.LUT P6, RZ, R0, 0x8000000, RZ, 0xc0, !PT ;  /* 0x0800000000ff7812 */ /* 0x000fe400078cc0ff */
[----:B------:R-:W-:Y:S02]  /*25940*/  LOP3.LUT P2, RZ, R5, 0x10000, RZ, 0xc0, !PT ;  /* 0x0001000005ff7812 */ /* 0x000fe4000784c0ff */
[----:B0-----:R-:W-:-:S04]  /*25950*/  @!P4 IADD3 R62, P0, P3, R24, UR12, R6 ;  /* 0x0000000c183ecc10 */ /* 0x001fc8000fb1e006 */
[----:B------:R-:W-:Y:S02]  /*25960*/  @!P4 IADD3.X R63, R30, UR11, R7, P0, P3 ;  /* 0x0000000b1e3fcc10 */ /* 0x000fe400087e6407 */
[----:B------:R-:W-:-:S03]  /*25970*/  ISETP.LT.OR P0, PT, R28, 0x11, !P5 ;  /* 0x000000111c00780c */ /* 0x000fc60006f01670 */
[----:B------:R0:W-:Y:S10]  /*25980*/  @!P6 STG.E.U8 desc[UR30][R22.64+0x10], R4 ;  /* 0x000010041600e986 */ /* 0x0001f4000c10111e */
[----:B------:R-:W1:Y:S01]  /*25990*/  @!P0 LDC.64 R10, c[0x0][0x5c0] ;  /* 0x00017000ff0a8b82 */ /* 0x000e620000000a00 */
[----:B---3--:R-:W-:-:S05]  /*259a0*/  FMUL R7, R57, UR18 ;  /* 0x0000001239077c20 */ /* 0x008fca0008400000 */
[----:B------:R-:W-:Y:S01]  /*259b0*/  F2FP.SATFINITE.E4M3.F32.PACK_AB_MERGE_C R7, RZ, R7, RZ ;  /* 0x00000007ff07723e */ /* 0x000fe200048070ff */
[----:B------:R-:W-:Y:S01]  /*259c0*/  IMAD.U32 R6, RZ, RZ, UR10 ;  /* 0x0000000aff067e24 */ /* 0x000fe2000f8e00ff */
[----:B------:R-:W-:-:S03]  /*259d0*/  LOP3.LUT R8, R8, 0xfdffffff, RZ, 0xc0, !PT ;  /* 0xfdffffff08087812 */ /* 0x000fc600078ec0ff */
[----:B------:R3:W-:Y:S01]  /*259e0*/  @!P2 STG.E.U8 desc[UR30][R32.64+0x11], R7 ;  /* 0x000011072000a986 */ /* 0x0007e2000c10111e */
[----:B------:R-:W-:Y:S01]  /*259f0*/  ISETP.LT.OR P2, PT, R28, 0x21, !P1 ;  /* 0x000000211c00780c */ /* 0x000fe20004f41670 */
[----:B0-----:R-:W-:Y:S01]  /*25a00*/  IMAD.U32 R4, RZ, RZ, UR9 ;  /* 0x00000009ff047e24 */ /* 0x001fe2000f8e00ff */
[----:B------:R-:W-:Y:S02]  /*25a10*/  @P4 LOP3.LUT R8, R8, 0x2000000, RZ, 0xfc, !PT ;  /* 0x0200000008084812 */ /* 0x000fe400078efcff */
[----:B------:R-:W-:-:S04]  /*25a20*/  @!P0 IADD3 R6, P3, P4, R6, UR8, R24 ;  /* 0x0000000806068c10 */ /* 0x000fc8000fc7e018 */
[----:B------:R-:W-:Y:S02]  /*25a30*/  @!P0 IADD3.X R4, R4, UR7, R30, P3, P4 ;  /* 0x0000000704048c10 */ /* 0x000fe40009fe841e */
[----:B-1----:R-:W-:-:S03]  /*25a40*/  @!P0 IADD3 R10, P3, R6, R10, RZ ;  /* 0x0000000a060a8210 */ /* 0x002fc60007f7e0ff */
[----:B---3--:R-:W0:Y:S02]  /*25a50*/  @!P2 LDC.64 R6, c[0x0][0x5c0] ;  /* 0x00017000ff06ab82 */ /* 0x008e240000000a00 */
[----:B------:R-:W-:Y:S01]  /*25a60*/  @!P0 IMAD.X R11, R4, 0x1, R11, P3 ;  /* 0x00000001040b8824 */ /* 0x000fe200018e060b */
[----:B------:R-:W-:Y:S02]  /*25a70*/  LOP3.LUT R0, R0, 0xfbffffff, RZ, 0xc0, !PT ;  /* 0xfbffffff00007812 */ /* 0x000fe400078ec0ff */
[----:B0-----:R-:W-:-:S04]  /*25a80*/  @!P2 IADD3 R64, P4, P6, R24, UR12, R6 ;  /* 0x0000000c1840ac10 */ /* 0x001fc8000fe9e006 */
[----:B------:R-:W-:Y:S02]  /*25a90*/  @!P2 IADD3.X R65, R30, UR11, R7, P4, P6 ;  /* 0x0000000b1e41ac10 */ /* 0x000fe4000a7ec407 */
[----:B------:R-:W-:-:S13]  /*25aa0*/  LOP3.LUT P6, RZ, R5, 0x20000, RZ, 0xc0, !PT ;  /* 0x0002000005ff7812 */ /* 0x000fda00078cc0ff */
[----:B------:R-:W-:Y:S02]  /*25ab0*/  @P6 LOP3.LUT R0, R0, 0x4000000, RZ, 0xfc, !PT ;  /* 0x0400000000006812 */ /* 0x000fe400078efcff */
[----:B------:R-:W-:Y:S01]  /*25ac0*/  ISETP.LT.OR P6, PT, R28, 0x22, !P1 ;  /* 0x000000221c00780c */ /* 0x000fe20004fc1670 */
[----:B--2---:R-:W-:-:S05]  /*25ad0*/  FMUL R4, R56, UR18 ;  /* 0x0000001238047c20 */ /* 0x004fca0008400000 */
        /* <DEDUP_REMOVED lines=10> */
[----:B------:R-:W0:Y:S02]  /*25b80*/  @!P6 LDC.64 R6, c[0x0][0x5c0] ;  /* 0x00017000ff06eb82 */ /* 0x000e240000000a00 */
[----:B0-----:R-:W-:-:S04]  /*25b90*/  @!P6 IADD3 R56, P3, P4, R24, UR12, R6 ;  /* 0x0000000c1838ec10 */ /* 0x001fc8000fc7e006 */
[----:B------:R-:W-:Y:S02]  /*25ba0*/  @!P6 IADD3.X R57, R30, UR11, R7, P3, P4 ;  /* 0x0000000b1e39ec10 */ /* 0x000fe40009fe8407 */
[----:B------:R-:W-:Y:S02]  /*25bb0*/  ISETP.LT.OR P4, PT, R28, 0x29, !P1 ;  /* 0x000000291c00780c */ /* 0x000fe40004f81670 */
[----:B------:R-:W-:-:S11]  /*25bc0*/  LOP3.LUT R8, R8, 0xfeffffff, RZ, 0xc0, !PT ;  /* 0xfeffffff08087812 */ /* 0x000fd600078ec0ff */
[----:B------:R-:W0:Y:S01]  /*25bd0*/  @!P4 LDC.64 R6, c[0x0][0x5c0] ;  /* 0x00017000ff06cb82 */ /* 0x000e220000000a00 */
[----:B------:R-:W-:Y:S01]  /*25be0*/  @P2 LOP3.LUT R8, R8, 0x1000000, RZ, 0xfc, !PT ;  /* 0x0100000008082812 */ /* 0x000fe200078efcff */
[----:B----4-:R-:W-:-:S03]  /*25bf0*/  FMUL R4, R60, UR18 ;  /* 0x000000123c047c20 */ /* 0x010fc60008400000 */
[----:B------:R-:W-:Y:S02]  /*25c00*/  LOP3.LUT R8, R8, 0xffbfffff, RZ, 0xc0, !PT ;  /* 0xffbfffff08087812 */ /* 0x000fe400078ec0ff */
[----:B------:R-:W-:Y:S02]  /*25c10*/  F2FP.SATFINITE.E4M3.F32.PACK_AB_MERGE_C R4, RZ, R4, RZ ;  /* 0x00000004ff04723e */ /* 0x000fe400048070ff */
[----:B------:R-:W-:-:S03]  /*25c20*/  @P6 LOP3.LUT R8, R8, 0x400000, RZ, 0xfc, !PT ;  /* 0x0040000008086812 */ /* 0x000fc600078efcff */
[----:B------:R1:W-:Y:S01]  /*25c30*/  @!P0 STG.E.U8 desc[UR30][R10.64+0x11], R4 ;  /* 0x000011040a008986 */ /* 0x0003e2000c10111e */
[----:B------:R-:W-:-:S04]  /*25c40*/  LOP3.LUT R8, R8, 0xffdfffff, RZ, 0xc0, !PT ;  /* 0xffdfffff08087812 */ /* 0x000fc800078ec0ff */
[----:B------:R-:W-:Y:S02]  /*25c50*/  @P4 LOP3.LUT R8, R8, 0x200000, RZ, 0xfc, !PT ;  /* 0x0020000008084812 */ /* 0x000fe400078efcff */
[----:B0-----:R-:W-:-:S04]  /*25c60*/  @!P4 IADD3 R60, P0, P3, R24, UR12, R6 ;  /* 0x0000000c183ccc10 */ /* 0x001fc8000fb1e006 */
[----:B------:R-:W-:Y:S02]  /*25c70*/  @!P4 IADD3.X R61, R30, UR11, R7, P0, P3 ;  /* 0x0000000b1e3dcc10 */ /* 0x000fe400087e6407 */
[----:B------:R-:W-:Y:S02]  /*25c80*/  ISETP.LT.OR P4, PT, R28, 0x2a, !P1 ;  /* 0x0000002a1c00780c */ /* 0x000fe40004f81670 */
[----:B------:R-:W-:-:S11]  /*25c90*/  LOP3.LUT P6, RZ, R0, 0x4000000, RZ, 0xc0, !PT ;  /* 0x0400000000ff7812 */ /* 0x000fd600078cc0ff */
[----:B------:R-:W0:Y:S01]  /*25ca0*/  @!P4 LDC.64 R6, c[0x0][0x5c0] ;  /* 0x00017000ff06cb82 */ /* 0x000e220000000a00 */
[----:B-1----:R-:W-:-:S05]  /*25cb0*/  FMUL R4, R59, UR18 ;  /* 0x000000123b047c20 */ /* 0x002fca0008400000 */
[----:B------:R-:W-:-:S05]  /*25cc0*/  F2FP.SATFINITE.E4M3.F32.PACK_AB_MERGE_C R4, RZ, R4, RZ ;  /* 0x00000004ff04723e */ /* 0x000fca00048070ff */
[----:B------:R0:W-:Y:S02]  /*25cd0*/  @!P6 STG.E.U8 desc[UR30][R54.64+0x18], R4 ;  /* 0x000018043600e986 */ /* 0x0001e4000c10111e */
[----:B0-----:R-:W-:-:S04]  /*25ce0*/  @!P4 IADD3 R54, P0, P3, R24, UR12, R6 ;  /* 0x0000000c1836cc10 */ /* 0x001fc8000fb1e006 */
[----:B------:R-:W-:Y:S02]  /*25cf0*/  @!P4 IADD3.X R55, R30, UR11, R7, P0, P3 ;  /* 0x0000000b1e37cc10 */ /* 0x000fe400087e6407 */
[----:B------:R-:W-:Y:S02]  /*25d00*/  ISETP.LT.OR P0, PT, R28, 0x19, !P5 ;  /* 0x000000191c00780c */ /* 0x000fe40006f01670 */
[----:B------:R-:W-:Y:S01]  /*25d10*/  LOP3.LUT P2, RZ, R5, 0x2, RZ, 0xc0, !PT ;  /* 0x0000000205ff7812 */ /* 0x000fe2000784c0ff */
[----:B------:R-:W-:-:S10]  /*25d20*/  FMUL R7, R58, UR18 ;  /* 0x000000123a077c20 */ /* 0x000fd40008400000 */
[----:B------:R-:W0:Y:S01]  /*25d30*/  @!P0 LDC.64 R10, c[0x0][0x5c0] ;  /* 0x00017000ff0a8b82 */ /* 0x000e220000000a00 */
[----:B------:R-:W-:Y:S01]  /*25d40*/  F2FP.SATFINITE.E4M3.F32.PACK_AB_MERGE_C R7, RZ, R7, RZ ;  /* 0x00000007ff07723e */ /* 0x000fe200048070ff */
[----:B------:R-:W-:Y:S01]  /*25d50*/  IMAD.U32 R6, RZ, RZ, UR10 ;  /* 0x0000000aff067e24 */ /* 0x000fe2000f8e00ff */
[----:B------:R-:W-:-:S03]  /*25d60*/  LOP3.LUT R8, R8, 0xffefffff, RZ, 0xc0, !PT ;  /* 0xffefffff08087812 */ /* 0x000fc600078ec0ff */
[----:B------:R1:W-:Y:S01]  /*25d70*/  @!P2 STG.E.U8 desc[UR30][R18.64+0x19], R7 ;  /* 0x000019071200a986 */ /* 0x0003e2000c10111e */
[----:B------:R-:W-:Y:S01]  /*25d80*/  ISETP.LT.OR P2, PT, R28, 0x31, !P1 ;  /* 0x000000311c00780c */ /* 0x000fe20004f41670 */
[----:B------:R-:W-:Y:S01]  /*25d90*/  IMAD.U32 R4, RZ, RZ, UR9 ;  /* 0x00000009ff047e24 */ /* 0x000fe2000f8e00ff */
[----:B------:R-:W-:Y:S02]  /*25da0*/  @P4 LOP3.LUT R8, R8, 0x100000, RZ, 0xfc, !PT ;  /* 0x0010000008084812 */ /* 0x000fe400078efcff */
[----:B------:R-:W-:-:S04]  /*25db0*/  @!P0 IADD3 R6, P3, P4, R6, UR8, R24 ;  /* 0x0000000806068c10 */ /* 0x000fc8000fc7e018 */
[----:B------:R-:W-:Y:S02]  /*25dc0*/  @!P0 IADD3.X R4, R4, UR7, R30, P3, P4 ;  /* 0x0000000704048c10 */ /* 0x000fe40009fe841e */
[----:B0-----:R-:W-:-:S03]  /*25dd0*/  @!P0 IADD3 R10, P3, R6, R10, RZ ;  /* 0x0000000a060a8210 */ /* 0x001fc60007f7e0ff */
[----:B-1----:R-:W0:Y:S02]  /*25de0*/  @!P2 LDC.64 R6, c[0x0][0x5c0] ;  /* 0x00017000ff06ab82 */ /* 0x002e240000000a00 */
[----:B------:R-:W-:Y:S02]  /*25df0*/  @!P0 IMAD.X R11, R4, 0x1, R11, P3 ;  /* 0x00000001040b8824 */ /* 0x000fe400018e060b */
[----:B------:R-:W-:Y:S02]  /*25e00*/  FMUL R4, R125, UR18 ;  /* 0x000000127d047c20 */ /* 0x000fe40008400000 */
[----:B------:R-:W2:Y:S03]  /*25e10*/  LDL.LU R125, [R1+0x19c] ;  /* 0x00019c00017d7983 */ /* 0x000ea60000300800 */
[----:B------:R-:W-:-:S05]  /*25e20*/  F2FP.SATFINITE.E4M3.F32.PACK_AB_MERGE_C R4, RZ, R4, RZ ;  /* 0x00000004ff04723e */ /* 0x000fca00048070ff */
[----:B------:R1:W-:Y:S01]  /*25e30*/  @!P0 STG.E.U8 desc[UR30][R10.64+0x18], R4 ;  /* 0x000018040a008986 */ /* 0x0003e2000c10111e */
[----:B------:R-:W-:Y:S02]  /*25e40*/  ISETP.LT.OR P0, PT, R28, 0x1a, !P5 ;  /* 0x0000001a1c00780c */ /* 0x000fe40006f01670 */
[----:B0-----:R-:W-:-:S04]  /*25e50*/  @!P2 IADD3 R58, P4, P6, R24, UR12, R6 ;  /* 0x0000000c183aac10 */ /* 0x001fc8000fe9e006 */
[----:B------:R-:W-:-:S07]  /*25e60*/  @!P2 IADD3.X R59, R30, UR11, R7, P4, P6 ;  /* 0x0000000b1e3bac10 */ /* 0x000fce000a7ec407 */
[----:B------:R-:W0:Y:S01]  /*25e70*/  @!P0 LDC.64 R6, c[0x0][0x5c0] ;  /* 0x00017000ff068b82 */ /* 0x000e220000000a00 */
[----:B-1----:R-:W-:Y:S02]  /*25e80*/  IMAD.U32 R10, RZ, RZ, UR10 ;  /* 0x0000000aff0a7e24 */ /* 0x002fe4000f8e00ff */
[----:B------:R-:W-:-:S03]  /*25e90*/  IMAD.U32 R4, RZ, RZ, UR9 ;  /* 0x00000009ff047e24 */ /* 0x000fc6000f8e00ff */
[----:B------:R-:W-:-:S04]  /*25ea0*/  @!P0 IADD3 R10, P3, P4, R10, UR8, R24 ;  /* 0x000000080a0a8c10 */ /* 0x000fc8000fc7e018 */
[----:B------:R-:W-:Y:S02]  /*25eb0*/  @!P0 IADD3.X R4, R4, UR7, R30, P3, P4 ;  /* 0x0000000704048c10 */ /* 0x000fe40009fe841e */
[----:B0-----:R-:W-:-:S05]  /*25ec0*/  @!P0 IADD3 R10, P3, R10, R6, RZ ;  /* 0x000000060a0a8210 */ /* 0x001fca0007f7e0ff */
[----:B------:R-:W-:Y:S02]  /*25ed0*/  @!P0 IMAD.X R11, R4, 0x1, R7, P3 ;  /* 0x00000001040b8824 */ /* 0x000fe400018e0607 */
[----:B------:R-:W-:-:S05]  /*25ee0*/  FMUL R4, R126, UR18 ;  /* 0x000000127e047c20 */ /* 0x000fca0008400000 */
[----:B------:R-:W-:-:S05]  /*25ef0*/  F2FP.SATFINITE.E4M3.F32.PACK_AB_MERGE_C R4, RZ, R4, RZ ;  /* 0x00000004ff04723e */ /* 0x000fca00048070ff */
[----:B------:R0:W-:Y:S02]  /*25f00*/  @!P0 STG.E.U8 desc[UR30][R10.64+0x19], R4 ;  /* 0x000019040a008986 */ /* 0x0001e4000c10111e */
[----:B0-----:R-:W-:Y:S02]  /*25f10*/  FMUL R4, R124, UR18 ;  /* 0x000000127c047c20 */ /* 0x001fe40008400000 */
[----:B------:R-:W3:Y:S01]  /*25f20*/  LDL.LU R124, [R1+0x1a0] ;  /* 0x0001a000017c7983 */ /* 0x000ee20000300800 */
[----:B------:R-:W-:Y:S02]  /*25f30*/  LOP3.LUT P6, RZ, R5, 0x8, RZ, 0xc0, !PT ;  /* 0x0000000805ff7812 */ /* 0x000fe400078cc0ff */
[----:B------:R-:W-:Y:S01]  /*25f40*/  LOP3.LUT R0, R0, 0xfdffffff, RZ, 0xc0, !PT ;  /* 0xfdffffff00007812 */ /* 0x000fe200078ec0ff */
[----:B------:R-:W4:Y:S10]  /*25f50*/  LDL.LU R126, [R1+0x1a4] ;  /* 0x0001a400017e7983 */ /* 0x000f340000300800 */
[----:B------:R-:W-:-:S02]  /*25f60*/  @P6 LOP3.LUT R0, R0, 0x2000000, RZ, 0xfc, !PT ;  /* 0x0200000000006812 */ /* 0x000fc400078efcff */
[----:B------:R-:W-:-:S13]  /*25f70*/  ISETP.LT.OR P6, PT, R28, 0x32, !P1 ;  /* 0x000000321c00780c */ /* 0x000fda0004fc1670 */
[----:B------:R-:W0:Y:S02]  /*25f80*/  @!P6 LDC.64 R6, c[0x0][0x5c0] ;  /* 0x00017000ff06eb82 */ /* 0x000e240000000a00 */
[----:B0-----:R-:W-:-:S04]  /*25f90*/  @!P6 IADD3 R48, P3, P4, R24, UR12, R6 ;  /* 0x0000000c1830ec10 */ /* 0x001fc8000fc7e006 */
[----:B------:R-:W-:Y:S02]  /*25fa0*/  @!P6 IADD3.X R49, R30, UR11, R7, P3, P4 ;  /* 0x0000000b1e31ec10 */ /* 0x000fe40009fe8407 */
[----:B------:R-:W-:Y:S02]  /*25fb0*/  ISETP.LT.OR P4, PT, R28, 0x39, !P1 ;  /* 0x000000391c00780c */ /* 0x000fe40004f81670 */
[----:B------:R-:W-:-:S11]  /*25fc0*/  LOP3.LUT R8, R8, 0xfffbffff, RZ, 0xc0, !PT ;  /* 0xfffbffff08087812 */ /* 0x000fd600078ec0ff */
[----:B------:R-:W0:Y:S01]  /*25fd0*/  @!P4 LDC.64 R6, c[0x0][0x5c0] ;  /* 0x00017000ff06cb82 */ /* 0x000e220000000a00 */
[----:B------:R-:W-:-:S04]  /*25fe0*/  @P2 LOP3.LUT R8, R8, 0x40000, RZ, 0xfc, !PT ;  /* 0x0004000008082812 */ /* 0x000fc800078efcff */
[----:B------:R-:W-:-:S04]  /*25ff0*/  LOP3.LUT R8, R8, 0xfffdffff, RZ, 0xc0, !PT ;  /* 0xfffdffff08087812 */ /* 0x000fc800078ec0ff */
[----:B------:R-:W-:-:S04]  /*26000*/  @P6 LOP3.LUT R8, R8, 0x20000, RZ, 0xfc, !PT ;  /* 0x0002000008086812 */ /* 0x000fc800078efcff */
        /* <DEDUP_REMOVED lines=8> */
[----:B------:R-:W-:Y:S02]  /*26090*/  ISETP.LT.OR P0, PT, R28, 0x21, !P5 ;  /* 0x000000211c00780c */ /* 0x000fe40006f01670 */
[----:B------:R-:W-:-:S11]  /*260a0*/  LOP3.LUT P6, RZ, R0, 0x2000000, RZ, 0xc0, !PT ;  /* 0x0200000000ff7812 */ /* 0x000fd600078cc0ff */
[----:B------:R-:W0:Y:S01]  /*260b0*/  @!P0 LDC.64 R10, c[0x0][0x5c0] ;  /* 0x00017000ff0a8b82 */ /* 0x000e220000000a00 */
[----:B------:R-:W-:Y:S01]  /*260c0*/  F2FP.SATFINITE.E4M3.F32.PACK_AB_MERGE_C R4, RZ, R4, RZ ;  /* 0x00000004ff04723e */ /* 0x000fe200048070ff */
[----:B------:R-:W-:Y:S01]  /*260d0*/  IMAD.U32 R6, RZ, RZ, UR10 ;  /* 0x0000000aff067e24 */ /* 0x000fe2000f8e00ff */
[----:B------:R-:W-:-:S03]  /*260e0*/  LOP3.LUT R8, R8, 0xffffbfff, RZ, 0xc0, !PT ;  /* 0xffffbfff08087812 */ /* 0x000fc600078ec0ff */
[----:B------:R1:W-:Y:S01]  /*260f0*/  @!P6 STG.E.U8 desc[UR30][R36.64+0x20], R4 ;  /* 0x000020042400e986 */ /* 0x0003e2000c10111e */
[----:B------:R-:W-:Y:S02]  /*26100*/  @P4 LOP3.LUT R8, R8, 0x4000, RZ, 0xfc, !PT ;  /* 0x0000400008084812 */ /* 0x000fe400078efcff */
[----:B------:R-:W-:Y:S01]  /*26110*/  @!P0 IADD3 R6, P3, P4, R6, UR8, R24 ;  /* 0x0000000806068c10 */ /* 0x000fe2000fc7e018 */
[----:B--2---:R-:W-:Y:S02]  /*26120*/  FMUL R7, R125, UR18 ;  /* 0x000000127d077c20 */ /* 0x004fe40008400000 */
[----:B------:R-:W2:Y:S01]  /*26130*/  LDL.LU R125, [R1+0x1a8] ;  /* 0x0001a800017d7983 */ /* 0x000ea20000300800 */
[----:B-1----:R-:W-:-:S05]  /*26140*/  IMAD.U32 R4, RZ, RZ, UR9 ;  /* 0x00000009ff047e24 */ /* 0x002fca000f8e00ff */
[----:B------:R-:W-:Y:S02]  /*26150*/  @!P0 IADD3.X R4, R4, UR7, R30, P3, P4 ;  /* 0x0000000704048c10 */ /* 0x000fe40009fe841e */
[----:B0-----:R-:W-:-:S05]  /*26160*/  @!P0 IADD3 R10, P3, R6, R10, RZ ;  /* 0x0000000a060a8210 */ /* 0x001fca0007f7e0ff */
[----:B------:R-:W-:Y:S02]  /*26170*/  @!P0 IMAD.X R11, R4, 0x1, R11, P3 ;  /* 0x00000001040b8824 */ /* 0x000fe400018e060b */
[----:B---3--:R-:W-:Y:S02]  /*26180*/  FMUL R4, R124, UR18 ;  /* 0x000000127c047c20 */ /* 0x008fe40008400000 */
[----:B------:R-:W3:Y:S01]  /*26190*/  LDL.LU R124, [R1+0x1ac] ;  /* 0x0001ac00017c7983 */ /* 0x000ee20000300800 */
[----:B------:R-:W-:Y:S02]  /*261a0*/  LOP3.LUT P2, RZ, R5, 0x40000, RZ, 0xc0, !PT ;  /* 0x0004000005ff7812 */ /* 0x000fe4000784c0ff */
[----:B------:R-:W-:-:S11]  /*261b0*/  F2FP.SATFINITE.E4M3.F32.PACK_AB_MERGE_C R7, RZ, R7, RZ ;  /* 0x00000007ff07723e */ /* 0x000fd600048070ff */
[----:B------:R0:W-:Y:S01]  /*261c0*/  @!P2 STG.E.U8 desc[UR30][R78.64+0x21], R7 ;  /* 0x000021074e00a986 */ /* 0x0001e2000c10111e */
[----:B------:R-:W-:Y:S02]  /*261d0*/  ISETP.LT.OR P2, PT, R28, 0x41, !P1 ;  /* 0x000000411c00780c */ /* 0x000fe40004f41670 */
[----:B------:R-:W-:-:S11]  /*261e0*/  F2FP.SATFINITE.E4M3.F32.PACK_AB_MERGE_C R4, RZ, R4, RZ ;  /* 0x00000004ff04723e */ /* 0x000fd600048070ff */
[----:B0-----:R-:W0:Y:S01]  /*261f0*/  @!P2 LDC.64 R6, c[0x0][0x5c0] ;  /* 0x00017000ff06ab82 */ /* 0x001e220000000a00 */
[----:B------:R1:W-:Y:S01]  /*26200*/  @!P0 STG.E.U8 desc[UR30][R10.64+0x20], R4 ;  /* 0x000020040a008986 */ /* 0x0003e2000c10111e */
[----:B------:R-:W-:Y:S02]  /*26210*/  ISETP.LT.OR P0, PT, R28, 0x22, !P5 ;  /* 0x000000221c00780c */ /* 0x000fe40006f01670 */
[----:B------:R-:W-:Y:S02]  /*26220*/  LOP3.LUT R0, R0, 0xfeffffff, RZ, 0xc0, !PT ;  /* 0xfeffffff00007812 */ /* 0x000fe400078ec0ff */
[----:B0-----:R-:W-:-:S04]  /*26230*/  @!P2 IADD3 R50, P4, P6, R24, UR12, R6 ;  /* 0x0000000c1832ac10 */ /* 0x001fc8000fe9e006 */
[----:B------:R-:W-:-:S05]  /*26240*/  @!P2 IADD3.X R51, R30, UR11, R7, P4, P6 ;  /* 0x0000000b1e33ac10 */ /* 0x000fca000a7ec407 */
[----:B------:R-:W0:Y:S01]  /*26250*/  @!P0 LDC.64 R6, c[0x0][0x5c0] ;  /* 0x00017000ff068b82 */ /* 0x000e220000000a00 */
[----:B------:R-:W-:Y:S01]  /*26260*/  LOP3.LUT P6, RZ, R5, 0x80000, RZ, 0xc0, !PT ;  /* 0x0008000005ff7812 */ /* 0x000fe200078cc0ff */
[----:B-1----:R-:W-:Y:S02]  /*26270*/  IMAD.U32 R10, RZ, RZ, UR10 ;  /* 0x0000000aff0a7e24 */ /* 0x002fe4000f8e00ff */
[----:B------:R-:W-:-:S03]  /*26280*/  IMAD.U32 R4, RZ, RZ, UR9 ;  /* 0x00000009ff047e24 */ /* 0x000fc6000f8e00ff */
[----:B------:R-:W-:-:S07]  /*26290*/  @!P0 IADD3 R10, P3, P4, R10, UR8, R24 ;  /* 0x000000080a0a8c10 */ /* 0x000fce000fc7e018 */
[----:B------:R-:W-:Y:S02]  /*262a0*/  @P6 LOP3.LUT R0, R0, 0x1000000, RZ, 0xfc, !PT ;  /* 0x0100000000006812 */ /* 0x000fe400078efcff */
[----:B------:R-:W-:Y:S02]  /*262b0*/  ISETP.LT.OR P6, PT, R28, 0x42, !P1 ;  /* 0x000000421c00780c */ /* 0x000fe40004fc1670 */
[----:B------:R-:W-:Y:S02]  /*262c0*/  @!P0 IADD3.X R4, R4, UR7, R30, P3, P4 ;  /* 0x0000000704048c10 */ /* 0x000fe40009fe841e */
[----:B0-----:R-:W-:-:S05]  /*262d0*/  @!P0 IADD3 R10, P3, R10, R6, RZ ;  /* 0x000000060a0a8210 */ /* 0x001fca0007f7e0ff */
[----:B------:R-:W-:-:S04]  /*262e0*/  @!P0 IMAD.X R11, R4, 0x1, R7, P3 ;  /* 0x00000001040b8824 */ /* 0x000fc800018e0607 */
[----:B------:R-:W0:Y:S01]  /*262f0*/  @!P6 LDC.64 R6, c[0x0][0x5c0] ;  /* 0x00017000ff06eb82 */ /* 0x000e220000000a00 */
[----:B----4-:R-:W-:-:S05]  /*26300*/  FMUL R4, R126, UR18 ;  /* 0x000000127e047c20 */ /* 0x010fca0008400000 */
[----:B------:R-:W-:Y:S02]  /*26310*/  F2FP.SATFINITE.E4M3.F32.PACK_AB_MERGE_C R4, RZ, R4, RZ ;  /* 0x00000004ff04723e */ /* 0x000fe400048070ff */
[----:B0-----:R-:W-:-:S04]  /*26320*/  @!P6 IADD3 R44, P3, P4, R24, UR12, R6 ;  /* 0x0000000c182cec10 */ /* 0x001fc8000fc7e006 */
[----:B------:R-:W-:Y:S02]  /*26330*/  @!P6 IADD3.X R45, R30, UR11, R7, P3, P4 ;  /* 0x0000000b1e2dec10 */ /* 0x000fe40009fe8407 */
[----:B------:R-:W-:Y:S01]  /*26340*/  ISETP.LT.OR P4, PT, R28, 0x49, !P1 ;  /* 0x000000491c00780c */ /* 0x000fe20004f81670 */
[----:B------:R2:W-:Y:S01]  /*26350*/  @!P0 STG.E.U8 desc[UR30][R10.64+0x21], R4 ;  /* 0x000021040a008986 */ /* 0x0005e2000c10111e */
        /* <DEDUP_REMOVED lines=11> */
[----:B--2---:R-:W-:Y:S02]  /*26410*/  FMUL R4, R125, UR18 ;  /* 0x000000127d047c20 */ /* 0x004fe40008400000 */
[----:B------:R-:W2:Y:S04]  /*26420*/  LDL.LU R125, [R1+0x1b0] ;  /* 0x0001b000017d7983 */ /* 0x000ea80000300800 */
[----:B------:R-:W4:Y:S01]  /*26430*/  LDL.LU R126, [R1+0x1b4] ;  /* 0x0001b400017e7983 */ /* 0x000f220000300800 */
[----:B0-----:R-:W-:-:S04]  /*26440*/  @!P4 IADD3 R40, P0, P3, R24, UR12, R6 ;  /* 0x0000000c1828cc10 */ /* 0x001fc8000fb1e006 */
[----:B------:R-:W-:Y:S01]  /*26450*/  @!P4 IADD3.X R41, R30, UR11, R7, P0, P3 ;  /* 0x0000000b1e29cc10 */ /* 0x000fe200087e6407 */
[----:B---3--:R-:W-:Y:S02]  /*26460*/  FMUL R7, R124, UR18 ;  /* 0x000000127c077c20 */ /* 0x008fe40008400000 */
[----:B------:R-:W3:Y:S01]  /*26470*/  LDL.LU R124, [R1+0x1b8] ;  /* 0x0001b800017c7983 */ /* 0x000ee20000300800 */
[----:B------:R-:W-:Y:S02]  /*26480*/  ISETP.LT.OR P0, PT, R28, 0x29, !P5 ;  /* 0x000000291c00780c */ /* 0x000fe40006f01670 */
[----:B------:R-:W-:Y:S02]  /*26490*/  LOP3.LUT P6, RZ, R0, 0x1000000, RZ, 0xc0, !PT ;  /* 0x0100000000ff7812 */ /* 0x000fe400078cc0ff */
[----:B------:R-:W-:Y:S02]  /*264a0*/  LOP3.LUT P2, RZ, R5, 0x100, RZ, 0xc0, !PT ;  /* 0x0000010005ff7812 */ /* 0x000fe4000784c0ff */
[----:B------:R-:W-:-:S07]  /*264b0*/  F2FP.SATFINITE.E4M3.F32.PACK_AB_MERGE_C R4, RZ, R4, RZ ;  /* 0x00000004ff04723e */ /* 0x000fce00048070ff */
[----:B------:R-:W0:Y:S01]  /*264c0*/  @!P0 LDC.64 R10, c[0x0][0x5c0] ;  /* 0x00017000ff0a8b82 */ /* 0x000e220000000a00 */
[----:B------:R-:W-:Y:S01]  /*264d0*/  F2FP.SATFINITE.E4M3.F32.PACK_AB_MERGE_C R7, RZ, R7, RZ ;  /* 0x00000007ff07723e */ /* 0x000fe200048070ff */
        /* <DEDUP_REMOVED lines=14> */
[----:B--2---:R-:W-:Y:S02]  /*265c0*/  FMUL R4, R125, UR18 ;  /* 0x000000127d047c20 */ /* 0x004fe40008400000 */
[----:B------:R-:W2:Y:S03]  /*265d0*/  LDL.LU R125, [R1+0x1bc] ;  /* 0x0001bc00017d7983 */ /* 0x000ea60000300800 */
        /* <DEDUP_REMOVED lines=13> */
[----:B---3--:R-:W-:Y:S02]  /*266b0*/  FMUL R4, R124, UR18 ;  /* 0x000000127c047c20 */ /* 0x008fe40008400000 */
[----:B------:R-:W3:Y:S01]  /*266c0*/  LDL.LU R124, [R1+0x1c0] ;  /* 0x0001c000017c7983 */ /* 0x000ee20000300800 */
[----:B------:R-:W-:Y:S02]  /*266d0*/  LOP3.LUT P6, RZ, R5, 0x200, RZ, 0xc0, !PT ;  /* 0x0000020005ff7812 */ /* 0x000fe400078cc0ff */
[----:B------:R-:W-:-:S11]  /*266e0*/  LOP3.LUT R0, R0, 0xff7fffff, RZ, 0xc0, !PT ;  /* 0xff7fffff00007812 */ /* 0x000fd600078ec0ff */
[----:B------:R-:W-:Y:S02]  /*266f0*/  @P6 LOP3.LUT R0, R0, 0x800000, RZ, 0xfc, !PT ;  /* 0x0080000000006812 */ /* 0x000fe400078efcff */
        /* <DEDUP_REMOVED lines=27> */
[----:B-1----:R-:W-:Y:S02]  /*268b0*/  IMAD.U32 R4, RZ, RZ, UR9 ;  /* 0x00000009ff047e24 */ /* 0x002fe4000f8e00ff */
[----:B--2---:R-:W-:Y:S02]  /*268c0*/  FMUL R7, R125, UR18 ;  /* 0x000000127d077c20 */ /* 0x004fe40008400000 */
[----:B------:R-:W2:Y:S01]  /*268d0*/  LDL.LU R125, [R1+0x1c4] ;  /* 0x0001c400017d7983 */ /* 0x000ea20000300800 */
[----:B------:R-:W-:Y:S02]  /*268e0*/  @!P0 IADD3.X R4, R4, UR7, R30, P3, P4 ;  /* 0x0000000704048c10 */ /* 0x000fe40009fe841e */
[----:B0-----:R-:W-:Y:S01]  /*268f0*/  @!P0 IADD3 R10, P3, R6, R10, RZ ;  /* 0x0000000a060a8210 */ /* 0x001fe20007f7e0ff */
[----:B------:R-:W4:Y:S04]  /*26900*/  LDL.LU R126, [R1+0x1c8] ;  /* 0x0001c800017e7983 */ /* 0x000f280000300800 */
[----:B------:R-:W-:-:S02]  /*26910*/  @!P0 IMAD.X R11, R4, 0x1, R11, P3 ;  /* 0x00000001040b8824 */ /* 0x000fc400018e060b */
        /* <DEDUP_REMOVED lines=33> */
[----:B------:R-:W-:Y:S01]  /*26b30*/  @P4 LOP3.LUT R8, R8, 0x4, RZ, 0xfc, !PT ;  /* 0x0000000408084812 */ /* 0x000fe200078efcff */
[----:B--2---:R-:W-:Y:S02]  /*26b40*/  FMUL R4, R125, UR18 ;  /* 0x000000127d047c20 */ /* 0x004fe40008400000 */
[----:B------:R-:W2:Y:S03]  /*26b50*/  LDL.LU R125, [R1+0x1d0] ;  /* 0x0001d000017d7983 */ /* 0x000ea60000300800 */
[----:B------:R-:W-:-:S05]  /*26b60*/  F2FP.SATFINITE.E4M3.F32.PACK_AB_MERGE_C R4, RZ, R4, RZ ;  /* 0x00000004ff04723e */ /* 0x000fca00048070ff */
[----:B------:R4:W-:Y:S01]  /*26b70*/  @!P0 STG.E.U8 desc[UR30][R10.64+0x31], R4 ;  /* 0x000031040a008986 */ /* 0x0009e2000c10111e */
[----:B0-----:R-:W-:-:S04]  /*26b80*/  @!P4 IADD3 R20, P0, P3, R24, UR12, R6 ;  /* 0x0000000c1814cc10 */ /* 0x001fc8000fb1e006 */
[----:B------:R-:W-:Y:S02]  /*26b90*/  @!P4 IADD3.X R21, R30, UR11, R7, P0, P3 ;  /* 0x0000000b1e15cc10 */ /* 0x000fe400087e6407 */
[----:B------:R-:W-:-:S13]  /*26ba0*/  ISETP.LT.OR P4, PT, R28, 0x6a, !P1 ;  /* 0x0000006a1c00780c */ /* 0x000fda0004f81670 */
[----:B------:R-:W0:Y:S02]  /*26bb0*/  @!P4 LDC.64 R6, c[0x0][0x5c0] ;  /* 0x00017000ff06cb82 */ /* 0x000e240000000a00 */
[----:B0-----:R-:W-:-:S04]  /*26bc0*/  @!P4 IADD3 R18, P0, P3, R24, UR12, R6 ;  /* 0x0000000c1812cc10 */ /* 0x001fc8000fb1e006 */
[----:B------:R-:W-:Y:S01]  /*26bd0*/  @!P4 IADD3.X R19, R30, UR11, R7, P0, P3 ;  /* 0x0000000b1e13cc10 */ /* 0x000fe200087e6407 */
[----:B---3--:R-:W-:Y:S02]  /*26be0*/  FMUL R7, R124, UR18 ;  /* 0x000000127c077c20 */ /* 0x008fe40008400000 */
[----:B------:R-:W3:Y:S01]  /*26bf0*/  LDL.LU R124, [R1+0x1d4] ;  /* 0x0001d400017c7983 */ /* 0x000ee20000300800 */
[----:B------:R-:W-:Y:S02]  /*26c00*/  ISETP.LT.OR P0, PT, R28, 0x39, !P5 ;  /* 0x000000391c00780c */ /* 0x000fe40006f01670 */
[----:B------:R-:W-:Y:S02]  /*26c10*/  LOP3.LUT P6, RZ, R0, 0x400000, RZ, 0xc0, !PT ;  /* 0x0040000000ff7812 */ /* 0x000fe400078cc0ff */
[----:B------:R-:W-:Y:S01]  /*26c20*/  LOP3.LUT P2, RZ, R5, 0x4, RZ, 0xc0, !PT ;  /* 0x0000000405ff7812 */ /* 0x000fe2000784c0ff */
[----:B----4-:R-:W-:Y:S01]  /*26c30*/  FMUL R4, R126, UR18 ;  /* 0x000000127e047c20 */ /* 0x010fe20008400000 */
[----:B------:R-:W-:Y:S01]  /*26c40*/  F2FP.SATFINITE.E4M3.F32.PACK_AB_MERGE_C R7, RZ, R7, RZ ;  /* 0x00000007ff07723e */ /* 0x000fe200048070ff */
[----:B------:R-:W-:Y:S01]  /*26c50*/  IMAD.U32 R6, RZ, RZ, UR10 ;  /* 0x0000000aff067e24 */ /* 0x000fe2000f8e00ff */
[----:B------:R-:W-:Y:S01]  /*26c60*/  LOP3.LUT R8, R8, 0xfffffffd, RZ, 0xc0, !PT ;  /* 0xfffffffd08087812 */ /* 0x000fe200078ec0ff */
[----:B------:R-:W4:Y:S04]  /*26c70*/  LDL.LU R126, [R1+0x1d8] ;  /* 0x0001d800017e7983 */ /* 0x000f280000300800 */
[----:B------:R-:W0:Y:S01]  /*26c80*/  @!P0 LDC.64 R10, c[0x0][0x5c0] ;  /* 0x00017000ff0a8b82 */ /* 0x000e220000000a00 */
[----:B------:R-:W-:-:S05]  /*26c90*/  F2FP.SATFINITE.E4M3.F32.PACK_AB_MERGE_C R4, RZ, R4, RZ ;  /* 0x00000004ff04723e */ /* 0x000fca00048070ff */
[----:B------:R1:W-:Y:S04]  /*26ca0*/  @!P6 STG.E.U8 desc[UR30][R88.64+0x38], R4 ;  /* 0x000038045800e986 */ /* 0x0003e8000c10111e */
[----:B------:R0:W-:Y:S01]  /*26cb0*/  @!P2 STG.E.U8 desc[UR30][R14.64+0x39], R7 ;  /* 0x000039070e00a986 */ /* 0x0001e2000c10111e */
[----:B------:R-:W-:Y:S02]  /*26cc0*/  ISETP.LT.OR P2, PT, R28, 0x71, !P1 ;  /* 0x000000711c00780c */ /* 0x000fe40004f41670 */
[----:B------:R-:W-:Y:S02]  /*26cd0*/  @P4 LOP3.LUT R8, R8, 0x2, RZ, 0xfc, !PT ;  /* 0x0000000208084812 */ /* 0x000fe400078efcff */
        /* <DEDUP_REMOVED lines=20> */
[----:B---3--:R-:W-:Y:S02]  /*26e20*/  FMUL R4, R124, UR18 ;  /* 0x000000127c047c20 */ /* 0x008fe40008400000 */
[----:B------:R-:W3:Y:S01]  /*26e30*/  LDL.LU R124, [R1+0x1e0] ;  /* 0x0001e000017c7983 */ /* 0x000ee20000300800 */
[----:B------:R-:W-:-:S04]  /*26e40*/  LOP3.LUT R8, R8, 0xfffffffe, RZ, 0xc0, !PT ;  /* 0xfffffffe08087812 */ /* 0x000fc800078ec0ff */
[----:B------:R-:W-:Y:S02]  /*26e50*/  @P2 LOP3.LUT R8, R8, 0x1, RZ, 0xfc, !PT ;  /* 0x0000000108082812 */ /* 0x000fe400078efcff */
        /* <DEDUP_REMOVED lines=8> */
[----:B0-----:R-:W-:-:S04]  /*26ee0*/  @!P4 IADD3 R12, P0, P3, R24, UR12, R6 ;  /* 0x0000000c180ccc10 */ /* 0x001fc8000fb1e006 */
[----:B------:R-:W-:Y:S02]  /*26ef0*/  @!P4 IADD3.X R13, R30, UR11, R7, P0, P3 ;  /* 0x0000000b1e0dcc10 */ /* 0x000fe400087e6407 */
[----:B------:R-:W-:-:S13]  /*26f00*/  ISETP.LT.OR P3, PT, R28, 0x7a, !P1 ;  /* 0x0000007a1c00780c */ /* 0x000fda0004f61670 */
[----:B------:R-:W0:Y:S01]  /*26f10*/  @!P3 LDC.64 R6, c[0x0][0x5c0] ;  /* 0x00017000ff06bb82 */ /* 0x000e220000000a00 */
[C---:B------:R-:W-:Y:S02]  /*26f20*/  LOP3.LUT P6, RZ, R5.reuse, 0x1, RZ, 0xc0, !PT ;  /* 0x0000000105ff7812 */ /* 0x040fe400078cc0ff */
[----:B------:R-:W-:Y:S01]  /*26f30*/  LOP3.LUT R5, R5, 0x7fffffff, RZ, 0xc0, !PT ;  /* 0x7fffffff05057812 */ /* 0x000fe200078ec0ff */
[----:B----4-:R-:W-:Y:S01]  /*26f40*/  FMUL R4, R126, UR18 ;  /* 0x000000127e047c20 */ /* 0x010fe20008400000 */
[----:B------:R-:W-:Y:S01]  /*26f50*/  IMAD.U32 R9, RZ, RZ, UR10 ;  /* 0x0000000aff097e24 */ /* 0x000fe2000f8e00ff */
[----:B------:R-:W4:Y:S01]  /*26f60*/  LDL.LU R126, [R1+0x1e4] ;  /* 0x0001e400017e7983 */ /* 0x000f220000300800 */
[----:B------:R-:W-:Y:S02]  /*26f70*/  @P2 LOP3.LUT R5, R5, 0x80000000, RZ, 0xfc, !PT ;  /* 0x8000000005052812 */ /* 0x000fe400078efcff */
[----:B------:R-:W-:Y:S02]  /*26f80*/  LOP3.LUT P2, RZ, R0, 0x200000, RZ, 0xc0, !PT ;  /* 0x0020000000ff7812 */ /* 0x000fe4000784c0ff */
[----:B------:R-:W-:-:S02]  /*26f90*/  F2FP.SATFINITE.E4M3.F32.PACK_AB_MERGE_C R4, RZ, R4, RZ ;  /* 0x00000004ff04723e */ /* 0x000fc400048070ff */
[----:B0-----:R-:W-:-:S04]  /*26fa0*/  @!P3 IADD3 R10, P0, P1, R24, UR12, R6 ;  /* 0x0000000c180abc10 */ /* 0x001fc8000f91e006 */
[----:B------:R-:W-:Y:S02]  /*26fb0*/  @!P3 IADD3.X R11, R30, UR11, R7, P0, P1 ;  /* 0x0000000b1e0bbc10 */ /* 0x000fe400087e2407 */
[----:B------:R-:W-:Y:S01]  /*26fc0*/  ISETP.LT.OR P0, PT, R28, 0x41, !P5 ;  /* 0x000000411c00780c */ /* 0x000fe20006f01670 */
[----:B------:R0:W-:Y:S01]  /*26fd0*/  @!P6 STG.E.U8 desc[UR30][R90.64+0x40], R4 ;  /* 0x000040045a00e986 */ /* 0x0001e2000c10111e */
[----:B------:R-:W-:-:S04]  /*26fe0*/  LOP3.LUT R5, R5, 0xbfffffff, RZ, 0xc0, !PT ;  /* 0xbfffffff05057812 */ /* 0x000fc800078ec0ff */
[----:B------:R-:W-:-:S04]  /*26ff0*/  @P4 LOP3.LUT R5, R5, 0x40000000, RZ, 0xfc, !PT ;  /* 0x4000000005054812 */ /* 0x000fc800078efcff */
[----:B------:R-:W-:Y:S01]  /*27000*/  LOP3.LUT R5, R5, 0xdfffffff, RZ, 0xc0, !PT ;  /* 0xdfffffff05057812 */ /* 0x000fe200078ec0ff */
[----:B0-----:R-:W-:-:S03]  /*27010*/  IMAD.U32 R4, RZ, RZ, UR9 ;  /* 0x00000009ff047e24 */ /* 0x001fc6000f8e00ff */
[----:B------:R-:W-:Y:S02]  /*27020*/  @P3 LOP3.LUT R5, R5, 0x20000000, RZ, 0xfc, !PT ;  /* 0x2000000005053812 */ /* 0x000fe400078efcff */
[----:B------:R-:W-:-:S04]  /*27030*/  @!P0 IADD3 R9, P1, P3, R9, UR8, R24 ;  /* 0x0000000809098c10 */ /* 0x000fc8000fb3e018 */
[----:B------:R-:W-:Y:S01]  /*27040*/  @!P0 IADD3.X R4, R4, UR7, R30, P1, P3 ;  /* 0x0000000704048c10 */ /* 0x000fe20008fe641e */
[----:B--2---:R-:W-:-:S05]  /*27050*/  FMUL R6, R125, UR18 ;  /* 0x000000127d067c20 */ /* 0x004fca0008400000 */
[----:B------:R-:W-:-:S05]  /*27060*/  F2FP.SATFINITE.E4M3.F32.PACK_AB_MERGE_C R6, RZ, R6, RZ ;  /* 0x00000006ff06723e */ /* 0x000fca00048070ff */
[----:B------:R0:W-:Y:S02]  /*27070*/  @!P2 STG.E.U8 desc[UR30][R92.64+0x41], R6 ;  /* 0x000041065c00a986 */ /* 0x0001e4000c10111e */
[----:B0-----:R-:W0:Y:S02]  /*27080*/  @!P0 LDC.64 R6, c[0x0][0x5c0] ;  /* 0x00017000ff068b82 */ /* 0x001e240000000a00 */
[----:B0-----:R-:W-:-:S05]  /*27090*/  @!P0 IADD3 R6, P2, R9, R6, RZ ;  /* 0x0000000609068210 */ /* 0x001fca0007f5e0ff */
[----:B------:R-:W-:Y:S02]  /*270a0*/  @!P0 IMAD.X R7, R4, 0x1, R7, P2 ;  /* 0x0000000104078824 */ /* 0x000fe400010e0607 */
[----:B---3--:R-:W-:Y:S02]  /*270b0*/  FMUL R4, R124, UR18 ;  /* 0x000000127c047c20 */ /* 0x008fe40008400000 */
[----:B------:R-:W2:Y:S01]  /*270c0*/  LDL.LU R124, [R1+0x1e8] ;  /* 0x0001e800017c7983 */ /* 0x000ea20000300800 */
[C---:B------:R-:W-:Y:S02]  /*270d0*/  ISETP.LT.OR P1, PT, R28.reuse, 0x42, !P5 ;  /* 0x000000421c00780c */ /* 0x040fe40006f21670 */
[----:B------:R-:W-:Y:S01]  /*270e0*/  F2FP.SATFINITE.E4M3.F32.PACK_AB_MERGE_C R4, RZ, R4, RZ ;  /* 0x00000004ff04723e */ /* 0x000fe200048070ff */
[----:B------:R-:W3:Y:S04]  /*270f0*/  LDL.LU R125, [R1+0x1ec] ;  /* 0x0001ec00017d7983 */ /* 0x000ee80000300800 */
[----:B------:R0:W-:Y:S01]  /*27100*/  @!P0 STG.E.U8 desc[UR30][R6.64+0x40], R4 ;  /* 0x0000400406008986 */ /* 0x0001e2000c10111e */
[----:B------:R-:W-:Y:S01]  /*27110*/  ISETP.LT.OR P2, PT, R28, 0x49, !P5 ;  /* 0x000000491c00780c */ /* 0x000fe20006f41670 */
[----:B------:R-:W-:-:S04]  /*27120*/  IMAD.U32 R78, RZ, RZ, UR10 ;  /* 0x0000000aff4e7e24 */ /* 0x000fc8000f8e00ff */
[----:B0-----:R-:W0:Y:S01]  /*27130*/  @!P1 LDC.64 R6, c[0x0][0x5c0] ;  /* 0x00017000ff069b82 */ /* 0x001e220000000a00 */
[----:B------:R-:W-:Y:S01]  /*27140*/  IMAD.U32 R31, RZ, RZ, UR9 ;  /* 0x00000009ff1f7e24 */ /* 0x000fe2000f8e00ff */
[----:B------:R-:W-:Y:S01]  /*27150*/  @!P1 IADD3 R9, P3, P4, R78, UR8, R24 ;  /* 0x000000084e099c10 */ /* 0x000fe2000fc7e018 */
[----:B------:R-:W-:Y:S02]  /*27160*/  IMAD.U32 R4, RZ, RZ, UR10 ;  /* 0x0000000aff047e24 */ /* 0x000fe4000f8e00ff */
[----:B------:R-:W-:Y:S01]  /*27170*/  IMAD.U32 R79, RZ, RZ, UR9 ;  /* 0x00000009ff4f7e24 */ /* 0x000fe2000f8e00ff */
[----:B------:R-:W-:Y:S02]  /*27180*/  @!P1 IADD3.X R31, R31, UR7, R30, P3, P4 ;  /* 0x000000071f1f9c10 */ /* 0x000fe40009fe841e */
[----:B------:R-:W-:-:S04]  /*27190*/  @!P2 IADD3 R4, P0, P3, R4, UR8, R24 ;  /* 0x000000080404ac10 */ /* 0x000fc8000fb1e018 */
[----:B------:R-:W-:Y:S02]  /*271a0*/  @!P2 IADD3.X R79, R79, UR7, R30, P0, P3 ;  /* 0x000000074f4fac10 */ /* 0x000fe400087e641e */
[----:B0-----:R-:W-:-:S05]  /*271b0*/  @!P1 IADD3 R6, P0, R9, R6, RZ ;  /* 0x0000000609069210 */ /* 0x001fca0007f1e0ff */
[----:B------:R-:W-:Y:S02]  /*271c0*/  @!P1 IMAD.X R7, R31, 0x1, R7, P0 ;  /* 0x000000011f079824 */ /* 0x000fe400000e0607 */
[----:B----4-:R-:W-:-:S05]  /*271d0*/  FMUL R31, R126, UR18 ;  /* 0x000000127e1f7c20 */ /* 0x010fca0008400000 */
[----:B------:R-:W-:-:S05]  /*271e0*/  F2FP.SATFINITE.E4M3.F32.PACK_AB_MERGE_C R31, RZ, R31, RZ ;  /* 0x0000001fff1f723e */ /* 0x000fca00048070ff */
[----:B------:R2:W-:Y:S02]  /*271f0*/  @!P1 STG.E.U8 desc[UR30][R6.64+0x41], R31 ;  /* 0x0000411f06009986 */ /* 0x0005e4000c10111e */
[----:B--2---:R-:W-:Y:S02]  /*27200*/  FMUL R6, R124, UR18 ;  /* 0x000000127c067c20 */ /* 0x004fe40008400000 */
[----:B------:R-:W2:Y:S01]  /*27210*/  LDL.LU R124, [R1+0x1f0] ;  /* 0x0001f000017c7983 */ /* 0x000ea20000300800 */
[----:B------:R-:W-:Y:S01]  /*27220*/  ISETP.LT.OR P0, PT, R28, 0x4a, !P5 ;  /* 0x0000004a1c00780c */ /* 0x000fe20006f01670 */
[----:B------:R-:W-:Y:S02]  /*27230*/  IMAD.U32 R9, RZ, RZ, UR10 ;  /* 0x0000000aff097e24 */ /* 0x000fe4000f8e00ff */
[----:B------:R-:W-:Y:S01]  /*27240*/  IMAD.U32 R78, RZ, RZ, UR9 ;  /* 0x00000009ff4e7e24 */ /* 0x000fe2000f8e00ff */
[----:B------:R-:W-:Y:S01]  /*27250*/  LOP3.LUT R0, R0, 0xfff7ffff, RZ, 0xc0, !PT ;  /* 0xfff7ffff00007812 */ /* 0x000fe200078ec0ff */
[----:B------:R-:W4:Y:S08]  /*27260*/  LDL.LU R126, [R1+0x1f4] ;  /* 0x0001f400017e7983 */ /* 0x000f300000300800 */
[----:B------:R-:W-:-:S04]  /*27270*/  @!P0 IADD3 R9, P3, P4, R9, UR8, R24 ;  /* 0x0000000809098c10 */ /* 0x000fc8000fc7e018 */
[----:B------:R-:W-:Y:S02]  /*27280*/  @!P0 IADD3.X R78, R78, UR7, R30, P3, P4 ;  /* 0x000000074e4e8c10 */ /* 0x000fe40009fe841e */
[C---:B------:R-:W-:Y:S02]  /*27290*/  LOP3.LUT P4, RZ, R5.reuse, 0x400000, RZ, 0xc0, !PT ;  /* 0x0040000005ff7812 */ /* 0x040fe4000788c0ff */
[----:B------:R-:W-:Y:S02]  /*272a0*/  F2FP.SATFINITE.E4M3.F32.PACK_AB_MERGE_C R6, RZ, R6, RZ ;  /* 0x00000006ff06723e */ /* 0x000fe400048070ff */
[----:B------:R-:W-:Y:S02]  /*272b0*/  @P0 LOP3.LUT R0, R0, 0x80000, RZ, 0xfc, !PT ;  /* 0x0008000000000812 */ /* 0x000fe400078efcff */
[----:B------:R-:W-:-:S07]  /*272c0*/  LOP3.LUT P0, RZ, R5, 0x800000, RZ, 0xc0, !PT ;  /* 0x0080000005ff7812 */ /* 0x000fce000780c0ff */
[----:B------:R3:W-:Y:S02]  /*272d0*/  @!P4 STG.E.U8 desc[UR30][R96.64+0x48], R6 ;  /* 0x000048066000c986 */ /* 0x0007e4000c10111e */
[----:B---3--:R-:W-:-:S05]  /*272e0*/  FMUL R6, R125, UR18 ;  /* 0x000000127d067c20 */ /* 0x008fca0008400000 */
[----:B------:R-:W-:-:S05]  /*272f0*/  F2FP.SATFINITE.E4M3.F32.PACK_AB_MERGE_C R6, RZ, R6, RZ ;  /* 0x00000006ff06723e */ /* 0x000fca00048070ff */
[----:B------:R0:W-:Y:S02]  /*27300*/  @!P0 STG.E.U8 desc[UR30][R94.64+0x49], R6 ;  /* 0x000049065e008986 */ /* 0x0001e4000c10111e */
[----:B0-----:R-:W0:Y:S02]  /*27310*/  @!P2 LDC.64 R6, c[0x0][0x5c0] ;  /* 0x00017000ff06ab82 */ /* 0x001e240000000a00 */
[----:B0-----:R-:W-:Y:S01]  /*27320*/  @!P2 IADD3 R6, P0, R4, R6, RZ ;  /* 0x000000060406a210 */ /* 0x001fe20007f1e0ff */
[----:B--2---:R-:W-:Y:S02]  /*27330*/  FMUL R4, R124, UR18 ;  /* 0x000000127c047c20 */ /* 0x004fe40008400000 */
[----:B------:R-:W2:Y:S01]  /*27340*/  LDL.LU R124, [R1+0x1f8] ;  /* 0x0001f800017c7983 */ /* 0x000ea20000300800 */
[----:B------:R-:W-:Y:S01]  /*27350*/  ISETP.LT.OR P6, PT, R28, 0x51, !P5 ;  /* 0x000000511c00780c */ /* 0x000fe20006fc1670 */
[----:B------:R-:W-:Y:S02]  /*27360*/  IMAD.U32 R31, RZ, RZ, UR10 ;  /* 0x0000000aff1f7e24 */ /* 0x000fe4000f8e00ff */
[----:B------:R-:W-:Y:S01]  /*27370*/  IMAD.U32 R80, RZ, RZ, UR9 ;  /* 0x00000009ff507e24 */ /* 0x000fe2000f8e00ff */
[----:B------:R-:W-:Y:S01]  /*27380*/  LOP3.LUT R0, R0, 0xffefffff, RZ, 0xc0, !PT ;  /* 0xffefffff00007812 */ /* 0x000fe200078ec0ff */
[----:B------:R-:W-:-:S02]  /*27390*/  IMAD.U32 R81, RZ, RZ, UR10 ;  /* 0x0000000aff517e24 */ /* 0x000fc4000f8e00ff */
[----:B------:R-:W-:Y:S02]  /*273a0*/  IMAD.U32 R82, RZ, RZ, UR9 ;  /* 0x00000009ff527e24 */ /* 0x000fe4000f8e00ff */
[----:B------:R-:W-:Y:S01]  /*273b0*/  IMAD.U32 R87, RZ, RZ, UR10 ;  /* 0x0000000aff577e24 */ /* 0x000fe2000f8e00ff */
[----:B------:R-:W-:Y:S01]  /*273c0*/  LOP3.LUT R5, R5, 0xfffffff7, RZ, 0xc0, !PT ;  /* 0xfffffff705057812 */ /* 0x000fe200078ec0ff */
[----:B------:R-:W-:Y:S02]  /*273d0*/  IMAD.U32 R90, RZ, RZ, UR9 ;  /* 0x00000009ff5a7e24 */ /* 0x000fe4000f8e00ff */
[----:B------:R-:W-:Y:S01]  /*273e0*/  @!P2 IMAD.X R7, R79, 0x1, R7, P0 ;  /* 0x000000014f07a824 */ /* 0x000fe200000e0607 */
[----:B------:R-:W-:Y:S01]  /*273f0*/  @!P6 IADD3 R31, P1, P3, R31, UR8, R24 ;  /* 0x000000081f1fec10 */ /* 0x000fe2000fb3e018 */
[----:B------:R-:W-:Y:S01]  /*27400*/  IMAD.U32 R83, RZ, RZ, UR10 ;  /* 0x0000000aff537e24 */ /* 0x000fe2000f8e00ff */
[----:B------:R-:W-:Y:S01]  /*27410*/  F2FP.SATFINITE.E4M3.F32.PACK_AB_MERGE_C R4, RZ, R4, RZ ;  /* 0x00000004ff04723e */ /* 0x000fe200048070ff */
[----:B------:R-:W-:Y:S01]  /*27420*/  IMAD.U32 R89, RZ, RZ, UR9 ;  /* 0x00000009ff597e24 */ /* 0x000fe2000f8e00ff */
[----:B------:R-:W-:Y:S01]  /*27430*/  @!P6 IADD3.X R80, R80, UR7, R30, P1, P3 ;  /* 0x000000075050ec10 */ /* 0x000fe20008fe641e */
[----:B------:R-:W3:Y:S01]  /*27440*/  LDL.LU R125, [R1+0x1fc] ;  /* 0x0001fc00017d7983 */ /* 0x000ee20000300800 */
[----:B------:R-:W-:-:S02]  /*27450*/  ISETP.LT.OR P1, PT, R28, 0x52, !P5 ;  /* 0x000000521c00780c */ /* 0x000fc40006f21670 */
[----:B------:R-:W-:Y:S02]  /*27460*/  @P6 LOP3.LUT R0, R0, 0x100000, RZ, 0xfc, !PT ;  /* 0x0010000000006812 */ /* 0x000fe400078efcff */
[----:B------:R-:W-:-:S09]  /*27470*/  ISETP.LT.OR P6, PT, R28, 0x59, !P5 ;  /* 0x000000591c00780c */ /* 0x000fd20006fc1670 */
[----:B------:R-:W-:-:S04]  /*27480*/  @!P1 IADD3 R81, P3, P4, R81, UR8, R24 ;  /* 0x0000000851519c10 */ /* 0x000fc8000fc7e018 */
[----:B------:R-:W-:Y:S02]  /*27490*/  @!P1 IADD3.X R82, R82, UR7, R30, P3, P4 ;  /* 0x0000000752529c10 */ /* 0x000fe40009fe841e */
[----:B------:R-:W-:Y:S02]  /*274a0*/  @!P6 IADD3 R87, P3, P4, R87, UR8, R24 ;  /* 0x000000085757ec10 */ /* 0x000fe4000fc7e018 */
[----:B------:R-:W-:Y:S02]  /*274b0*/  @P6 LOP3.LUT R5, R5, 0x8, RZ, 0xfc, !PT ;  /* 0x0000000805056812 */ /* 0x000fe400078efcff */
[----:B------:R-:W-:Y:S02]  /*274c0*/  @!P6 IADD3.X R90, R90, UR7, R30, P3, P4 ;  /* 0x000000075a5aec10 */ /* 0x000fe40009fe841e */
[----:B------:R-:W-:Y:S02]  /*274d0*/  LOP3.LUT P0, RZ, R0, 0x80000, RZ, 0xc0, !PT ;  /* 0x0008000000ff7812 */ /* 0x000fe4000780c0ff */
[----:B------:R-:W-:Y:S01]  /*274e0*/  ISETP.LT.OR P6, PT, R28, 0x5a, !P5 ;  /* 0x0000005a1c00780c */ /* 0x000fe20006fc1670 */
[----:B------:R0:W-:Y:S10]  /*274f0*/  @!P2 STG.E.U8 desc[UR30][R6.64+0x48], R4 ;  /* 0x000048040600a986 */ /* 0x0001f4000c10111e */
[----:B0-----:R-:W0:Y:S02]  /*27500*/  @!P0 LDC.64 R6, c[0x0][0x5c0] ;  /* 0x00017000ff068b82 */ /* 0x001e240000000a00 */
[----:B------:R-:W-:-:S04]  /*27510*/  @!P6 IADD3 R83, P3, P4, R83, UR8, R24 ;  /* 0x000000085353ec10 */ /* 0x000fc8000fc7e018 */
[----:B------:R-:W-:Y:S02]  /*27520*/  @!P6 IADD3.X R89, R89, UR7, R30, P3, P4 ;  /* 0x000000075959ec10 */ /* 0x000fe40009fe841e */
[----:B------:R-:W-:Y:S01]  /*27530*/  ISETP.LT.OR P4, PT, R28, 0x61, !P5 ;  /* 0x000000611c00780c */ /* 0x000fe20006f81670 */
[----:B------:R-:W-:Y:S02]  /*27540*/  IMAD.U32 R79, RZ, RZ, UR10 ;  /* 0x0000000aff4f7e24 */ /* 0x000fe4000f8e00ff */
[----:B------:R-:W-:-:S10]  /*27550*/  IMAD.U32 R85, RZ, RZ, UR9 ;  /* 0x00000009ff557e24 */ /* 0x000fd4000f8e00ff */
[----:B------:R-:W-:-:S04]  /*27560*/  @!P4 IADD3 R79, P2, P3, R79, UR8, R24 ;  /* 0x000000084f4fcc10 */ /* 0x000fc8000fb5e018 */
[----:B------:R-:W-:Y:S02]  /*27570*/  @!P4 IADD3.X R85, R85, UR7, R30, P2, P3 ;  /* 0x000000075555cc10 */ /* 0x000fe400097e641e */
[----:B0-----:R-:W-:Y:S01]  /*27580*/  @!P0 IADD3 R6, P2, R9, R6, RZ ;  /* 0x0000000609068210 */ /* 0x001fe20007f5e0ff */
[----:B----4-:R-:W-:-:S04]  /*27590*/  FMUL R9, R126, UR18 ;  /* 0x000000127e097c20 */ /* 0x010fc80008400000 */
[----:B------:R-:W-:Y:S01]  /*275a0*/  @!P0 IMAD.X R7, R78, 0x1, R7, P2 ;  /* 0x000000014e078824 */ /* 0x000fe200010e0607 */
[----:B------:R-:W-:-:S05]  /*275b0*/  F2FP.SATFINITE.E4M3.F32.PACK_AB_MERGE_C R9, RZ, R9, RZ ;  /* 0x00000009ff09723e */ /* 0x000fca00048070ff */
[----:B------:R2:W-:Y:S01]  /*275c0*/  @!P0 STG.E.U8 desc[UR30][R6.64+0x49], R9 ;  /* 0x0000490906008986 */ /* 0x0005e2000c10111e */
[----:B------:R-:W-:Y:S01]  /*275d0*/  LOP3.LUT R5, R5, 0xffffffef, RZ, 0xc0, !PT ;  /* 0xffffffef05057812 */ /* 0x000fe200078ec0ff */
[----:B--2---:R-:W-:Y:S02]  /*275e0*/  FMUL R6, R124, UR18 ;  /* 0x000000127c067c20 */ /* 0x004fe40008400000 */
[----:B------:R-:W2:Y:S01]  /*275f0*/  LDL.LU R124, [R1+0x200] ;  /* 0x00020000017c7983 */ /* 0x000ea20000300800 */
[----:B------:R-:W-:-:S04]  /*27600*/  @P6 LOP3.LUT R5, R5, 0x10, RZ, 0xfc, !PT ;  /* 0x0000001005056812 */ /* 0x000fc800078efcff */
[----:B------:R-:W-:-:S04]  /*27610*/  LOP3.LUT R5, R5, 0xffffffdf, RZ, 0xc0, !PT ;  /* 0xffffffdf05057812 */ /* 0x000fc800078ec0ff */
[----:B------:R-:W-:Y:S02]  /*27620*/  @P4 LOP3.LUT R5, R5, 0x20, RZ, 0xfc, !PT ;  /* 0x0000002005054812 */ /* 0x000fe400078efcff */
[----:B------:R-:W-:Y:S01]  /*27630*/  ISETP.LT.OR P4, PT, R28, 0x62, !P5 ;  /* 0x000000621c00780c */ /* 0x000fe20006f81670 */
[----:B------:R-:W-:Y:S02]  /*27640*/  IMAD.U32 R4, RZ, RZ, UR10 ;  /* 0x0000000aff047e24 */ /* 0x000fe4000f8e00ff */
[----:B------:R-:W-:-:S10]  /*27650*/  IMAD.U32 R78, RZ, RZ, UR9 ;  /* 0x00000009ff4e7e24 */ /* 0x000fd4000f8e00ff */
[----:B------:R-:W-:-:S04]  /*27660*/  @!P4 IADD3 R4, P2, P3, R4, UR8, R24 ;  /* 0x000000080404cc10 */ /* 0x000fc8000fb5e018 */
[----:B------:R-:W-:Y:S02]  /*27670*/  @!P4 IADD3.X R78, R78, UR7, R30, P2, P3 ;  /* 0x000000074e4ecc10 */ /* 0x000fe400097e641e */
[----:B------:R-:W-:Y:S01]  /*27680*/  ISETP.LT.OR P3, PT, R28, 0x69, !P5 ;  /* 0x000000691c00780c */ /* 0x000fe20006f61670 */
[----:B------:R-:W-:Y:S02]  /*27690*/  IMAD.U32 R9, RZ, RZ, UR10 ;  /* 0x0000000aff097e24 */ /* 0x000fe4000f8e00ff */
[----:B------:R-:W-:-:S10]  /*276a0*/  IMAD.U32 R84, RZ, RZ, UR9 ;  /* 0x00000009ff547e24 */ /* 0x000fd4000f8e00ff */
[----:B------:R-:W-:-:S04]  /*276b0*/  @!P3 IADD3 R9, P0, P2, R9, UR8, R24 ;  /* 0x000000080909bc10 */ /* 0x000fc8000fa1e018 */
[----:B------:R-:W-:Y:S02]  /*276c0*/  @!P3 IADD3.X R84, R84, UR7, R30, P0, P2 ;  /* 0x000000075454bc10 */ /* 0x000fe400087e441e */
[----:B------:R-:W-:Y:S02]  /*276d0*/  LOP3.LUT P2, RZ, R5, 0x800, RZ, 0xc0, !PT ;  /* 0x0000080005ff7812 */ /* 0x000fe4000784c0ff */
[C---:B------:R-:W-:Y:S02]  /*276e0*/  LOP3.LUT P6, RZ, R0.reuse, 0x100000, RZ, 0xc0, !PT ;  /* 0x0010000000ff7812 */ /* 0x040fe400078cc0ff */
[----:B------:R-:W-:Y:S02]  /*276f0*/  LOP3.LUT R0, R0, 0xfffeffff, RZ, 0xc0, !PT ;  /* 0xfffeffff00007812 */ /* 0x000fe400078ec0ff */
[----:B------:R-:W-:Y:S02]  /*27700*/  F2FP.SATFINITE.E4M3.F32.PACK_AB_MERGE_C R6, RZ, R6, RZ ;  /* 0x00000006ff06723e */ /* 0x000fe400048070ff */
[----:B------:R-:W-:-:S02]  /*27710*/  @P4 LOP3.LUT R0, R0, 0x10000, RZ, 0xfc, !PT ;  /* 0x0001000000004812 */ /* 0x000fc400078efcff */
[----:B------:R-:W-:-:S03]  /*27720*/  LOP3.LUT P4, RZ, R5, 0x1000000, RZ, 0xc0, !PT ;  /* 0x0100000005ff7812 */ /* 0x000fc6000788c0ff */
[----:B------:R3:W-:Y:S01]  /*27730*/  @!P2 STG.E.U8 desc[UR30][R108.64+0x50], R6 ;  /* 0x000050066c00a986 */ /* 0x0007e2000c10111e */
[----:B------:R-:W-:Y:S01]  /*27740*/  ISETP.LT.OR P2, PT, R28, 0x6a, !P5 ;  /* 0x0000006a1c00780c */ /* 0x000fe20006f41670 */
[----:B------:R-:W-:Y:S01]  /*27750*/  IMAD.U32 R86, RZ, RZ, UR10 ;  /* 0x0000000aff567e24 */ /* 0x000fe2000f8e00ff */
[----:B------:R-:W-:Y:S01]  /*27760*/  LOP3.LUT R0, R0, 0xffff7fff, RZ, 0xc0, !PT ;  /* 0xffff7fff00007812 */ /* 0x000fe200078ec0ff */
[----:B---3--:R-:W-:-:S03]  /*27770*/  FMUL R6, R125, UR18 ;  /* 0x000000127d067c20 */ /* 0x008fc60008400000 */
[----:B------:R-:W-:Y:S01]  /*27780*/  @P3 LOP3.LUT R0, R0, 0x8000, RZ, 0xfc, !PT ;  /* 0x0000800000003812 */ /* 0x000fe200078efcff */
[----:B------:R-:W-:Y:S01]  /*27790*/  IMAD.U32 R88, RZ, RZ, UR9 ;  /* 0x00000009ff587e24 */ /* 0x000fe2000f8e00ff */
[----:B------:R-:W3:Y:S01]  /*277a0*/  LDL.LU R125, [R1+0x204] ;  /* 0x00020400017d7983 */ /* 0x000ee20000300800 */
[----:B------:R-:W-:-:S04]  /*277b0*/  F2FP.SATFINITE.E4M3.F32.PACK_AB_MERGE_C R6, RZ, R6, RZ ;  /* 0x00000006ff06723e */ /* 0x000fc800048070ff */
[----:B------:R-:W-:Y:S01]  /*277c0*/  @!P2 IADD3 R86, P3, P0, R86, UR8, R24 ;  /* 0x000000085656ac10 */ /* 0x000fe2000f87e018 */
[----:B------:R0:W-:Y:S03]  /*277d0*/  @!P4 STG.E.U8 desc[UR30][R114.64+0x51], R6 ;  /* 0x000051067200c986 */ /* 0x0001e6000c10111e */
[----:B------:R-:W-:Y:S02]  /*277e0*/  @!P2 IADD3.X R88, R88, UR7, R30, P3, P0 ;  /* 0x000000075858ac10 */ /* 0x000fe40009fe041e */
[----:B------:R-:W-:Y:S01]  /*277f0*/  ISETP.LT.OR P0, PT, R28, 0x71, !P5 ;  /* 0x000000711c00780c */ /* 0x000fe20006f01670 */
[----:B0-----:R-:W0:Y:S01]  /*27800*/  @!P6 LDC.64 R6, c[0x0][0x5c0] ;  /* 0x00017000ff06eb82 */ /* 0x001e220000000a00 */
[----:B------:R-:W-:Y:S01]  /*27810*/  LOP3.LUT R0, R0, 0xfffdffff, RZ, 0xc0, !PT ;  /* 0xfffdffff00007812 */ /* 0x000fe200078ec0ff */
[----:B------:R-:W-:-:S03]  /*27820*/  IMAD.U32 R93, RZ, RZ, UR10 ;  /* 0x0000000aff5d7e24 */ /* 0x000fc6000f8e00ff */
[----:B------:R-:W-:Y:S01]  /*27830*/  @P2 LOP3.LUT R0, R0, 0x20000, RZ, 0xfc, !PT ;  /* 0x0002000000002812 */ /* 0x000fe200078efcff */
[----:B------:R-:W-:-:S06]  /*27840*/  IMAD.U32 R95, RZ, RZ, UR9 ;  /* 0x00000009ff5f7e24 */ /* 0x000fcc000f8e00ff */
[----:B------:R-:W-:Y:S02]  /*27850*/  @!P0 IADD3 R93, P3, P2, R93, UR8, R24 ;  /* 0x000000085d5d8c10 */ /* 0x000fe4000fa7e018 */
[----:B------:R-:W-:Y:S02]  /*27860*/  LOP3.LUT R0, R0, 0xffffbfff, RZ, 0xc0, !PT ;  /* 0xffffbfff00007812 */ /* 0x000fe400078ec0ff */
[----:B------:R-:W-:Y:S02]  /*27870*/  @!P0 IADD3.X R95, R95, UR7, R30, P3, P2 ;  /* 0x000000075f5f8c10 */ /* 0x000fe40009fe441e */
[----:B------:R-:W-:Y:S02]  /*27880*/  @P0 LOP3.LUT R0, R0, 0x4000, RZ, 0xfc, !PT ;  /* 0x0000400000000812 */ /* 0x000fe400078efcff */
[----:B0-----:R-:W-:Y:S01]  /*27890*/  @!P6 IADD3 R6, P0, R31, R6, RZ ;  /* 0x000000061f06e210 */ /* 0x001fe20007f1e0ff */
[----:B--2---:R-:W-:Y:S02]  /*278a0*/  FMUL R31, R124, UR18 ;  /* 0x000000127c1f7c20 */ /* 0x004fe40008400000 */
[----:B------:R-:W2:Y:S04]  /*278b0*/  LDL.LU R124, [R1+0x208] ;  /* 0x00020800017c7983 */ /* 0x000ea80000300800 */
[----:B------:R-:W4:Y:S04]  /*278c0*/  LDL.LU R129, [R1+0x20c] ;  /* 0x00020c0001817983 */ /* 0x000f280000300800 */
[----:B------:R-:W2:Y:S01]  /*278d0*/  LDL.LU R128, [R1+0x210] ;  /* 0x0002100001807983 */ /* 0x000ea20000300800 */
[----:B------:R-:W-:Y:S01]  /*278e0*/  ISETP.LT.OR P4, PT, R28, 0x72, !P5 ;  /* 0x000000721c00780c */ /* 0x000fe20006f81670 */
[----:B------:R-:W-:Y:S01]  /*278f0*/  @!P6 IMAD.X R7, R80, 0x1, R7, P0 ;  /* 0x000000015007e824 */ /* 0x000fe200000e0607 */
[----:B------:R-:W-:Y:S01]  /*27900*/  F2FP.SATFINITE.E4M3.F32.PACK_AB_MERGE_C R31, RZ, R31, RZ ;  /* 0x0000001fff1f723e */ /* 0x000fe200048070ff */
[----:B------:R-:W-:Y:S01]  /*27910*/  IMAD.U32 R92, RZ, RZ, UR10 ;  /* 0x0000000aff5c7e24 */ /* 0x000fe2000f8e00ff */
[----:B------:R-:W4:Y:S01]  /*27920*/  LDL.LU R130, [R1+0x214] ;  /* 0x0002140001827983 */ /* 0x000f220000300800 */
[----:B------:R-:W-:-:S03]  /*27930*/  IMAD.U32 R94, RZ, RZ, UR9 ;  /* 0x00000009ff5e7e24 */ /* 0x000fc6000f8e00ff */
[----:B------:R0:W-:Y:S05]  /*27940*/  @!P6 STG.E.U8 desc[UR30][R6.64+0x50], R31 ;  /* 0x0000501f0600e986 */ /* 0x0001ea000c10111e */
[----:B------:R-:W-:Y:S01]  /*27950*/  @!P4 IADD3 R92, P2, P3, R92, UR8, R24 ;  /* 0x000000085c5ccc10 */ /* 0x000fe2000fb5e018 */
[----:B0-----:R-:W0:Y:S03]  /*27960*/  @!P1 LDC.64 R6, c[0x0][0x5c0] ;  /* 0x00017000ff069b82 */ /* 0x001e260000000a00 */
[----:B------:R-:W-:Y:S02]  /*27970*/  @!P4 IADD3.X R94, R94, UR7, R30, P2, P3 ;  /* 0x000000075e5ecc10 */ /* 0x000fe400097e641e */
[----:B------:R-:W-:Y:S01]  /*27980*/  ISETP.LT.OR P3, PT, R28, 0x79, !P5 ;  /* 0x000000791c00780c */ /* 0x000fe20006f61670 */
[----:B------:R-:W-:-:S02]  /*27990*/  IMAD.U32 R80, RZ, RZ, UR10 ;  /* 0x0000000aff507e24 */ /* 0x000fc4000f8e00ff */
[----:B------:R-:W-:-:S10]  /*279a0*/  IMAD.U32 R91, RZ, RZ, UR9 ;  /* 0x00000009ff5b7e24 */ /* 0x000fd4000f8e00ff */
[----:B------:R-:W-:-:S04]  /*279b0*/  @!P3 IADD3 R80, P0, P6, R80, UR8, R24 ;  /* 0x000000085050bc10 */ /* 0x000fc8000fe1e018 */
[----:B------:R-:W-:Y:S02]  /*279c0*/  @!P3 IADD3.X R91, R91, UR7, R30, P0, P6 ;  /* 0x000000075b5bbc10 */ /* 0x000fe400087ec41e */
[----:B0-----:R-:W-:-:S05]  /*279d0*/  @!P1 IADD3 R6, P6, R81, R6, RZ ;  /* 0x0000000651069210 */ /* 0x001fca0007fde0ff */
[----:B------:R-:W-:Y:S02]  /*279e0*/  @!P1 IMAD.X R7, R82, 0x1, R7, P6 ;  /* 0x0000000152079824 */ /* 0x000fe400030e0607 */
[----:B---3--:R-:W-:-:S05]  /*279f0*/  FMUL R81, R125, UR18 ;  /* 0x000000127d517c20 */ /* 0x008fca0008400000 */
[----:B------:R-:W-:-:S05]  /*27a00*/  F2FP.SATFINITE.E4M3.F32.PACK_AB_MERGE_C R81, RZ, R81, RZ ;  /* 0x00000051ff51723e */ /* 0x000fca00048070ff */
[----:B------:R2:W-:Y:S01]  /*27a10*/  @!P1 STG.E.U8 desc[UR30][R6.64+0x51], R81 ;  /* 0x0000515106009986 */ /* 0x0005e2000c10111e */
[----:B------:R-:W-:Y:S02]  /*27a20*/  LOP3.LUT R5, R5, 0xffffffbf, RZ, 0xc0, !PT ;  /* 0xffffffbf05057812 */ /* 0x000fe400078ec0ff */
[----:B------:R-:W-:Y:S02]  /*27a30*/  ISETP.LT.OR P0, PT, R28, 0x7a, !P5 ;  /* 0x0000007a1c00780c */ /* 0x000fe40006f01670 */
[----:B------:R-:W-:-:S04]  /*27a40*/  @P4 LOP3.LUT R5, R5, 0x40, RZ, 0xfc, !PT ;  /* 0x0000004005054812 */ /* 0x000fc800078efcff */
[C---:B------:R-:W-:Y:S02]  /*27a50*/  LOP3.LUT P2, RZ, R5.reuse, 0x400, RZ, 0xc0, !PT ;  /* 0x0000040005ff7812 */ /* 0x040fe4000784c0ff */
[----:B------:R-:W-:Y:S01]  /*27a60*/  LOP3.LUT R5, R5, 0xffbfffff, RZ, 0xc0, !PT ;  /* 0xffbfffff05057812 */ /* 0x000fe200078ec0ff */
[----:B------:R-:W-:-:S03]  /*27a70*/  IMAD.U32 R31, RZ, RZ, UR10 ;  /* 0x0000000aff1f7e24 */ /* 0x000fc6000f8e00ff */
[----:B------:R-:W-:Y:S01]  /*27a80*/  @P3 LOP3.LUT R5, R5, 0x400000, RZ, 0xfc, !PT ;  /* 0x0040000005053812 */ /* 0x000fe200078efcff */
[----:B------:R-:W-:Y:S01]  /*27a90*/  IMAD.U32 R96, RZ, RZ, UR9 ;  /* 0x00000009ff607e24 */ /* 0x000fe2000f8e00ff */
[----:B------:R-:W-:Y:S02]  /*27aa0*/  @!P0 IADD3 R31, P5, P6, R31, UR8, R24 ;  /* 0x000000081f1f8c10 */ /* 0x000fe4000febe018 */
[C---:B------:R-:W-:Y:S02]  /*27ab0*/  LOP3.LUT P3, RZ, R5.reuse, 0x2000000, RZ, 0xc0, !PT ;  /* 0x0200000005ff7812 */ /* 0x040fe4000786c0ff */
[C---:B------:R-:W-:Y:S02]  /*27ac0*/  LOP3.LUT P4, RZ, R5.reuse, 0x8, RZ, 0xc0, !PT ;  /* 0x0000000805ff7812 */ /* 0x040fe4000788c0ff */
[----:B------:R-:W-:Y:S02]  /*27ad0*/  LOP3.LUT R5, R5, 0xfeffffff, RZ, 0xc0, !PT ;  /* 0xfeffffff05057812 */ /* 0x000fe400078ec0ff */
[----:B------:R-:W-:-:S02]  /*27ae0*/  ISETP.GE.AND P1, PT, R29, 0x109, PT ;  /* 0x000001091d00780c */ /* 0x000fc40003f26270 */
[----:B------:R-:W-:Y:S02]  /*27af0*/  @P0 LOP3.LUT R5, R5, 0x1000000, RZ, 0xfc, !PT ;  /* 0x0100000005050812 */ /* 0x000fe400078efcff */
[----:B------:R-:W-:Y:S02]  /*27b00*/  @!P0 IADD3.X R96, R96, UR7, R30, P5, P6 ;  /* 0x0000000760608c10 */ /* 0x000fe4000afec41e */
[----:B------:R-:W-:Y:S01]  /*27b10*/  ISETP.LT.OR P0, PT, R28, 0x1, !P1 ;  /* 0x000000011c00780c */ /* 0x000fe20004f01670 */
[----:B--2---:R-:W-:Y:S02]  /*27b20*/  FMUL R81, R128, UR18 ;  /* 0x0000001280517c20 */ /* 0x004fe40008400000 */
[----:B------:R-:W2:Y:S01]  /*27b30*/  LDL.LU R128, [R1+0x218] ;  /* 0x0002180001807983 */ /* 0x000ea20000300800 */
[----:B------:R-:W-:Y:S01]  /*27b40*/  IMAD.U32 R125, RZ, RZ, UR10 ;  /* 0x0000000aff7d7e24 */ /* 0x000fe2000f8e00ff */
[----:B------:R-:W-:Y:S01]  /*27b50*/  LOP3.LUT R5, R5, 0xefffffff, RZ, 0xc0, !PT ;  /* 0xefffffff05057812 */ /* 0x000fe200078ec0ff */
[----:B------:R-:W-:-:S07]  /*27b60*/  IMAD.U32 R126, RZ, RZ, UR9 ;  /* 0x00000009ff7e7e24 */ /* 0x000fce000f8e00ff */
[----:B------:R-:W-:Y:S02]  /*27b70*/  @!P0 IADD3 R125, P5, P6, R125, UR12, R24 ;  /* 0x0000000c7d7d8c10 */ /* 0x000fe4000febe018 */
[----:B------:R-:W-:Y:S02]  /*27b80*/  @P0 LOP3.LUT R5, R5, 0x10000000, RZ, 0xfc, !PT ;  /* 0x1000000005050812 */ /* 0x000fe400078efcff */
[----:B------:R-:W-:Y:S01]  /*27b90*/  @!P0 IADD3.X R126, R126, UR11, R30, P5, P6 ;  /* 0x0000000b7e7e8c10 */ /* 0x000fe2000afec41e */
[----:B------:R-:W-:Y:S01]  /*27ba0*/  FMUL R6, R124, UR18 ;  /* 0x000000127c067c20 */ /* 0x000fe20008400000 */
[----:B------:R-:W-:Y:S01]  /*27bb0*/  ISETP.LT.OR P0, PT, R28, 0x2, !P1 ;  /* 0x000000021c00780c */ /* 0x000fe20004f01670 */
[----:B------:R-:W-:-:S03]  /*27bc0*/  IMAD.U32 R124, RZ, RZ, UR10 ;  /* 0x0000000aff7c7e24 */ /* 0x000fc6000f8e00ff */
[----:B------:R-:W-:Y:S01]  /*27bd0*/  F2FP.SATFINITE.E4M3.F32.PACK_AB_MERGE_C R6, RZ, R6, RZ ;  /* 0x00000006ff06723e */ /* 0x000fe200048070ff */
[----:B------:R-:W-:-:S04]  /*27be0*/  IMAD.U32 R127, RZ, RZ, UR9 ;  /* 0x00000009ff7f7e24 */ /* 0x000fc8000f8e00ff */
[----:B------:R4:W-:Y:S01]  /*27bf0*/  @!P2 STG.E.U8 desc[UR30][R122.64+0x58], R6 ;  /* 0x000058067a00a986 */ /* 0x0009e2000c10111e */
[C---:B------:R-:W-:Y:S02]  /*27c00*/  LOP3.LUT P2, RZ, R5.reuse, 0x10, RZ, 0xc0, !PT ;  /* 0x0000001005ff7812 */ /* 0x040fe4000784c0ff */
[----:B------:R-:W-:Y:S02]  /*27c10*/  LOP3.LUT R5, R5, 0xf7ffffff, RZ, 0xc0, !PT ;  /* 0xf7ffffff05057812 */ /* 0x000fe400078ec0ff */
[----:B------:R-:W-:Y:S02]  /*27c20*/  @!P0 IADD3 R124, P5, P6, R124, UR12, R24 ;  /* 0x0000000c7c7c8c10 */ /* 0x000fe4000febe018 */
[----:B------:R-:W-:Y:S02]  /*27c30*/  @P0 LOP3.LUT R5, R5, 0x8000000, RZ, 0xfc, !PT ;  /* 0x0800000005050812 */ /* 0x000fe400078efcff */
[----:B------:R-:W-:Y:S01]  /*27c40*/  @!P0 IADD3.X R127, R127, UR11, R30, P5, P6 ;  /* 0x0000000b7f7f8c10 */ /* 0x000fe2000afec41e */
[----:B----4-:R-:W-:Y:S01]  /*27c50*/  FMUL R6, R129, UR18 ;  /* 0x0000001281067c20 */ /* 0x010fe20008400000 */
[----:B------:R-:W-:Y:S01]  /*27c60*/  ISETP.LT.OR P0, PT, R28, 0x9, !P1 ;  /* 0x000000091c00780c */ /* 0x000fe20004f01670 */
[----:B------:R-:W-:Y:S01]  /*27c70*/  IMAD.U32 R136, RZ, RZ, UR10 ;  /* 0x0000000aff887e24 */ /* 0x000fe2000f8e00ff */
[----:B------:R-:W-:Y:S01]  /*27c80*/  LOP3.LUT R5, R5, 0xfbffffff, RZ, 0xc0, !PT ;  /* 0xfbffffff05057812 */ /* 0x000fe200078ec0ff */
[----:B------:R-:W-:Y:S01]  /*27c90*/  IMAD.U32 R140, RZ, RZ, UR9 ;  /* 0x00000009ff8c7e24 */ /* 0x000fe2000f8e00ff */
[----:B------:R-:W-:Y:S01]  /*27ca0*/  F2FP.SATFINITE.E4M3.F32.PACK_AB_MERGE_C R6, RZ, R6, RZ ;  /* 0x00000006ff06723e */ /* 0x000fe200048070ff */
[----:B------:R-:W-:Y:S01]  /*27cb0*/  IMAD.U32 R134, RZ, RZ, UR10 ;  /* 0x0000000aff867e24 */ /* 0x000fe2000f8e00ff */
[----:B------:R-:W-:Y:S01]  /*27cc0*/  LOP3.LUT R0, R0, 0xfffbffff, RZ, 0xc0, !PT ;  /* 0xfffbffff00007812 */ /* 0x000fe200078ec0ff */
[----:B------:R-:W-:Y:S01]  /*27cd0*/  IMAD.U32 R137, RZ, RZ, UR9 ;  /* 0x00000009ff897e24 */ /* 0x000fe2000f8e00ff */
[----:B------:R-:W-:Y:S01]  /*27ce0*/  F2FP.SATFINITE.E4M3.F32.PACK_AB_MERGE_C R81, RZ, R81, RZ ;  /* 0x00000051ff51723e */ /* 0x000fe200048070ff */
[----:B------:R0:W-:Y:S04]  /*27cf0*/  @!P3 STG.E.U8 desc[UR30][R112.64+0x59], R6 ;  /* 0x000059067000b986 */ /* 0x0001e8000c10111e */
[----:B------:R-:W-:Y:S01]  /*27d00*/  @!P0 IADD3 R136, P5, P6, R136, UR12, R24 ;  /* 0x0000000c88888c10 */ /* 0x000fe2000febe018 */
[----:B------:R-:W3:Y:S01]  /*27d10*/  LDL.LU R129, [R1+0x21c] ;  /* 0x00021c0001817983 */ /* 0x000ee20000300800 */
[----:B0-----:R-:W0:Y:S01]  /*27d20*/  @!P4 LDC.64 R6, c[0x0][0x5c0] ;  /* 0x00017000ff06cb82 */ /* 0x001e220000000a00 */
[----:B------:R-:W-:-:S02]  /*27d30*/  @P0 LOP3.LUT R5, R5, 0x4000000, RZ, 0xfc, !PT ;  /* 0x0400000005050812 */ /* 0x000fc400078efcff */
[----:B------:R-:W-:Y:S02]  /*27d40*/  @!P0 IADD3.X R140, R140, UR11, R30, P5, P6 ;  /* 0x0000000b8c8c8c10 */ /* 0x000fe4000afec41e */
[----:B------:R-:W-:-:S13]  /*27d50*/  LOP3.LUT P0, RZ, R8, 0x2000, RZ, 0xc0, !PT ;  /* 0x0000200008ff7812 */ /* 0x000fda000780c0ff */
[----:B------:R-:W-:Y:S02]  /*27d60*/  @P0 LOP3.LUT R0, R0, 0x40000, RZ, 0xfc, !PT ;  /* 0x0004000000000812 */ /* 0x000fe400078efcff */
[----:B------:R-:W-:Y:S02]  /*27d70*/  ISETP.LT.OR P0, PT, R28, 0xa, !P1 ;  /* 0x0000000a1c00780c */ /* 0x000fe40004f01670 */
[----:B0-----:R-:W-:-:S05]  /*27d80*/  @!P4 IADD3 R6, P3, R87, R6, RZ ;  /* 0x000000065706c210 */ /* 0x001fca0007f7e0ff */
[----:B------:R-:W-:Y:S01]  /*27d90*/  @!P4 IMAD.X R7, R90, 0x1, R7, P3 ;  /* 0x000000015a07c824 */ /* 0x000fe200018e0607 */
[----:B------:R-:W-:-:S04]  /*27da0*/  LOP3.LUT R5, R5, 0xfdffffff, RZ, 0xc0, !PT ;  /* 0xfdffffff05057812 */ /* 0x000fc800078ec0ff */
[----:B------:R0:W-:Y:S01]  /*27db0*/  @!P4 STG.E.U8 desc[UR30][R6.64+0x58], R81 ;  /* 0x000058510600c986 */ /* 0x0001e2000c10111e */
[----:B------:R-:W-:Y:S02]  /*27dc0*/  @!P0 IADD3 R134, P5, P6, R134, UR12, R24 ;  /* 0x0000000c86868c10 */ /* 0x000fe4000febe018 */
[----:B------:R-:W-:Y:S02]  /*27dd0*/  @P0 LOP3.LUT R5, R5, 0x2000000, RZ, 0xfc, !PT ;  /* 0x0200000005050812 */ /* 0x000fe400078efcff */
[----:B------:R-:W-:Y:S01]  /*27de0*/  @!P0 IADD3.X R137, R137, UR11, R30, P5, P6 ;  /* 0x0000000b89898c10 */ /* 0x000fe2000afec41e */
[----:B0-----:R-:W0:Y:S01]  /*27df0*/  @!P2 LDC.64 R6, c[0x0][0x5c0] ;  /* 0x00017000ff06ab82 */ /* 0x001e220000000a00 */
[----:B------:R-:W-:Y:S01]  /*27e00*/  ISETP.LT.OR P0, PT, R28, 0x11, !P1 ;  /* 0x000000111c00780c */ /* 0x000fe20004f01670 */
[----:B------:R-:W-:Y:S02]  /*27e10*/  IMAD.U32 R123, RZ, RZ, UR10 ;  /* 0x0000000aff7b7e24 */ /* 0x000fe4000f8e00ff */
[----:B------:R-:W-:-:S02]  /*27e20*/  IMAD.U32 R135, RZ, RZ, UR9 ;  /* 0x00000009ff877e24 */ /* 0x000fc4000f8e00ff */
[----:B------:R-:W-:-:S08]  /*27e30*/  FMUL R81, R130, UR18 ;  /* 0x0000001282517c20 */ /* 0x000fd00008400000 */
[----:B------:R-:W-:-:S04]  /*27e40*/  @!P0 IADD3 R123, P5, P6, R123, UR12, R24 ;  /* 0x0000000c7b7b8c10 */ /* 0x000fc8000febe018 */
[----:B------:R-:W-:Y:S02]  /*27e50*/  @!P0 IADD3.X R135, R135, UR11, R30, P5, P6 ;  /* 0x0000000b87878c10 */ /* 0x000fe4000afec41e */
[----:B0-----:R-:W-:Y:S02]  /*27e60*/  @!P2 IADD3 R6, P5, R83, R6, RZ ;  /* 0x000000065306a210 */ /* 0x001fe40007fbe0ff */
[----:B------:R-:W-:-:S03]  /*27e70*/  F2FP.SATFINITE.E4M3.F32.PACK_AB_MERGE_C R81, RZ, R81, RZ ;  /* 0x00000051ff51723e */ /* 0x000fc600048070ff */
[----:B------:R-:W-:-:S05]  /*27e80*/  @!P2 IMAD.X R7, R89, 0x1, R7, P5 ;  /* 0x000000015907a824 */ /* 0x000fca00028e0607 */
[----:B------:R2:W-:Y:S02]  /*27e90*/  @!P2 STG.E.U8 desc[UR30][R6.64+0x59], R81 ;  /* 0x000059510600a986 */ /* 0x0005e4000c10111e */
[----:B--2---:R-:W-:Y:S02]  /*27ea0*/  FMUL R6, R128, UR18 ;  /* 0x0000001280067c20 */ /* 0x004fe40008400000 */
[----:B------:R-:W2:Y:S04]  /*27eb0*/  LDL.LU R128, [R1+0x220] ;  /* 0x0002200001807983 */ /* 0x000ea80000300800 */
[----:B------:R-:W4:Y:S04]  /*27ec0*/  LDL.LU R141, [R1+0x224] ;  /* 0x00022400018d7983 */ /* 0x000f280000300800 */
[----:B------:R-:W4:Y:S01]  /*27ed0*/  LDL.LU R138, [R1+0x228] ;  /* 0x00022800018a7983 */ /* 0x000f220000300800 */
[----:B------:R-:W-:Y:S01]  /*27ee0*/  LOP3.LUT R5, R5, 0xff7fffff, RZ, 0xc0, !PT ;  /* 0xff7fffff05057812 */ /* 0x000fe200078ec0ff */
[----:B------:R-:W-:-:S02]  /*27ef0*/  IMAD.U32 R122, RZ, RZ, UR10 ;  /* 0x0000000aff7a7e24 */ /* 0x000fc4000f8e00ff */
[----:B------:R-:W-:Y:S01]  /*27f00*/  IMAD.U32 R133, RZ, RZ, UR9 ;  /* 0x00000009ff857e24 */ /* 0x000fe2000f8e00ff */
[----:B------:R-:W-:Y:S01]  /*27f10*/  @P0 LOP3.LUT R5, R5, 0x800000, RZ, 0xfc, !PT ;  /* 0x0080000005050812 */ /* 0x000fe200078efcff */
[----:B------:R-:W-:Y:S01]  /*27f20*/  IMAD.U32 R115, RZ, RZ, UR10 ;  /* 0x0000000aff737e24 */ /* 0x000fe2000f8e00ff */
[----:B------:R-:W-:Y:S02]  /*27f30*/  ISETP.LT.OR P0, PT, R28, 0x12, !P1 ;  /* 0x000000121c00780c */ /* 0x000fe40004f01670 */
[----:B------:R-:W-:Y:S01]  /*27f40*/  LOP3.LUT P4, RZ, R8, 0x10000, RZ, 0xc0, !PT ;  /* 0x0001000008ff7812 */ /* 0x000fe2000788c0ff */
[----:B------:R-:W-:Y:S01]  /*27f50*/  IMAD.U32 R132, RZ, RZ, UR9 ;  /* 0x00000009ff847e24 */ /* 0x000fe2000f8e00ff */
[C---:B------:R-:W-:Y:S01]  /*27f60*/  LOP3.LUT P3, RZ, R5.reuse, 0x20, RZ, 0xc0, !PT ;  /* 0x0000002005ff7812 */ /* 0x040fe2000786c0ff */
[----:B------:R-:W-:Y:S01]  /*27f70*/  IMAD.U32 R114, RZ, RZ, UR10 ;  /* 0x0000000aff727e24 */ /* 0x000fe2000f8e00ff */
[----:B------:R-:W-:Y:S01]  /*27f80*/  LOP3.LUT R5, R5, 0xffdfffff, RZ, 0xc0, !PT ;  /* 0xffdfffff05057812 */ /* 0x000fe200078ec0ff */
[----:B------:R-:W-:Y:S01]  /*27f90*/  IMAD.U32 R131, RZ, RZ, UR9 ;  /* 0x00000009ff837e24 */ /* 0x000fe2000f8e00ff */
[----:B------:R-:W-:Y:S01]  /*27fa0*/  F2FP.SATFINITE.E4M3.F32.PACK_AB_MERGE_C R6, RZ, R6, RZ ;  /* 0x00000006ff06723e */ /* 0x000fe200048070ff */
[----:B------:R-:W-:Y:S01]  /*27fb0*/  IMAD.U32 R144, RZ, RZ, UR10 ;  /* 0x0000000aff907e24 */ /* 0x000fe2000f8e00ff */
[----:B------:R-:W-:Y:S01]  /*27fc0*/  ISETP.LT.OR P2, PT, R28, 0x19, !P1 ;  /* 0x000000191c00780c */ /* 0x000fe20004f41670 */
[----:B------:R-:W-:Y:S01]  /*27fd0*/  IMAD.U32 R147, RZ, RZ, UR9 ;  /* 0x00000009ff937e24 */ /* 0x000fe2000f8e00ff */
[----:B------:R-:W4:Y:S01]  /*27fe0*/  LDL.LU R139, [R1+0x22c] ;  /* 0x00022c00018b7983 */ /* 0x000f220000300800 */
[----:B------:R-:W-:-:S02]  /*27ff0*/  @!P0 IADD3 R122, P5, P6, R122, UR12, R24 ;  /* 0x0000000c7a7a8c10 */ /* 0x000fc4000febe018 */
[----:B------:R-:W-:Y:S02]  /*28000*/  @P0 LOP3.LUT R5, R5, 0x200000, RZ, 0xfc, !PT ;  /* 0x0020000005050812 */ /* 0x000fe400078efcff */
[----:B------:R-:W-:Y:S02]  /*28010*/  @!P0 IADD3.X R133, R133, UR11, R30, P5, P6 ;  /* 0x0000000b85858c10 */ /* 0x000fe4000afec41e */
[----:B------:R-:W-:Y:S02]  /*28020*/  LOP3.LUT P0, RZ, R0, 0x40000, RZ, 0xc0, !PT ;  /* 0x0004000000ff7812 */ /* 0x000fe4000780c0ff */
[----:B------:R-:W-:Y:S02]  /*28030*/  LOP3.LUT R5, R5, 0xffefffff, RZ, 0xc0, !PT ;  /* 0xffefffff05057812 */ /* 0x000fe400078ec0ff */
[----:B------:R-:W-:-:S09]  /*28040*/  @!P2 IADD3 R115, P5, P6, R115, UR12, R24 ;  /* 0x0000000c7373ac10 */ /* 0x000fd2000febe018 */
[----:B------:R3:W-:Y:S01]  /*28050*/  @!P0 STG.E.U8 desc[UR30][R120.64+0x60], R6 ;  /* 0x0000600678008986 */ /* 0x0007e2000c10111e */
[----:B------:R-:W-:Y:S02]  /*28060*/  ISETP.LT.OR P0, PT, R28, 0x1a, !P1 ;  /* 0x0000001a1c00780c */ /* 0x000fe40004f01670 */
[----:B------:R-:W-:Y:S02]  /*28070*/  @P2 LOP3.LUT R5, R5, 0x100000, RZ, 0xfc, !PT ;  /* 0x0010000005052812 */ /* 0x000fe400078efcff */
[----:B------:R-:W-:Y:S01]  /*28080*/  @!P2 IADD3.X R132, R132, UR11, R30, P5, P6 ;  /* 0x0000000b8484ac10 */ /* 0x000fe2000afec41e */
[----:B---3--:R-:W-:Y:S01]  /*28090*/  FMUL R6, R129, UR18 ;  /* 0x0000001281067c20 */ /* 0x008fe20008400000 */
[----:B------:R-:W-:-:S07]  /*280a0*/  LOP3.LUT R5, R5, 0xfff7ffff, RZ, 0xc0, !PT ;  /* 0xfff7ffff05057812 */ /* 0x000fce00078ec0ff */
[----:B------:R-:W-:Y:S02]  /*280b0*/  @!P0 IADD3 R114, P5, P6, R114, UR12, R24 ;  /* 0x0000000c72728c10 */ /* 0x000fe4000febe018 */
[----:B------:R-:W-:Y:S02]  /*280c0*/  F2FP.SATFINITE.E4M3.F32.PACK_AB_MERGE_C R6, RZ, R6, RZ ;  /* 0x00000006ff06723e */ /* 0x000fe400048070ff */
[----:B------:R-:W-:Y:S02]  /*280d0*/  @P0 LOP3.LUT R5, R5, 0x80000, RZ, 0xfc, !PT ;  /* 0x0008000005050812 */ /* 0x000fe400078efcff */
[----:B------:R-:W-:Y:S01]  /*280e0*/  @!P0 IADD3.X R131, R131, UR11, R30, P5, P6 ;  /* 0x0000000b83838c10 */ /* 0x000fe2000afec41e */
[----:B------:R0:W-:Y:S01]  /*280f0*/  @!P4 STG.E.U8 desc[UR30][R118.64+0x61], R6 ;  /* 0x000061067600c986 */ /* 0x0001e2000c10111e */
[C---:B------:R-:W-:Y:S02]  /*28100*/  ISETP.LT.OR P0, PT, R28.reuse, 0x21, !P1 ;  /* 0x000000211c00780c */ /* 0x040fe40004f01670 */
[----:B------:R-:W-:Y:S01]  /*28110*/  ISETP.LT.OR P4, PT, R28, 0x22, !P1 ;  /* 0x000000221c00780c */ /* 0x000fe20004f81670 */
[----:B0-----:R-:W0:Y:S01]  /*28120*/  @!P3 LDC.64 R6, c[0x0][0x5c0] ;  /* 0x00017000ff06bb82 */ /* 0x001e220000000a00 */
[----:B------:R-:W-:Y:S01]  /*28130*/  LOP3.LUT R5, R5, 0xfffbffff, RZ, 0xc0, !PT ;  /* 0xfffbffff05057812 */ /* 0x000fe200078ec0ff */
[----:B------:R-:W-:-:S08]  /*28140*/  IMAD.U32 R130, RZ, RZ, UR10 ;  /* 0x0000000aff827e24 */ /* 0x000fd0000f8e00ff */
[----:B------:R-:W-:Y:S02]  /*28150*/  @!P0 IADD3 R144, P5, P6, R144, UR12, R24 ;  /* 0x0000000c90908c10 */ /* 0x000fe4000febe018 */
[----:B------:R-:W-:Y:S01]  /*28160*/  @P0 LOP3.LUT R5, R5, 0x40000, RZ, 0xfc, !PT ;  /* 0x0004000005050812 */ /* 0x000fe200078efcff */
[----:B------:R-:W-:Y:S01]  /*28170*/  IMAD.U32 R143, RZ, RZ, UR9 ;  /* 0x00000009ff8f7e24 */ /* 0x000fe2000f8e00ff */
[----:B------:R-:W-:Y:S02]  /*28180*/  @!P0 IADD3.X R147, R147, UR11, R30, P5, P6 ;  /* 0x0000000b93938c10 */ /* 0x000fe4000afec41e */
[----:B------:R-:W-:Y:S02]  /*28190*/  LOP3.LUT R5, R5, 0xfffdffff, RZ, 0xc0, !PT ;  /* 0xfffdffff05057812 */ /* 0x000fe400078ec0ff */
[----:B------:R-:W-:Y:S02]  /*281a0*/  @!P4 IADD3 R130, P5, P6, R130, UR12, R24 ;  /* 0x0000000c8282cc10 */ /* 0x000fe4000febe018 */
[----:B------:R-:W-:-:S02]  /*281b0*/  @P4 LOP3.LUT R5, R5, 0x20000, RZ, 0xfc, !PT ;  /* 0x0002000005054812 */ /* 0x000fc400078efcff */
[----:B------:R-:W-:Y:S02]  /*281c0*/  @!P4 IADD3.X R143, R143, UR11, R30, P5, P6 ;  /* 0x0000000b8f8fcc10 */ /* 0x000fe4000afec41e */
[----:B------:R-:W-:Y:S02]  /*281d0*/  LOP3.LUT P4, RZ, R0, 0x10000, RZ, 0xc0, !PT ;  /* 0x0001000000ff7812 */ /* 0x000fe4000788c0ff */
[----:B0-----:R-:W-:-:S05]  /*281e0*/  @!P3 IADD3 R6, P0, R79, R6, RZ ;  /* 0x000000064f06b210 */ /* 0x001fca0007f1e0ff */
[----:B------:R-:W-:Y:S01]  /*281f0*/  @!P3 IMAD.X R7, R85, 0x1, R7, P0 ;  /* 0x000000015507b824 */ /* 0x000fe200000e0607 */
[----:B------:R-:W-:Y:S01]  /*28200*/  ISETP.LT.OR P0, PT, R28, 0x29, !P1 ;  /* 0x000000291c00780c */ /* 0x000fe20004f01670 */
[----:B------:R-:W-:Y:S02]  /*28210*/  IMAD.U32 R112, RZ, RZ, UR10 ;  /* 0x0000000aff707e24 */ /* 0x000fe4000f8e00ff */
[----:B------:R-:W-:-:S10]  /*28220*/  IMAD.U32 R129, RZ, RZ, UR9 ;  /* 0x00000009ff817e24 */ /* 0x000fd4000f8e00ff */
[----:B------:R-:W-:-:S04]  /*28230*/  @!P0 IADD3 R112, P5, P6, R112, UR12, R24 ;  /* 0x0000000c70708c10 */ /* 0x000fc8000febe018 */
[----:B------:R-:W-:Y:S01]  /*28240*/  @!P0 IADD3.X R129, R129, UR11, R30, P5, P6 ;  /* 0x0000000b81818c10 */ /* 0x000fe2000afec41e */
[----:B--2---:R-:W-:-:S05]  /*28250*/  FMUL R79, R128, UR18 ;  /* 0x00000012804f7c20 */ /* 0x004fca0008400000 */
[----:B------:R-:W-:-:S05]  /*28260*/  F2FP.SATFINITE.E4M3.F32.PACK_AB_MERGE_C R79, RZ, R79, RZ ;  /* 0x0000004fff4f723e */ /* 0x000fca00048070ff */
[----:B------:R0:W-:Y:S02]  /*28270*/  @!P3 STG.E.U8 desc[UR30][R6.64+0x60], R79 ;  /* 0x0000604f0600b986 */ /* 0x0001e4000c10111e */
[----:B0-----:R-:W0:Y:S02]  /*28280*/  @!P4 LDC.64 R6, c[0x0][0x5c0] ;  /* 0x00017000ff06cb82 */ /* 0x001e240000000a00 */
[----:B0-----:R-:W-:Y:S01]  /*28290*/  @!P4 IADD3 R6, P5, R4, R6, RZ ;  /* 0x000000060406c210 */ /* 0x001fe20007fbe0ff */
[----:B----4-:R-:W-:-:S04]  /*282a0*/  FMUL R4, R141, UR18 ;  /* 0x000000128d047c20 */ /* 0x010fc80008400000 */
[----:B------:R-:W-:Y:S01]  /*282b0*/  @!P4 IMAD.X R7, R78, 0x1, R7, P5 ;  /* 0x000000014e07c824 */ /* 0x000fe200028e0607 */
[----:B------:R-:W-:-:S05]  /*282c0*/  F2FP.SATFINITE.E4M3.F32.PACK_AB_MERGE_C R4, RZ, R4, RZ ;  /* 0x00000004ff04723e */ /* 0x000fca00048070ff */
[----:B------:R0:W-:Y:S02]  /*282d0*/  @!P4 STG.E.U8 desc[UR30][R6.64+0x61], R4 ;  /* 0x000061040600c986 */ /* 0x0001e4000c10111e */
[----:B0-----:R-:W-:Y:S02]  /*282e0*/  FMUL R4, R138, UR18 ;  /* 0x000000128a047c20 */ /* 0x001fe40008400000 */
[----:B------:R-:W2:Y:S01]  /*282f0*/  LDL.LU R138, [R1+0x230] ;  /* 0x00023000018a7983 */ /* 0x000ea20000300800 */
[----:B------:R-:W-:Y:S02]  /*28300*/  ISETP.LT.OR P3, PT, R28, 0x2a, !P1 ;  /* 0x0000002a1c00780c */ /* 0x000fe40004f61670 */
[----:B------:R-:W-:Y:S01]  /*28310*/  LOP3.LUT R5, R5, 0xfffeffff, RZ, 0xc0, !PT ;  /* 0xfffeffff05057812 */ /* 0x000fe200078ec0ff */
[----:B------:R-:W-:Y:S01]  /*28320*/  IMAD.U32 R109, RZ, RZ, UR10 ;  /* 0x0000000aff6d7e24 */ /* 0x000fe2000f8e00ff */
[----:B------:R-:W3:Y:S02]  /*28330*/  LDL.LU R145, [R1+0x234] ;  /* 0x0002340001917983 */ /* 0x000ee40000300800 */
[----:B------:R-:W-:Y:S01]  /*28340*/  @P0 LOP3.LUT R5, R5, 0x10000, RZ, 0xfc, !PT ;  /* 0x0001000005050812 */ /* 0x000fe200078efcff */
[----:B------:R-:W-:-:S03]  /*28350*/  IMAD.U32 R128, RZ, RZ, UR9 ;  /* 0x00000009ff807e24 */ /* 0x000fc6000f8e00ff */
[----:B------:R-:W-:-:S03]  /*28360*/  LOP3.LUT R5, R5, 0xffff7fff, RZ, 0xc0, !PT ;  /* 0xffff7fff05057812 */ /* 0x000fc600078ec0ff */
[----:B------:R-:W-:Y:S02]  /*28370*/  @!P3 IADD3 R109, P5, P6, R109, UR12, R24 ;  /* 0x0000000c6d6dbc10 */ /* 0x000fe4000febe018 */
[----:B------:R-:W-:Y:S02]  /*28380*/  @P3 LOP3.LUT R5, R5, 0x8000, RZ, 0xfc, !PT ;  /* 0x0000800005053812 */ /* 0x000fe400078efcff */
[----:B------:R-:W-:Y:S02]  /*28390*/  @!P3 IADD3.X R128, R128, UR11, R30, P5, P6 ;  /* 0x0000000b8080bc10 */ /* 0x000fe4000afec41e */
[----:B------:R-:W-:Y:S02]  /*283a0*/  LOP3.LUT P6, RZ, R5, 0x1000, RZ, 0xc0, !PT ;  /* 0x0000100005ff7812 */ /* 0x000fe400078cc0ff */
[----:B------:R-:W-:Y:S02]  /*283b0*/  F2FP.SATFINITE.E4M3.F32.PACK_AB_MERGE_C R4, RZ, R4, RZ ;  /* 0x00000004ff04723e */ /* 0x000fe400048070ff */
[----:B------:R-:W-:-:S09]  /*283c0*/  LOP3.LUT P0, RZ, R8, 0x80000, RZ, 0xc0, !PT ;  /* 0x0008000008ff7812 */ /* 0x000fd2000780c0ff */
[----:B------:R0:W-:Y:S02]  /*283d0*/  @!P6 STG.E.U8 desc[UR30][R116.64+0x68], R4 ;  /* 0x000068047400e986 */ /* 0x0001e4000c10111e */
[----:B0-----:R-:W-:Y:S02]  /*283e0*/  FMUL R4, R139, UR18 ;  /* 0x000000128b047c20 */ /* 0x001fe40008400000 */
[----:B------:R-:W4:Y:S03]  /*283f0*/  LDL.LU R139, [R1+0x238] ;  /* 0x00023800018b7983 */ /* 0x000f260000300800 */
[----:B------:R-:W-:-:S05]  /*28400*/  F2FP.SATFINITE.E4M3.F32.PACK_AB_MERGE_C R4, RZ, R4, RZ ;  /* 0x00000004ff04723e */ /* 0x000fca00048070ff */
[----:B------:R2:W-:Y:S01]  /*28410*/  @!P0 STG.E.U8 desc[UR30][R106.64+0x69], R4 ;  /* 0x000069046a008986 */ /* 0x0005e2000c10111e */
[C---:B------:R-:W-:Y:S01]  /*28420*/  ISETP.LT.OR P3, PT, R28.reuse, 0x31, !P1 ;  /* 0x000000311c00780c */ /* 0x040fe20004f61670 */
[----:B------:R-:W-:Y:S01]  /*28430*/  IMAD.U32 R108, RZ, RZ, UR10 ;  /* 0x0000000aff6c7e24 */ /* 0x000fe2000f8e00ff */
[----:B------:R-:W-:Y:S01]  /*28440*/  LOP3.LUT R5, R5, 0xfffffffb, RZ, 0xc0, !PT ;  /* 0xfffffffb05057812 */ /* 0x000fe200078ec0ff */
[----:B------:R-:W-:Y:S01]  /*28450*/  IMAD.U32 R121, RZ, RZ, UR9 ;  /* 0x00000009ff797e24 */ /* 0x000fe2000f8e00ff */
[----:B------:R-:W-:-:S09]  /*28460*/  ISETP.LT.OR P6, PT, R28, 0x32, !P1 ;  /* 0x000000321c00780c */ /* 0x000fd20004fc1670 */
[----:B------:R-:W-:Y:S02]  /*28470*/  @!P3 IADD3 R108, P4, P5, R108, UR12, R24 ;  /* 0x0000000c6c6cbc10 */ /* 0x000fe4000fd9e018 */
[----:B------:R-:W-:Y:S02]  /*28480*/  @P3 LOP3.LUT R5, R5, 0x4, RZ, 0xfc, !PT ;  /* 0x0000000405053812 */ /* 0x000fe400078efcff */
[----:B------:R-:W-:Y:S02]  /*28490*/  @!P3 IADD3.X R121, R121, UR11, R30, P4, P5 ;  /* 0x0000000b7979bc10 */ /* 0x000fe4000a7ea41e */
[----:B------:R-:W-:Y:S01]  /*284a0*/  LOP3.LUT P3, RZ, R0, 0x8000, RZ, 0xc0, !PT ;  /* 0x0000800000ff7812 */ /* 0x000fe2000786c0ff */
[----:B------:R-:W-:Y:S01]  /*284b0*/  IMAD.U32 R97, RZ, RZ, UR10 ;  /* 0x0000000aff617e24 */ /* 0x000fe2000f8e00ff */
[----:B------:R-:W-:Y:S01]  /*284c0*/  LOP3.LUT R5, R5, 0xffffbfff, RZ, 0xc0, !PT ;  /* 0xffffbfff05057812 */ /* 0x000fe200078ec0ff */
[----:B------:R-:W-:Y:S02]  /*284d0*/  IMAD.U32 R120, RZ, RZ, UR9 ;  /* 0x00000009ff787e24 */ /* 0x000fe4000f8e00ff */
[----:B--2---:R-:W-:-:S08]  /*284e0*/  FMUL R4, R138, UR18 ;  /* 0x000000128a047c20 */ /* 0x004fd00008400000 */
[----:B------:R-:W0:Y:S01]  /*284f0*/  @!P3 LDC.64 R6, c[0x0][0x5c0] ;  /* 0x00017000ff06bb82 */ /* 0x000e220000000a00 */
[----:B------:R-:W2:Y:S04]  /*28500*/  LDL.LU R138, [R1+0x23c] ;  /* 0x00023c00018a7983 */ /* 0x000ea80000300800 */
[----:B------:R-:W2:Y:S01]  /*28510*/  LDL.LU R149, [R1+0x240] ;  /* 0x0002400001957983 */ /* 0x000ea20000300800 */
[----:B------:R-:W-:Y:S02]  /*28520*/  @!P6 IADD3 R97, P4, P5, R97, UR12, R24 ;  /* 0x0000000c6161ec10 */ /* 0x000fe4000fd9e018 */
[----:B------:R-:W-:Y:S01]  /*28530*/  @P6 LOP3.LUT R5, R5, 0x4000, RZ, 0xfc, !PT ;  /* 0x0000400005056812 */ /* 0x000fe200078efcff */
[----:B------:R-:W-:Y:S01]  /*28540*/  IMAD.U32 R142, RZ, RZ, UR10 ;  /* 0x0000000aff8e7e24 */ /* 0x000fe2000f8e00ff */
[----:B------:R-:W-:Y:S01]  /*28550*/  @!P6 IADD3.X R120, R120, UR11, R30, P4, P5 ;  /* 0x0000000b7878ec10 */ /* 0x000fe2000a7ea41e */
[----:B------:R-:W-:Y:S01]  /*28560*/  IMAD.U32 R146, RZ, RZ, UR9 ;  /* 0x00000009ff927e24 */ /* 0x000fe2000f8e00ff */
[----:B------:R-:W-:-:S02]  /*28570*/  ISETP.LT.OR P6, PT, R28, 0x39, !P1 ;  /* 0x000000391c00780c */ /* 0x000fc40004fc1670 */
[----:B------:R-:W-:Y:S01]  /*28580*/  LOP3.LUT P2, RZ, R0, 0x20000, RZ, 0xc0, !PT ;  /* 0x0002000000ff7812 */ /* 0x000fe2000784c0ff */
[----:B------:R-:W-:Y:S01]  /*28590*/  IMAD.U32 R119, RZ, RZ, UR10 ;  /* 0x0000000aff777e24 */ /* 0x000fe2000f8e00ff */
[----:B------:R-:W-:Y:S01]  /*285a0*/  ISETP.LT.OR P0, PT, R28, 0x3a, !P1 ;  /* 0x0000003a1c00780c */ /* 0x000fe20004f01670 */
[----:B------:R-:W-:Y:S01]  /*285b0*/  IMAD.U32 R141, RZ, RZ, UR9 ;  /* 0x00000009ff8d7e24 */ /* 0x000fe2000f8e00ff */
[----:B------:R-:W-:Y:S01]  /*285c0*/  F2FP.SATFINITE.E4M3.F32.PACK_AB_MERGE_C R4, RZ, R4, RZ ;  /* 0x00000004ff04723e */ /* 0x000fe200048070ff */
[----:B------:R-:W-:Y:S01]  /*285d0*/  IMAD.U32 R107, RZ, RZ, UR10 ;  /* 0x0000000aff6b7e24 */ /* 0x000fe2000f8e00ff */
[----:B------:R-:W2:Y:S05]  /*285e0*/  LDL.LU R151, [R1+0x244] ;  /* 0x0002440001977983 */ /* 0x000eaa0000300800 */
[----:B------:R-:W-:-:S04]  /*285f0*/  @!P6 IADD3 R142, P4, P5, R142, UR12, R24 ;  /* 0x0000000c8e8eec10 */ /* 0x000fc8000fd9e018 */
[----:B------:R-:W-:Y:S02]  /*28600*/  @!P6 IADD3.X R146, R146, UR11, R30, P4, P5 ;  /* 0x0000000b9292ec10 */ /* 0x000fe4000a7ea41e */
[----:B0-----:R-:W-:Y:S02]  /*28610*/  @!P3 IADD3 R6, P4, R9, R6, RZ ;  /* 0x000000060906b210 */ /* 0x001fe40007f9e0ff */
[----:B------:R-:W-:-:S03]  /*28620*/  LOP3.LUT R5, R5, 0xffffdfff, RZ, 0xc0, !PT ;  /* 0xffffdfff05057812 */ /* 0x000fc600078ec0ff */
[----:B------:R-:W-:Y:S01]  /*28630*/  @!P3 IMAD.X R7, R84, 0x1, R7, P4 ;  /* 0x000000015407b824 */ /* 0x000fe200020e0607 */
[----:B------:R-:W-:Y:S02]  /*28640*/  @P6 LOP3.LUT R5, R5, 0x2000, RZ, 0xfc, !PT ;  /* 0x0000200005056812 */ /* 0x000fe400078efcff */
[----:B------:R-:W-:Y:S02]  /*28650*/  @!P0 IADD3 R119, P5, P6, R119, UR12, R24 ;  /* 0x0000000c77778c10 */ /* 0x000fe4000febe018 */
[----:B------:R0:W-:Y:S01]  /*28660*/  @!P3 STG.E.U8 desc[UR30][R6.64+0x68], R4 ;  /* 0x000068040600b986 */ /* 0x0001e2000c10111e */
[----:B------:R-:W-:Y:S02]  /*28670*/  LOP3.LUT R5, R5, 0xffffefff, RZ, 0xc0, !PT ;  /* 0xffffefff05057812 */ /* 0x000fe400078ec0ff */
[----:B------:R-:W-:Y:S02]  /*28680*/  @!P0 IADD3.X R141, R141, UR11, R30, P5, P6 ;  /* 0x0000000b8d8d8c10 */ /* 0x000fe4000afec41e */
[----:B------:R-:W-:Y:S01]  /*28690*/  @P0 LOP3.LUT R5, R5, 0x1000, RZ, 0xfc, !PT ;  /* 0x0000100005050812 */ /* 0x000fe200078efcff */
[----:B0-----:R-:W0:Y:S01]  /*286a0*/  @!P2 LDC.64 R6, c[0x0][0x5c0] ;  /* 0x00017000ff06ab82 */ /* 0x001e220000000a00 */
[----:B------:R-:W-:Y:S01]  /*286b0*/  ISETP.LT.OR P0, PT, R28, 0x41, !P1 ;  /* 0x000000411c00780c */ /* 0x000fe20004f01670 */
[----:B------:R-:W-:-:S02]  /*286c0*/  IMAD.U32 R118, RZ, RZ, UR9 ;  /* 0x00000009ff767e24 */ /* 0x000fc4000f8e00ff */
[----:B---3--:R-:W-:-:S10]  /*286d0*/  FMUL R4, R145, UR18 ;  /* 0x0000001291047c20 */ /* 0x008fd40008400000 */
[----:B------:R-:W-:-:S04]  /*286e0*/  @!P0 IADD3 R107, P3, P4, R107, UR12, R24 ;  /* 0x0000000c6b6b8c10 */ /* 0x000fc8000fc7e018 */
[----:B------:R-:W-:Y:S02]  /*286f0*/  @!P0 IADD3.X R118, R118, UR11, R30, P3, P4 ;  /* 0x0000000b76768c10 */ /* 0x000fe40009fe841e */
[----:B0-----:R-:W-:Y:S02]  /*28700*/  @!P2 IADD3 R6, P3, R86, R6, RZ ;  /* 0x000000065606a210 */ /* 0x001fe40007f7e0ff */
[----:B------:R-:W-:-:S03]  /*28710*/  F2FP.SATFINITE.E4M3.F32.PACK_AB_MERGE_C R4, RZ, R4, RZ ;  /* 0x00000004ff04723e */ /* 0x000fc600048070ff */
[----:B------:R-:W-:Y:S01]  /*28720*/  @!P2 IMAD.X R7, R88, 0x1, R7, P3 ;  /* 0x000000015807a824 */ /* 0x000fe200018e0607 */
[----:B------:R-:W-:-:S04]  /*28730*/  LOP3.LUT P5, RZ, R8, 0x800000, RZ, 0xc0, !PT ;  /* 0x0080000008ff7812 */ /* 0x000fc800078ac0ff */
[----:B------:R4:W-:Y:S01]  /*28740*/  @!P2 STG.E.U8 desc[UR30][R6.64+0x69], R4 ;  /* 0x000069040600a986 */ /* 0x0009e2000c10111e */
[----:B------:R-:W-:Y:S01]  /*28750*/  LOP3.LUT P6, RZ, R8, 0x4000000, RZ, 0xc0, !PT ;  /* 0x0400000008ff7812 */ /* 0x000fe200078cc0ff */
[----:B----4-:R-:W-:-:S05]  /*28760*/  FMUL R4, R139, UR18 ;  /* 0x000000128b047c20 */ /* 0x010fca0008400000 */
[----:B------:R-:W-:-:S05]  /*28770*/  F2FP.SATFINITE.E4M3.F32.PACK_AB_MERGE_C R4, RZ, R4, RZ ;  /* 0x00000004ff04723e */ /* 0x000fca00048070ff */
[----:B------:R2:W-:Y:S01]  /*28780*/  @!P5 STG.E.U8 desc[UR30][R104.64+0x70], R4 ;  /* 0x000070046800d986 */ /* 0x0005e2000c10111e */
[----:B------:R-:W-:-:S04]  /*28790*/  LOP3.LUT R5, R5, 0xfffffffd, RZ, 0xc0, !PT ;  /* 0xfffffffd05057812 */ /* 0x000fc800078ec0ff */
[----:B------:R-:W-:Y:S02]  /*287a0*/  @P0 LOP3.LUT R5, R5, 0x2, RZ, 0xfc, !PT ;  /* 0x0000000205050812 */ /* 0x000fe400078efcff */
[----:B------:R-:W-:Y:S01]  /*287b0*/  ISETP.LT.OR P0, PT, R28, 0x42, !P1 ;  /* 0x000000421c00780c */ /* 0x000fe20004f01670 */
[----:B--2---:R-:W-:-:S05]  /*287c0*/  FMUL R4, R138, UR18 ;  /* 0x000000128a047c20 */ /* 0x004fca0008400000 */
[----:B------:R-:W-:-:S05]  /*287d0*/  F2FP.SATFINITE.E4M3.F32.PACK_AB_MERGE_C R4, RZ, R4, RZ ;  /* 0x00000004ff04723e */ /* 0x000fca00048070ff */
[----:B------:R0:W-:Y:S02]  /*287e0*/  @!P6 STG.E.U8 desc[UR30][R102.64+0x71], R4 ;  /* 0x000071046600e986 */ /* 0x0001e4000c10111e */
[----:B0-----:R-:W-:Y:S02]  /*287f0*/  FMUL R4, R149, UR18 ;  /* 0x0000001295047c20 */ /* 0x001fe40008400000 */
[----:B------:R-:W2:Y:S01]  /*28800*/  LDL.LU R149, [R1+0x248] ;  /* 0x0002480001957983 */ /* 0x000ea20000300800 */
[----:B------:R-:W-:Y:S02]  /*28810*/  IMAD.U32 R106, RZ, RZ, UR10 ;  /* 0x0000000aff6a7e24 */ /* 0x000fe4000f8e00ff */
[----:B------:R-:W-:Y:S01]  /*28820*/  IMAD.U32 R117, RZ, RZ, UR9 ;  /* 0x00000009ff757e24 */ /* 0x000fe2000f8e00ff */
[----:B------:R-:W-:Y:S01]  /*28830*/  LOP3.LUT R5, R5, 0xfffff7ff, RZ, 0xc0, !PT ;  /* 0xfffff7ff05057812 */ /* 0x000fe200078ec0ff */
[----:B------:R-:W-:Y:S01]  /*28840*/  IMAD.U32 R113, RZ, RZ, UR10 ;  /* 0x0000000aff717e24 */ /* 0x000fe2000f8e00ff */
[----:B------:R-:W-:Y:S01]  /*28850*/  @!P0 IADD3 R106, P3, P4, R106, UR12, R24 ;  /* 0x0000000c6a6a8c10 */ /* 0x000fe2000fc7e018 */
[----:B------:R-:W-:-:S02]  /*28860*/  IMAD.U32 R116, RZ, RZ, UR9 ;  /* 0x00000009ff747e24 */ /* 0x000fc4000f8e00ff */
[----:B------:R-:W-:Y:S01]  /*28870*/  IMAD.U32 R104, RZ, RZ, UR10 ;  /* 0x0000000aff687e24 */ /* 0x000fe2000f8e00ff */
[----:B------:R-:W-:Y:S01]  /*28880*/  @!P0 IADD3.X R117, R117, UR11, R30, P3, P4 ;  /* 0x0000000b75758c10 */ /* 0x000fe20009fe841e */
[----:B------:R-:W-:Y:S01]  /*28890*/  IMAD.U32 R105, RZ, RZ, UR9 ;  /* 0x00000009ff697e24 */ /* 0x000fe2000f8e00ff */
[C---:B------:R-:W-:Y:S01]  /*288a0*/  ISETP.LT.OR P4, PT, R28.reuse, 0x49, !P1 ;  /* 0x000000491c00780c */ /* 0x040fe20004f81670 */
[----:B------:R-:W-:Y:S01]  /*288b0*/  IMAD.U32 R139, RZ, RZ, UR10 ;  /* 0x0000000aff8b7e24 */ /* 0x000fe2000f8e00ff */
[----:B------:R-:W-:Y:S01]  /*288c0*/  @P0 LOP3.LUT R5, R5, 0x800, RZ, 0xfc, !PT ;  /* 0x0000080005050812 */ /* 0x000fe200078efcff */
[----:B------:R-:W-:Y:S01]  /*288d0*/  IMAD.U32 R145, RZ, RZ, UR9 ;  /* 0x00000009ff917e24 */ /* 0x000fe2000f8e00ff */
[----:B------:R-:W-:Y:S01]  /*288e0*/  ISETP.LT.OR P6, PT, R28, 0x52, !P1 ;  /* 0x000000521c00780c */ /* 0x000fe20004fc1670 */
[----:B------:R-:W-:Y:S01]  /*288f0*/  IMAD.U32 R102, RZ, RZ, UR10 ;  /* 0x0000000aff667e24 */ /* 0x000fe2000f8e00ff */
[----:B------:R-:W-:Y:S01]  /*28900*/  LOP3.LUT R5, R5, 0xffffffef, RZ, 0xc0, !PT ;  /* 0xffffffef05057812 */ /* 0x000fe200078ec0ff */
[----:B------:R-:W-:Y:S01]  /*28910*/  IMAD.U32 R138, RZ, RZ, UR9 ;  /* 0x00000009ff8a7e24 */ /* 0x000fe2000f8e00ff */
[----:B------:R-:W-:Y:S01]  /*28920*/  LOP3.LUT P5, RZ, R8, 0x40000000, RZ, 0xc0, !PT ;  /* 0x4000000008ff7812 */ /* 0x000fe200078ac0ff */
[----:B------:R-:W-:Y:S01]  /*28930*/  IMAD.U32 R103, RZ, RZ, UR9 ;  /* 0x00000009ff677e24 */ /* 0x000fe2000f8e00ff */
[----:B------:R-:W-:Y:S01]  /*28940*/  F2FP.SATFINITE.E4M3.F32.PACK_AB_MERGE_C R4, RZ, R4, RZ ;  /* 0x00000004ff04723e */ /* 0x000fe200048070ff */
[----:B------:R-:W3:Y:S02]  /*28950*/  LDL.LU R150, [R1+0x24c] ;  /* 0x00024c0001967983 */ /* 0x000ee40000300800 */
[----:B------:R-:W-:-:S02]  /*28960*/  @!P4 IADD3 R113, P2, P3, R113, UR12, R24 ;  /* 0x0000000c7171cc10 */ /* 0x000fc4000fb5e018 */
[----:B------:R-:W-:Y:S02]  /*28970*/  @P4 LOP3.LUT R5, R5, 0x10, RZ, 0xfc, !PT ;  /* 0x0000001005054812 */ /* 0x000fe400078efcff */
[----:B------:R-:W-:Y:S02]  /*28980*/  @!P4 IADD3.X R116, R116, UR11, R30, P2, P3 ;  /* 0x0000000b7474cc10 */ /* 0x000fe400097e641e */
[----:B------:R-:W-:Y:S02]  /*28990*/  ISETP.LT.OR P4, PT, R28, 0x4a, !P1 ;  /* 0x0000004a1c00780c */ /* 0x000fe40004f81670 */
[----:B------:R-:W-:Y:S02]  /*289a0*/  LOP3.LUT P0, RZ, R0, 0x4000, RZ, 0xc0, !PT ;  /* 0x0000400000ff7812 */ /* 0x000fe4000780c0ff */
[----:B------:R-:W-:-:S09]  /*289b0*/  LOP3.LUT R5, R5, 0xfffffbff, RZ, 0xc0, !PT ;  /* 0xfffffbff05057812 */ /* 0x000fd200078ec0ff */
[----:B------:R-:W-:Y:S02]  /*289c0*/  @!P4 IADD3 R104, P2, P3, R104, UR12, R24 ;  /* 0x0000000c6868cc10 */ /* 0x000fe4000fb5e018 */
[----:B------:R-:W-:Y:S01]  /*289d0*/  @P4 LOP3.LUT R5, R5, 0x400, RZ, 0xfc, !PT ;  /* 0x0000040005054812 */ /* 0x000fe200078efcff */
[----:B------:R-:W0:Y:S01]  /*289e0*/  @!P0 LDC.64 R6, c[0x0][0x5c0] ;  /* 0x00017000ff068b82 */ /* 0x000e220000000a00 */
[----:B------:R-:W-:Y:S02]  /*289f0*/  @!P4 IADD3.X R105, R105, UR11, R30, P2, P3 ;  /* 0x0000000b6969cc10 */ /* 0x000fe400097e641e */
[----:B------:R-:W-:Y:S02]  /*28a00*/  ISETP.LT.OR P4, PT, R28, 0x51, !P1 ;  /* 0x000000511c00780c */ /* 0x000fe40004f81670 */
[----:B------:R-:W-:-:S11]  /*28a10*/  LOP3.LUT R5, R5, 0xfffffdff, RZ, 0xc0, !PT ;  /* 0xfffffdff05057812 */ /* 0x000fd600078ec0ff */
[----:B------:R-:W-:Y:S02]  /*28a20*/  @P4 LOP3.LUT R5, R5, 0x200, RZ, 0xfc, !PT ;  /* 0x0000020005054812 */ /* 0x000fe400078efcff */
[----:B------:R-:W-:Y:S02]  /*28a30*/  @!P4 IADD3 R139, P2, P3, R139, UR12, R24 ;  /* 0x0000000c8b8bcc10 */ /* 0x000fe4000fb5e018 */
[----:B------:R-:W-:Y:S02]  /*28a40*/  LOP3.LUT R5, R5, 0xfffffeff, RZ, 0xc0, !PT ;  /* 0xfffffeff05057812 */ /* 0x000fe400078ec0ff */
[----:B------:R-:W-:Y:S02]  /*28a50*/  @!P4 IADD3.X R145, R145, UR11, R30, P2, P3 ;  /* 0x0000000b9191cc10 */ /* 0x000fe400097e641e */
[----:B------:R-:W-:Y:S02]  /*28a60*/  @!P6 IADD3 R102, P3, P4, R102, UR12, R24 ;  /* 0x0000000c6666ec10 */ /* 0x000fe4000fc7e018 */
[----:B------:R-:W-:-:S02]  /*28a70*/  @P6 LOP3.LUT R5, R5, 0x100, RZ, 0xfc, !PT ;  /* 0x0000010005056812 */ /* 0x000fc400078efcff */
[----:B------:R-:W-:Y:S02]  /*28a80*/  @!P6 IADD3.X R138, R138, UR11, R30, P3, P4 ;  /* 0x0000000b8a8aec10 */ /* 0x000fe40009fe841e */
[----:B------:R-:W-:Y:S02]  /*28a90*/  LOP3.LUT P3, RZ, R5, 0x40, RZ, 0xc0, !PT ;  /* 0x0000004005ff7812 */ /* 0x000fe4000786c0ff */
[----:B0-----:R-:W-:-:S05]  /*28aa0*/  @!P0 IADD3 R6, P2, R93, R6, RZ ;  /* 0x000000065d068210 */ /* 0x001fca0007f5e0ff */
[----:B------:R-:W-:Y:S01]  /*28ab0*/  @!P0 IMAD.X R7, R95, 0x1, R7, P2 ;  /* 0x000000015f078824 */ /* 0x000fe200010e0607 */
[----:B------:R-:W-:-:S04]  /*28ac0*/  LOP3.LUT R0, R0, 0xffffdfff, RZ, 0xc0, !PT ;  /* 0xffffdfff00007812 */ /* 0x000fc800078ec0ff */
[----:B------:R0:W-:Y:S01]  /*28ad0*/  @!P0 STG.E.U8 desc[UR30][R6.64+0x70], R4 ;  /* 0x0000700406008986 */ /* 0x0001e2000c10111e */
[----:B------:R-:W-:Y:S02]  /*28ae0*/  @P5 LOP3.LUT R0, R0, 0x2000, RZ, 0xfc, !PT ;  /* 0x0000200000005812 */ /* 0x000fe400078efcff */
[----:B------:R-:W-:Y:S01]  /*28af0*/  ISETP.LT.OR P5, PT, R28, 0x59, !P1 ;  /* 0x000000591c00780c */ /* 0x000fe20004fa1670 */
[----:B0-----:R-:W0:Y:S01]  /*28b00*/  @!P3 LDC.64 R6, c[0x0][0x5c0] ;  /* 0x00017000ff06bb82 */ /* 0x001e220000000a00 */
[----:B------:R-:W-:-:S11]  /*28b10*/  IMAD.U32 R95, RZ, RZ, UR10 ;  /* 0x0000000aff5f7e24 */ /* 0x000fd6000f8e00ff */
[----:B------:R-:W-:Y:S01]  /*28b20*/  @!P5 IADD3 R95, P0, P2, R95, UR12, R24 ;  /* 0x0000000c5f5fdc10 */ /* 0x000fe2000fa1e018 */
[----:B------:R-:W-:-:S03]  /*28b30*/  FMUL R4, R151, UR18 ;  /* 0x0000001297047c20 */ /* 0x000fc60008400000 */
[----:B------:R-:W-:Y:S02]  /*28b40*/  @!P5 IADD3.X R103, R103, UR11, R30, P0, P2 ;  /* 0x0000000b6767dc10 */ /* 0x000fe400087e441e */
[----:B------:R-:W-:Y:S02]  /*28b50*/  F2FP.SATFINITE.E4M3.F32.PACK_AB_MERGE_C R4, RZ, R4, RZ ;  /* 0x00000004ff04723e */ /* 0x000fe400048070ff */
[----:B0-----:R-:W-:-:S05]  /*28b60*/  @!P3 IADD3 R6, P0, R92, R6, RZ ;  /* 0x000000065c06b210 */ /* 0x001fca0007f1e0ff */
[----:B------:R-:W-:-:S05]  /*28b70*/  @!P3 IMAD.X R7, R94, 0x1, R7, P0 ;  /* 0x000000015e07b824 */ /* 0x000fca00000e0607 */
[----:B------:R2:W-:Y:S02]  /*28b80*/  @!P3 STG.E.U8 desc[UR30][R6.64+0x71], R4 ;  /* 0x000071040600b986 */ /* 0x0005e4000c10111e */
[----:B--2---:R-:W-:Y:S02]  /*28b90*/  FMUL R4, R149, UR18 ;  /* 0x0000001295047c20 */ /* 0x004fe40008400000 */
[----:B------:R-:W2:Y:S01]  /*28ba0*/  LDL.LU R149, [R1+0x250] ;  /* 0x0002500001957983 */ /* 0x000ea20000300800 */
[----:B------:R-:W-:Y:S01]  /*28bb0*/  LOP3.LUT R5, R5, 0xfffffff7, RZ, 0xc0, !PT ;  /* 0xfffffff705057812 */ /* 0x000fe200078ec0ff */
[----:B------:R-:W-:Y:S02]  /*28bc0*/  IMAD.U32 R93, RZ, RZ, UR10 ;  /* 0x0000000aff5d7e24 */ /* 0x000fe4000f8e00ff */
[----:B------:R-:W-:Y:S01]  /*28bd0*/  IMAD.U32 R92, RZ, RZ, UR9 ;  /* 0x00000009ff5c7e24 */ /* 0x000fe2000f8e00ff */
[----:B------:R-:W-:Y:S01]  /*28be0*/  @P5 LOP3.LUT R5, R5, 0x8, RZ, 0xfc, !PT ;  /* 0x0000000805055812 */ /* 0x000fe200078efcff */
[----:B------:R-:W4:Y:S01]  /*28bf0*/  LDL.LU R151, [R1+0x254] ;  /* 0x0002540001977983 */ /* 0x000f220000300800 */
[----:B------:R-:W-:-:S02]  /*28c00*/  ISETP.LT.OR P5, PT, R28, 0x5a, !P1 ;  /* 0x0000005a1c00780c */ /* 0x000fc40004fa1670 */
[C---:B------:R-:W-:Y:S02]  /*28c10*/  LOP3.LUT P6, RZ, R5.reuse, 0x400000, RZ, 0xc0, !PT ;  /* 0x0040000005ff7812 */ /* 0x040fe400078cc0ff */
[----:B------:R-:W-:-:S09]  /*28c20*/  LOP3.LUT R5, R5, 0xffffff7f, RZ, 0xc0, !PT ;  /* 0xffffff7f05057812 */ /* 0x000fd200078ec0ff */
[----:B------:R-:W-:Y:S02]  /*28c30*/  @!P5 IADD3 R93, P0, P2, R93, UR12, R24 ;  /* 0x0000000c5d5ddc10 */ /* 0x000fe4000fa1e018 */
[----:B------:R-:W-:Y:S01]  /*28c40*/  @P5 LOP3.LUT R5, R5, 0x80, RZ, 0xfc, !PT ;  /* 0x0000008005055812 */ /* 0x000fe200078efcff */
[----:B------:R-:W-:Y:S01]  /*28c50*/  IMAD.U32 R90, RZ, RZ, UR10 ;  /* 0x0000000aff5a7e24 */ /* 0x000fe2000f8e00ff */
[----:B------:R-:W-:Y:S01]  /*28c60*/  @!P5 IADD3.X R92, R92, UR11, R30, P0, P2 ;  /* 0x0000000b5c5cdc10 */ /* 0x000fe200087e441e */
[----:B------:R-:W-:Y:S01]  /*28c70*/  IMAD.U32 R89, RZ, RZ, UR9 ;  /* 0x00000009ff597e24 */ /* 0x000fe2000f8e00ff */
[----:B------:R-:W-:Y:S01]  /*28c80*/  LOP3.LUT P5, RZ, R0, 0x2000, RZ, 0xc0, !PT ;  /* 0x0000200000ff7812 */ /* 0x000fe200078ac0ff */
[----:B------:R-:W0:Y:S01]  /*28c90*/  @!P6 LDC.64 R6, c[0x0][0x5c0] ;  /* 0x00017000ff06eb82 */ /* 0x000e220000000a00 */
[----:B------:R-:W-:Y:S02]  /*28ca0*/  F2FP.SATFINITE.E4M3.F32.PACK_AB_MERGE_C R4, RZ, R4, RZ ;  /* 0x00000004ff04723e */ /* 0x000fe400048070ff */
[----:B------:R-:W-:-:S09]  /*28cb0*/  LOP3.LUT P4, RZ, R8, 0x80000000, RZ, 0xc0, !PT ;  /* 0x8000000008ff7812 */ /* 0x000fd2000788c0ff */
[----:B------:R3:W-:Y:S02]  /*28cc0*/  @!P5 STG.E.U8 desc[UR30][R100.64+0x78], R4 ;  /* 0x000078046400d986 */ /* 0x0007e4000c10111e */
[----:B---3--:R-:W-:-:S05]  /*28cd0*/  FMUL R4, R150, UR18 ;  /* 0x0000001296047c20 */ /* 0x008fca0008400000 */
[----:B------:R-:W-:-:S05]  /*28ce0*/  F2FP.SATFINITE.E4M3.F32.PACK_AB_MERGE_C R4, RZ, R4, RZ ;  /* 0x00000004ff04723e */ /* 0x000fca00048070ff */
[----:B------:R2:W-:Y:S01]  /*28cf0*/  @!P4 STG.E.U8 desc[UR30][R98.64+0x79], R4 ;  /* 0x000079046200c986 */ /* 0x0005e2000c10111e */
[----:B------:R-:W-:Y:S02]  /*28d00*/  ISETP.LT.OR P3, PT, R28, 0x61, !P1 ;  /* 0x000000611c00780c */ /* 0x000fe40004f61670 */
[----:B------:R-:W-:-:S11]  /*28d10*/  LOP3.LUT R5, R5, 0xffffffbf, RZ, 0xc0, !PT ;  /* 0xffffffbf05057812 */ /* 0x000fd600078ec0ff */
[----:B------:R-:W-:Y:S01]  /*28d20*/  @!P3 IADD3 R90, P0, P2, R90, UR12, R24 ;  /* 0x0000000c5a5abc10 */ /* 0x000fe2000fa1e018 */
[----:B--2---:R-:W-:Y:S02]  /*28d30*/  FMUL R4, R149, UR18 ;  /* 0x0000001295047c20 */ /* 0x004fe40008400000 */
[----:B------:R-:W2:Y:S04]  /*28d40*/  LDL.LU R149, [R1+0x258] ;  /* 0x0002580001957983 */ /* 0x000ea80000300800 */
[----:B------:R-:W3:Y:S01]  /*28d50*/  LDL.LU R150, [R1+0x25c] ;  /* 0x00025c0001967983 */ /* 0x000ee20000300800 */
[----:B------:R-:W-:Y:S02]  /*28d60*/  @P3 LOP3.LUT R5, R5, 0x40, RZ, 0xfc, !PT ;  /* 0x0000004005053812 */ /* 0x000fe400078efcff */
[----:B------:R-:W-:Y:S01]  /*28d70*/  @!P3 IADD3.X R89, R89, UR11, R30, P0, P2 ;  /* 0x0000000b5959bc10 */ /* 0x000fe200087e441e */
[----:B------:R-:W-:Y:S01]  /*28d80*/  IMAD.U32 R88, RZ, RZ, UR10 ;  /* 0x0000000aff587e24 */ /* 0x000fe2000f8e00ff */
[C---:B------:R-:W-:Y:S01]  /*28d90*/  ISETP.LT.OR P3, PT, R28.reuse, 0x62, !P1 ;  /* 0x000000621c00780c */ /* 0x040fe20004f61670 */
[----:B------:R-:W-:Y:S01]  /*28da0*/  IMAD.U32 R87, RZ, RZ, UR9 ;  /* 0x00000009ff577e24 */ /* 0x000fe2000f8e00ff */
[----:B------:R-:W-:Y:S01]  /*28db0*/  ISETP.LT.OR P5, PT, R28, 0x69, !P1 ;  /* 0x000000691c00780c */ /* 0x000fe20004fa1670 */
[----:B------:R-:W-:Y:S01]  /*28dc0*/  IMAD.U32 R86, RZ, RZ, UR10 ;  /* 0x0000000aff567e24 */ /* 0x000fe2000f8e00ff */
[----:B------:R-:W-:Y:S01]  /*28dd0*/  LOP3.LUT R5, R5, 0xffffffdf, RZ, 0xc0, !PT ;  /* 0xffffffdf05057812 */ /* 0x000fe200078ec0ff */
[----:B------:R-:W3:Y:S01]  /*28de0*/  LDL.LU R152, [R1+0x260] ;  /* 0x0002600001987983 */ /* 0x000ee20000300800 */
[----:B------:R-:W-:Y:S01]  /*28df0*/  IMAD.U32 R85, RZ, RZ, UR9 ;  /* 0x00000009ff557e24 */ /* 0x000fe2000f8e00ff */
[----:B------:R-:W-:-:S06]  /*28e00*/  LOP3.LUT R0, R0, 0xffffffbf, RZ, 0xc0, !PT ;  /* 0xffffffbf00007812 */ /* 0x000fcc00078ec0ff */
[----:B------:R-:W-:Y:S02]  /*28e10*/  @!P3 IADD3 R88, P0, P2, R88, UR12, R24 ;  /* 0x0000000c5858bc10 */ /* 0x000fe4000fa1e018 */
[----:B------:R-:W-:Y:S02]  /*28e20*/  @P3 LOP3.LUT R5, R5, 0x20, RZ, 0xfc, !PT ;  /* 0x0000002005053812 */ /* 0x000fe400078efcff */
[----:B------:R-:W-:Y:S02]  /*28e30*/  @!P3 IADD3.X R87, R87, UR11, R30, P0, P2 ;  /* 0x0000000b5757bc10 */ /* 0x000fe400087e441e */
[----:B------:R-:W-:Y:S02]  /*28e40*/  @!P5 IADD3 R86, P0, P2, R86, UR12, R24 ;  /* 0x0000000c5656dc10 */ /* 0x000fe4000fa1e018 */
[----:B------:R-:W-:Y:S02]  /*28e50*/  @P5 LOP3.LUT R0, R0, 0x40, RZ, 0xfc, !PT ;  /* 0x0000004000005812 */ /* 0x000fe400078efcff */
[----:B------:R-:W-:-:S02]  /*28e60*/  @!P5 IADD3.X R85, R85, UR11, R30, P0, P2 ;  /* 0x0000000b5555dc10 */ /* 0x000fc400087e441e */
[----:B------:R-:W-:Y:S02]  /*28e70*/  LOP3.LUT P5, RZ, R5, 0x1000000, RZ, 0xc0, !PT ;  /* 0x0100000005ff7812 */ /* 0x000fe400078ac0ff */
[----:B------:R-:W-:Y:S02]  /*28e80*/  ISETP.LT.OR P4, PT, R28, 0x6a, !P1 ;  /* 0x0000006a1c00780c */ /* 0x000fe40004f81670 */
[----:B0-----:R-:W-:Y:S02]  /*28e90*/  @!P6 IADD3 R6, P0, R80, R6, RZ ;  /* 0x000000065006e210 */ /* 0x001fe40007f1e0ff */
[----:B------:R-:W-:Y:S01]  /*28ea0*/  F2FP.SATFINITE.E4M3.F32.PACK_AB_MERGE_C R4, RZ, R4, RZ ;  /* 0x00000004ff04723e */ /* 0x000fe200048070ff */
[----:B------:R-:W-:Y:S02]  /*28eb0*/  IMAD.U32 R84, RZ, RZ, UR10 ;  /* 0x0000000aff547e24 */ /* 0x000fe4000f8e00ff */
[----:B------:R-:W-:Y:S02]  /*28ec0*/  @!P6 IMAD.X R7, R91, 0x1, R7, P0 ;  /* 0x000000015b07e824 */ /* 0x000fe400000e0607 */
[----:B------:R-:W-:-:S03]  /*28ed0*/  IMAD.U32 R83, RZ, RZ, UR9 ;  /* 0x00000009ff537e24 */ /* 0x000fc6000f8e00ff */
[----:B------:R0:W-:Y:S01]  /*28ee0*/  @!P6 STG.E.U8 desc[UR30][R6.64+0x78], R4 ;  /* 0x000078040600e986 */ /* 0x0001e2000c10111e */
[----:B------:R-:W-:-:S04]  /*28ef0*/  @!P4 IADD3 R84, P2, P3, R84, UR12, R24 ;  /* 0x0000000c5454cc10 */ /* 0x000fc8000fb5e018 */
[----:B------:R-:W-:Y:S01]  /*28f00*/  @!P4 IADD3.X R83, R83, UR11, R30, P2, P3 ;  /* 0x0000000b5353cc10 */ /* 0x000fe200097e641e */
[----:B0-----:R-:W0:Y:S01]  /*28f10*/  @!P5 LDC.64 R6, c[0x0][0x5c0] ;  /* 0x00017000ff06db82 */ /* 0x001e220000000a00 */
[----:B------:R-:W-:Y:S01]  /*28f20*/  ISETP.LT.OR P3, PT, R28, 0x71, !P1 ;  /* 0x000000711c00780c */ /* 0x000fe20004f61670 */
[----:B----4-:R-:W-:Y:S01]  /*28f30*/  FMUL R4, R151, UR18 ;  /* 0x0000001297047c20 */ /* 0x010fe20008400000 */
[----:B------:R-:W-:Y:S01]  /*28f40*/  IMAD.U32 R82, RZ, RZ, UR10 ;  /* 0x0000000aff527e24 */ /* 0x000fe2000f8e00ff */
[----:B------:R-:W4:Y:S01]  /*28f50*/  LDL.LU R151, [R1+0x264] ;  /* 0x0002640001977983 */ /* 0x000f220000300800 */
[----:B------:R-:W-:-:S03]  /*28f60*/  IMAD.U32 R81, RZ, RZ, UR9 ;  /* 0x00000009ff517e24 */ /* 0x000fc6000f8e00ff */
[----:B------:R-:W4:Y:S06]  /*28f70*/  LDL.LU R154, [R1+0x268] ;  /* 0x00026800019a7983 */ /* 0x000f2c0000300800 */
[----:B------:R-:W-:-:S04]  /*28f80*/  @!P3 IADD3 R82, P0, P2, R82, UR12, R24 ;  /* 0x0000000c5252bc10 */ /* 0x000fc8000fa1e018 */
[----:B------:R-:W-:Y:S02]  /*28f90*/  @!P3 IADD3.X R81, R81, UR11, R30, P0, P2 ;  /* 0x0000000b5151bc10 */ /* 0x000fe400087e441e */
[----:B0-----:R-:W-:Y:S02]  /*28fa0*/  @!P5 IADD3 R6, P0, R31, R6, RZ ;  /* 0x000000061f06d210 */ /* 0x001fe40007f1e0ff */
[----:B------:R-:W-:-:S03]  /*28fb0*/  F2FP.SATFINITE.E4M3.F32.PACK_AB_MERGE_C R4, RZ, R4, RZ ;  /* 0x00000004ff04723e */ /* 0x000fc600048070ff */
[----:B------:R-:W-:-:S05]  /*28fc0*/  @!P5 IMAD.X R7, R96, 0x1, R7, P0 ;  /* 0x000000016007d824 */ /* 0x000fca00000e0607 */
[----:B------:R2:W-:Y:S01]  /*28fd0*/  @!P5 STG.E.U8 desc[UR30][R6.64+0x79], R4 ;  /* 0x000079040600d986 */ /* 0x0005e2000c10111e */
[----:B------:R-:W-:Y:S02]  /*28fe0*/  LOP3.LUT R0, R0, 0xffffff7f, RZ, 0xc0, !PT ;  /* 0xffffff7f00007812 */ /* 0x000fe400078ec0ff */
[----:B------:R-:W-:Y:S02]  /*28ff0*/  ISETP.LT.OR P0, PT, R28, 0x72, !P1 ;  /* 0x000000721c00780c */ /* 0x000fe40004f01670 */
[----:B------:R-:W-:-:S04]  /*29000*/  @P4 LOP3.LUT R0, R0, 0x80, RZ, 0xfc, !PT ;  /* 0x0000008000004812 */ /* 0x000fc800078efcff */
[C---:B------:R-:W-:Y:S01]  /*29010*/  LOP3.LUT P4, RZ, R0.reuse, 0x8, RZ, 0xc0, !PT ;  /* 0x0000000800ff7812 */ /* 0x040fe2000788c0ff */
[----:B------:R-:W-:Y:S01]  /*29020*/  IMAD.U32 R80, RZ, RZ, UR10 ;  /* 0x0000000aff507e24 */ /* 0x000fe2000f8e00ff */
[----:B------:R-:W-:Y:S01]  /*29030*/  LOP3.LUT R0, R0, 0xffffefff, RZ, 0xc0, !PT ;  /* 0xffffefff00007812 */ /* 0x000fe200078ec0ff */
[----:B------:R-:W-:-:S04]  /*29040*/  IMAD.U32 R79, RZ, RZ, UR9 ;  /* 0x00000009ff4f7e24 */ /* 0x000fc8000f8e00ff */
[----:B------:R-:W-:-:S04]  /*29050*/  @!P0 IADD3 R80, P2, P6, R80, UR12, R24 ;  /* 0x0000000c50508c10 */ /* 0x000fc8000fe5e018 */
[----:B------:R-:W-:Y:S01]  /*29060*/  @!P0 IADD3.X R79, R79, UR11, R30, P2, P6 ;  /* 0x0000000b4f4f8c10 */ /* 0x000fe200097ec41e */
[----:B--2---:R-:W-:Y:S02]  /*29070*/  FMUL R4, R149, UR18 ;  /* 0x0000001295047c20 */ /* 0x004fe40008400000 */
[----:B------:R-:W2:Y:S01]  /*29080*/  LDL.LU R149, [R1+0x26c] ;  /* 0x00026c0001957983 */ /* 0x000ea20000300800 */
[----:B------:R-:W-:Y:S02]  /*29090*/  @P4 LOP3.LUT R0, R0, 0x1000, RZ, 0xfc, !PT ;  /* 0x0000100000004812 */ /* 0x000fe400078efcff */
[----:B------:R-:W-:Y:S02]  /*290a0*/  ISETP.LT.OR P2, PT, R28, 0x79, !P1 ;  /* 0x000000791c00780c */ /* 0x000fe40004f41670 */
[----:B------:R-:W-:Y:S01]  /*290b0*/  LOP3.LUT R0, R0, 0xffffffdf, RZ, 0xc0, !PT ;  /* 0xffffffdf00007812 */ /* 0x000fe200078ec0ff */
[----:B------:R-:W-:-:S03]  /*290c0*/  IMAD.U32 R78, RZ, RZ, UR10 ;  /* 0x0000000aff4e7e24 */ /* 0x000fc6000f8e00ff */
[----:B------:R-:W-:Y:S01]  /*290d0*/  @P3 LOP3.LUT R0, R0, 0x20, RZ, 0xfc, !PT ;  /* 0x0000002000003812 */ /* 0x000fe200078efcff */
[----:B------:R-:W-:-:S03]  /*290e0*/  IMAD.U32 R31, RZ, RZ, UR9 ;  /* 0x00000009ff1f7e24 */ /* 0x000fc6000f8e00ff */
[----:B------:R-:W-:-:S03]  /*290f0*/  LOP3.LUT R0, R0, 0xfffffeff, RZ, 0xc0, !PT ;  /* 0xfffffeff00007812 */ /* 0x000fc600078ec0ff */
[----:B------:R-:W-:Y:S02]  /*29100*/  @!P2 IADD3 R78, P4, P6, R78, UR12, R24 ;  /* 0x0000000c4e4eac10 */ /* 0x000fe4000fe9e018 */
[----:B------:R-:W-:Y:S02]  /*29110*/  @P0 LOP3.LUT R0, R0, 0x100, RZ, 0xfc, !PT ;  /* 0x0000010000000812 */ /* 0x000fe400078efcff */
[----:B------:R-:W-:Y:S02]  /*29120*/  @!P2 IADD3.X R31, R31, UR11, R30, P4, P6 ;  /* 0x0000000b1f1fac10 */ /* 0x000fe4000a7ec41e */
[C---:B------:R-:W-:Y:S02]  /*29130*/  LOP3.LUT P4, RZ, R0.reuse, 0x1000, RZ, 0xc0, !PT ;  /* 0x0000100000ff7812 */ /* 0x040fe4000788c0ff */
[----:B------:R-:W-:Y:S02]  /*29140*/  LOP3.LUT P0, RZ, R0, 0x4, RZ, 0xc0, !PT ;  /* 0x0000000400ff7812 */ /* 0x000fe4000780c0ff */
[----:B------:R-:W-:Y:S01]  /*29150*/  LOP3.LUT P3, RZ, R5, 0x10000000, RZ, 0xc0, !PT ;  /* 0x1000000005ff7812 */ /* 0x000fe2000786c0ff */
[----:B---3--:R-:W-:Y:S01]  /*29160*/  FMUL R6, R150, UR18 ;  /* 0x0000001296067c20 */ /* 0x008fe20008400000 */
[----:B------:R-:W-:Y:S01]  /*29170*/  F2FP.SATFINITE.E4M3.F32.PACK_AB_MERGE_C R4, RZ, R4, RZ ;  /* 0x00000004ff04723e */ /* 0x000fe200048070ff */
[----:B------:R-:W-:Y:S01]  /*29180*/  IMAD.U32 R9, RZ, RZ, UR10 ;  /* 0x0000000aff097e24 */ /* 0x000fe2000f8e00ff */
[----:B------:R-:W-:Y:S01]  /*29190*/  ISETP.LT.OR P1, PT, R28, 0x7a, !P1 ;  /* 0x0000007a1c00780c */ /* 0x000fe20004f21670 */
[----:B------:R-:W3:Y:S01]  /*291a0*/  LDL.LU R150, [R1+0x270] ;  /* 0x0002700001967983 */ /* 0x000ee20000300800 */
[----:B------:R-:W-:-:S03]  /*291b0*/  F2FP.SATFINITE.E4M3.F32.PACK_AB_MERGE_C R6, RZ, R6, RZ ;  /* 0x00000006ff06723e */ /* 0x000fc600048070ff */
[----:B------:R-:W-:Y:S04]  /*291c0*/  @!P4 STG.E.U8 desc[UR30][R110.64], R4 ;  /* 0x000000046e00c986 */ /* 0x000fe8000c10111e */
[----:B------:R0:W-:Y:S01]  /*291d0*/  @!P0 STG.E.U8 desc[UR30][R74.64+0x1], R6 ;  /* 0x000001064a008986 */ /* 0x0001e2000c10111e */
[----:B------:R-:W-:Y:S02]  /*291e0*/  LOP3.LUT R0, R0, 0xfffffdff, RZ, 0xc0, !PT ;  /* 0xfffffdff00007812 */ /* 0x000fe400078ec0ff */
[----:B------:R-:W-:Y:S01]  /*291f0*/  LOP3.LUT P5, RZ, R5, 0x8000000, RZ, 0xc0, !PT ;  /* 0x0800000005ff7812 */ /* 0x000fe200078ac0ff */
[----:B------:R-:W3:Y:S01]  /*29200*/  LDL.LU R153, [R1+0x274] ;  /* 0x0002740001997983 */ /* 0x000ee20000300800 */
[----:B0-----:R-:W0:Y:S01]  /*29210*/  @!P3 LDC.64 R6, c[0x0][0x5c0] ;  /* 0x00017000ff06bb82 */ /* 0x001e220000000a00 */
[----:B------:R-:W-:Y:S01]  /*29220*/  @P2 LOP3.LUT R0, R0, 0x200, RZ, 0xfc, !PT ;  /* 0x0000020000002812 */ /* 0x000fe200078efcff */
[----:B------:R-:W-:Y:S01]  /*29230*/  IMAD.U32 R4, RZ, RZ, UR9 ;  /* 0x00000009ff047e24 */ /* 0x000fe2000f8e00ff */
[----:B------:R-:W-:Y:S01]  /*29240*/  @!P1 IADD3 R9, P2, P6, R9, UR12, R24 ;  /* 0x0000000c09099c10 */ /* 0x000fe2000fe5e018 */
[----:B------:R-:W-:Y:S01]  /*29250*/  FMUL R74, R152, UR18 ;  /* 0x00000012984a7c20 */ /* 0x000fe20008400000 */
[----:B------:R-:W-:Y:S01]  /*29260*/  LOP3.LUT R0, R0, 0xfffffbff, RZ, 0xc0, !PT ;  /* 0xfffffbff00007812 */ /* 0x000fe200078ec0ff */
[----:B------:R-:W3:Y:S01]  /*29270*/  LDL.LU R152, [R1+0x278] ;  /* 0x0002780001987983 */ /* 0x000ee20000300800 */
[----:B------:R-:W-:-:S02]  /*29280*/  @!P1 IADD3.X R4, R4, UR11, R30, P2, P6 ;  /* 0x0000000b04049c10 */ /* 0x000fc400097ec41e */
[----:B------:R-:W-:Y:S02]  /*29290*/  F2FP.SATFINITE.E4M3.F32.PACK_AB_MERGE_C R74, RZ, R74, RZ ;  /* 0x0000004aff4a723e */ /* 0x000fe400048070ff */
[----:B0-----:R-:W-:-:S05]  /*292a0*/  @!P3 IADD3 R6, P6, R125, R6, RZ ;  /* 0x000000067d06b210 */ /* 0x001fca0007fde0ff */
[----:B------:R-:W-:-:S05]  /*292b0*/  @!P3 IMAD.X R7, R126, 0x1, R7, P6 ;  /* 0x000000017e07b824 */ /* 0x000fca00030e0607 */
[----:B------:R0:W-:Y:S02]  /*292c0*/  @!P3 STG.E.U8 desc[UR30][R6.64], R74 ;  /* 0x0000004a0600b986 */ /* 0x0001e4000c10111e */
[----:B0-----:R-:W0:Y:S01]  /*292d0*/  @!P5 LDC.64 R6, c[0x0][0x5c0] ;  /* 0x00017000ff06db82 */ /* 0x001e220000000a00 */
[----:B----4-:R-:W-:Y:S01]  /*292e0*/  FMUL R74, R151, UR18 ;  /* 0x00000012974a7c20 */ /* 0x010fe20008400000 */
[----:B------:R-:W-:Y:S01]  /*292f0*/  @P1 LOP3.LUT R0, R0, 0x400, RZ, 0xfc, !PT ;  /* 0x0000040000001812 */ /* 0x000fe200078efcff */
[----:B------:R-:W4:Y:S03]  /*29300*/  LDL.LU R151, [R1+0x27c] ;  /* 0x00027c0001977983 */ /* 0x000f260000300800 */
[----:B------:R-:W-:Y:S02]  /*29310*/  F2FP.SATFINITE.E4M3.F32.PACK_AB_MERGE_C R74, RZ, R74, RZ ;  /* 0x0000004aff4a723e */ /* 0x000fe400048070ff */
[----:B0-----:R-:W-:-:S05]  /*29320*/  @!P5 IADD3 R6, P6, R124, R6, RZ ;  /* 0x000000067c06d210 */ /* 0x001fca0007fde0ff */
[----:B------:R-:W-:Y:S01]  /*29330*/  @!P5 IMAD.X R7, R127, 0x1, R7, P6 ;  /* 0x000000017f07d824 */ /* 0x000fe200030e0607 */
[----:B------:R-:W-:-:S04]  /*29340*/  LOP3.LUT P6, RZ, R0, 0x2, RZ, 0xc0, !PT ;  /* 0x0000000200ff7812 */ /* 0x000fc800078cc0ff */
[----:B------:R0:W-:Y:S02]  /*29350*/  @!P5 STG.E.U8 desc[UR30][R6.64+0x1], R74 ;  /* 0x0000014a0600d986 */ /* 0x0001e4000c10111e */
[----:B0-----:R-:W-:-:S05]  /*29360*/  FMUL R6, R154, UR18 ;  /* 0x000000129a067c20 */ /* 0x001fca0008400000 */
[----:B------:R-:W-:-:S05]  /*29370*/  F2FP.SATFINITE.E4M3.F32.PACK_AB_MERGE_C R6, RZ, R6, RZ ;  /* 0x00000006ff06723e */ /* 0x000fca00048070ff */
[----:B------:R2:W-:Y:S02]  /*29380*/  @!P6 STG.E.U8 desc[UR30][R76.64+0x8], R6 ;  /* 0x000008064c00e986 */ /* 0x0005e4000c10111e */
[----:B--2---:R-:W-:Y:S02]  /*29390*/  FMUL R6, R149, UR18 ;  /* 0x0000001295067c20 */ /* 0x004fe40008400000 */
[----:B------:R-:W2:Y:S01]  /*293a0*/  LDL.LU R149, [R1+0x280] ;  /* 0x0002800001957983 */ /* 0x000ea20000300800 */
[----:B------:R-:W-:Y:S02]  /*293b0*/  LOP3.LUT P1, RZ, R0, 0x1, RZ, 0xc0, !PT ;  /* 0x0000000100ff7812 */ /* 0x000fe4000782c0ff */
[----:B------:R-:W-:Y:S02]  /*293c0*/  LOP3.LUT P4, RZ, R5, 0x4000000, RZ, 0xc0, !PT ;  /* 0x0400000005ff7812 */ /* 0x000fe4000788c0ff */
[----:B------:R-:W-:-:S09]  /*293d0*/  F2FP.SATFINITE.E4M3.F32.PACK_AB_MERGE_C R6, RZ, R6, RZ ;  /* 0x00000006ff06723e */ /* 0x000fd200048070ff */
[----:B------:R0:W-:Y:S02]  /*293e0*/  @!P1 STG.E.U8 desc[UR30][R70.64+0x9], R6 ;  /* 0x0000090646009986 */ /* 0x0001e4000c10111e */
[----:B0-----:R-:W0:Y:S01]  /*293f0*/  @!P4 LDC.64 R6, c[0x0][0x5c0] ;  /* 0x00017000ff06cb82 */ /* 0x001e220000000a00 */
[----:B------:R-:W-:Y:S01]  /*29400*/  LOP3.LUT P2, RZ, R5, 0x2000000, RZ, 0xc0, !PT ;  /* 0x0200000005ff7812 */ /* 0x000fe2000784c0ff */
[----:B---3--:R-:W-:Y:S02]  /*29410*/  FMUL R70, R150, UR18 ;  /* 0x0000001296467c20 */ /* 0x008fe40008400000 */
[----:B------:R-:W3:Y:S03]  /*29420*/  LDL.LU R150, [R1+0x284] ;  /* 0x0002840001967983 */ /* 0x000ee60000300800 */
[----:B------:R-:W-:Y:S01]  /*29430*/  F2FP.SATFINITE.E4M3.F32.PACK_AB_MERGE_C R70, RZ, R70, RZ ;  /* 0x00000046ff46723e */ /* 0x000fe200048070ff */
[----:B------:R-:W3:Y:S01]  /*29440*/  LDL.LU R154, [R1+0x288] ;  /* 0x00028800019a7983 */ /* 0x000ee20000300800 */
[----:B0-----:R-:W-:-:S05]  /*29450*/  @!P4 IADD3 R6, P6, R136, R6, RZ ;  /* 0x000000068806c210 */ /* 0x001fca0007fde0ff */
[----:B------:R-:W-:-:S05]  /*29460*/  @!P4 IMAD.X R7, R140, 0x1, R7, P6 ;  /* 0x000000018c07c824 */ /* 0x000fca00030e0607 */
[----:B------:R0:W-:Y:S02]  /*29470*/  @!P4 STG.E.U8 desc[UR30][R6.64+0x8], R70 ;  /* 0x000008460600c986 */ /* 0x0001e4000c10111e */
[----:B0-----:R-:W0:Y:S01]  /*29480*/  @!P2 LDC.64 R6, c[0x0][0x5c0] ;  /* 0x00017000ff06ab82 */ /* 0x001e220000000a00 */
[----:B------:R-:W-:Y:S01]  /*29490*/  FMUL R70, R153, UR18 ;  /* 0x0000001299467c20 */ /* 0x000fe20008400000 */
[----:B------:R-:W-:-:S04]  /*294a0*/  LOP3.LUT P0, RZ, R8, 0x20000000, RZ, 0xc0, !PT ;  /* 0x2000000008ff7812 */ /* 0x000fc8000780c0ff */
[----:B------:R-:W-:Y:S02]  /*294b0*/  F2FP.SATFINITE.E4M3.F32.PACK_AB_MERGE_C R70, RZ, R70, RZ ;  /* 0x00000046ff46723e */ /* 0x000fe400048070ff */
[----:B0-----:R-:W-:-:S05]  /*294c0*/  @!P2 IADD3 R6, P6, R134, R6, RZ ;  /* 0x000000068606a210 */ /* 0x001fca0007fde0ff */
[----:B------:R-:W-:-:S05]  /*294d0*/  @!P2 IMAD.X R7, R137, 0x1, R7, P6 ;  /* 0x000000018907a824 */ /* 0x000fca00030e0607 */
[----:B------:R0:W-:Y:S01]  /*294e0*/  @!P2 STG.E.U8 desc[UR30][R6.64+0x9], R70 ;  /* 0x000009460600a986 */ /* 0x0001e2000c10111e */
[----:B------:R-:W-:Y:S01]  /*294f0*/  LOP3.LUT P3, RZ, R8, 0x10000000, RZ, 0xc0, !PT ;  /* 0x1000000008ff7812 */ /* 0x000fe2000786c0ff */
[----:B0-----:R-:W-:Y:S02]  /*29500*/  FMUL R6, R152, UR18 ;  /* 0x0000001298067c20 */ /* 0x001fe40008400000 */
[----:B------:R-:W3:Y:S03]  /*29510*/  LDL.LU R152, [R1+0x28c] ;  /* 0x00028c0001987983 */ /* 0x000ee60000300800 */
[----:B------:R-:W-:-:S05]  /*29520*/  F2FP.SATFINITE.E4M3.F32.PACK_AB_MERGE_C R6, RZ, R6, RZ ;  /* 0x00000006ff06723e */ /* 0x000fca00048070ff */
[----:B------:R4:W-:Y:S02]  /*29530*/  @!P0 STG.E.U8 desc[UR30][R72.64+0x10], R6 ;  /* 0x0000100648008986 */ /* 0x0009e4000c10111e */
[----:B----4-:R-:W-:Y:S02]  /*29540*/  FMUL R6, R151, UR18 ;  /* 0x0000001297067c20 */ /* 0x010fe40008400000 */
[----:B------:R-:W4:Y:S03]  /*29550*/  LDL.LU R151, [R1+0x290] ;  /* 0x0002900001977983 */ /* 0x000f260000300800 */
[----:B------:R-:W-:Y:S01]  /*29560*/  F2FP.SATFINITE.E4M3.F32.PACK_AB_MERGE_C R6, RZ, R6, RZ ;  /* 0x00000006ff06723e */ /* 0x000fe200048070ff */
[----:B------:R-:W4:Y:S04]  /*29570*/  LDL.LU R153, [R1+0x294] ;  /* 0x0002940001997983 */ /* 0x000f280000300800 */
[----:B------:R2:W-:Y:S02]  /*29580*/  @!P3 STG.E.U8 desc[UR30][R66.64+0x11], R6 ;  /* 0x000011064200b986 */ /* 0x0005e4000c10111e */
[----:B--2---:R-:W-:-:S02]  /*29590*/  FMUL R66, R149, UR18 ;  /* 0x0000001295427c20 */ /* 0x004fc40008400000 */
[----:B------:R-:W2:Y:S01]  /*295a0*/  LDL.LU R149, [R1+0x298] ;  /* 0x0002980001957983 */ /* 0x000ea20000300800 */
[----:B------:R-:W-:Y:S02]  /*295b0*/  LOP3.LUT P5, RZ, R5, 0x800000, RZ, 0xc0, !PT ;  /* 0x0080000005ff7812 */ /* 0x000fe400078ac0ff */
[----:B------:R-:W-:-:S11]  /*295c0*/  LOP3.LUT P1, RZ, R8, 0x2000000, RZ, 0xc0, !PT ;  /* 0x0200000008ff7812 */ /* 0x000fd6000782c0ff */
[----:B------:R-:W0:Y:S01]  /*295d0*/  @!P5 LDC.64 R6, c[0x0][0x5c0] ;  /* 0x00017000ff06db82 */ /* 0x000e220000000a00 */
[----:B------:R-:W-:-:S04]  /*295e0*/  LOP3.LUT R0, R0, 0xfffff7ff, RZ, 0xc0, !PT ;  /* 0xfffff7ff00007812 */ /* 0x000fc800078ec0ff */
[----:B------:R-:W-:Y:S02]  /*295f0*/  @P1 LOP3.LUT R0, R0, 0x800, RZ, 0xfc, !PT ;  /* 0x0000080000001812 */ /* 0x000fe400078efcff */
[----:B------:R-:W-:Y:S02]  /*29600*/  LOP3.LUT P1, RZ, R5, 0x200000, RZ, 0xc0, !PT ;  /* 0x0020000005ff7812 */ /* 0x000fe4000782c0ff */
[----:B------:R-:W-:Y:S02]  /*29610*/  F2FP.SATFINITE.E4M3.F32.PACK_AB_MERGE_C R66, RZ, R66, RZ ;  /* 0x00000042ff42723e */ /* 0x000fe400048070ff */
[----:B0-----:R-:W-:-:S05]  /*29620*/  @!P5 IADD3 R6, P6, R123, R6, RZ ;  /* 0x000000067b06d210 */ /* 0x001fca0007fde0ff */
[----:B------:R-:W-:-:S05]  /*29630*/  @!P5 IMAD.X R7, R135, 0x1, R7, P6 ;  /* 0x000000018707d824 */ /* 0x000fca00030e0607 */
[----:B------:R0:W-:Y:S02]  /*29640*/  @!P5 STG.E.U8 desc[UR30][R6.64+0x10], R66 ;  /* 0x000010420600d986 */ /* 0x0001e4000c10111e */
[----:B0-----:R-:W0:Y:S01]  /*29650*/  @!P1 LDC.64 R6, c[0x0][0x5c0] ;  /* 0x00017000ff069b82 */ /* 0x001e220000000a00 */
[----:B---3--:R-:W-:Y:S02]  /*29660*/  FMUL R66, R150, UR18 ;  /* 0x0000001296427c20 */ /* 0x008fe40008400000 */
[----:B------:R-:W3:Y:S01]  /*29670*/  LDL.LU R150, [R1+0x29c] ;  /* 0x00029c0001967983 */ /* 0x000ee20000300800 */
[----:B------:R-:W-:Y:S02]  /*29680*/  FMUL R67, R154, UR18 ;  /* 0x000000129a437c20 */ /* 0x000fe40008400000 */
[----:B------:R-:W-:-:S03]  /*29690*/  F2FP.SATFINITE.E4M3.F32.PACK_AB_MERGE_C R66, RZ, R66, RZ ;  /* 0x00000042ff42723e */ /* 0x000fc600048070ff */
[----:B------:R-:W-:Y:S02]  /*296a0*/  F2FP.SATFINITE.E4M3.F32.PACK_AB_MERGE_C R71, RZ, R67, RZ ;  /* 0x00000043ff47723e */ /* 0x000fe400048070ff */
[----:B0-----:R-:W-:-:S05]  /*296b0*/  @!P1 IADD3 R6, P6, R122, R6, RZ ;  /* 0x000000067a069210 */ /* 0x001fca0007fde0ff */
[----:B------:R-:W-:Y:S01]  /*296c0*/  @!P1 IMAD.X R7, R133, 0x1, R7, P6 ;  /* 0x0000000185079824 */ /* 0x000fe200030e0607 */
[----:B------:R-:W-:-:S04]  /*296d0*/  LOP3.LUT P6, RZ, R8, 0x8000000, RZ, 0xc0, !PT ;  /* 0x0800000008ff7812 */ /* 0x000fc800078cc0ff */
[----:B------:R-:W-:Y:S01]  /*296e0*/  @!P1 STG.E.U8 desc[UR30][R6.64+0x11], R66 ;  /* 0x0000114206009986 */ /* 0x000fe2000c10111e */
[----:B------:R-:W-:-:S08]  /*296f0*/  LOP3.LUT P1, RZ, R0, 0x800, RZ, 0xc0, !PT ;  /* 0x0000080000ff7812 */ /* 0x000fd0000782c0ff */
[----:B------:R-:W-:Y:S01]  /*29700*/  @!P6 STG.E.U8 desc[UR30][R68.64+0x18], R71 ;  /* 0x000018474400e986 */ /* 0x000fe2000c10111e */
[----:B------:R-:W-:-:S03]  /*29710*/  FMUL R67, R152, UR18 ;  /* 0x0000001298437c20 */ /* 0x000fc60008400000 */
[----:B------:R-:W3:Y:S02]  /*29720*/  LDL.LU R152, [R1+0x2a0] ;  /* 0x0002a00001987983 */ /* 0x000ee40000300800 */
[----:B------:R-:W-:-:S05]  /*29730*/  F2FP.SATFINITE.E4M3.F32.PACK_AB_MERGE_C R73, RZ, R67, RZ ;  /* 0x00000043ff49723e */ /* 0x000fca00048070ff */
[----:B------:R2:W-:Y:S01]  /*29740*/  @!P1 STG.E.U8 desc[UR30][R62.64+0x19], R73 ;  /* 0x000019493e009986 */ /* 0x0005e2000c10111e */
[----:B----4-:R-:W-:-:S03]  /*29750*/  FMUL R67, R151, UR18 ;  /* 0x0000001297437c20 */ /* 0x010fc60008400000 */
[----:B------:R-:W4:Y:S04]  /*29760*/  LDL.LU R151, [R1+0x2a4] ;  /* 0x0002a40001977983 */ /* 0x000f280000300800 */
[----:B------:R-:W4:Y:S01]  /*29770*/  LDL.LU R154, [R1+0x2a8] ;  /* 0x0002a800019a7983 */ /* 0x000f220000300800 */
[----:B--2---:R-:W-:-:S03]  /*29780*/  FMUL R63, R149, UR18 ;  /* 0x00000012953f7c20 */ /* 0x004fc60008400000 */
[----:B------:R-:W2:Y:S01]  /*29790*/  LDL.LU R149, [R1+0x2ac] ;  /* 0x0002ac0001957983 */ /* 0x000ea20000300800 */
[----:B------:R-:W-:-:S13]  /*297a0*/  LOP3.LUT P4, RZ, R5, 0x100000, RZ, 0xc0, !PT ;  /* 0x0010000005ff7812 */ /* 0x000fda000788c0ff */
[----:B------:R-:W0:Y:S01]  /*297b0*/  @!P4 LDC.64 R6, c[0x0][0x5c0] ;  /* 0x00017000ff06cb82 */ /* 0x000e220000000a00 */
[----:B------:R-:W-:Y:S02]  /*297c0*/  LOP3.LUT P2, RZ, R5, 0x80000, RZ, 0xc0, !PT ;  /* 0x0008000005ff7812 */ /* 0x000fe4000784c0ff */
[----:B------:R-:W-:Y:S02]  /*297d0*/  F2FP.SATFINITE.E4M3.F32.PACK_AB_MERGE_C R67, RZ, R67, RZ ;  /* 0x00000043ff43723e */ /* 0x000fe400048070ff */
[----:B0-----:R-:W-:-:S05]  /*297e0*/  @!P4 IADD3 R6, P6, R115, R6, RZ ;  /* 0x000000067306c210 */ /* 0x001fca0007fde0ff */
[----:B------:R-:W-:-:S05]  /*297f0*/  @!P4 IMAD.X R7, R132, 0x1, R7, P6 ;  /* 0x000000018407c824 */ /* 0x000fca00030e0607 */
[----:B------:R0:W-:Y:S02]  /*29800*/  @!P4 STG.E.U8 desc[UR30][R6.64+0x18], R67 ;  /* 0x000018430600c986 */ /* 0x0001e4000c10111e */
[----:B0-----:R-:W0:Y:S01]  /*29810*/  @!P2 LDC.64 R6, c[0x0][0x5c0] ;  /* 0x00017000ff06ab82 */ /* 0x001e220000000a00 */
[----:B------:R-:W-:Y:S01]  /*29820*/  F2FP.SATFINITE.E4M3.F32.PACK_AB_MERGE_C R71, RZ, R63, RZ ;  /* 0x0000003fff47723e */ /* 0x000fe200048070ff */
[----:B---3--:R-:W-:Y:S02]  /*29830*/  FMUL R63, R150, UR18 ;  /* 0x00000012963f7c20 */ /* 0x008fe40008400000 */
[----:B------:R-:W3:Y:S01]  /*29840*/  LDL.LU R150, [R1+0x2b0] ;  /* 0x0002b00001967983 */ /* 0x000ee20000300800 */
[C---:B------:R-:W-:Y:S01]  /*29850*/  LOP3.LUT P0, RZ, R8.reuse, 0x1000000, RZ, 0xc0, !PT ;  /* 0x0100000008ff7812 */ /* 0x040fe2000780c0ff */
[----:B------:R-:W-:Y:S01]  /*29860*/  FMUL R66, R153, UR18 ;  /* 0x0000001299427c20 */ /* 0x000fe20008400000 */
[----:B------:R-:W-:Y:S01]  /*29870*/  LOP3.LUT P3, RZ, R8, 0x400000, RZ, 0xc0, !PT ;  /* 0x0040000008ff7812 */ /* 0x000fe2000786c0ff */
[----:B------:R-:W3:Y:S01]  /*29880*/  LDL.LU R153, [R1+0x2b4] ;  /* 0x0002b40001997983 */ /* 0x000ee20000300800 */
[----:B------:R-:W-:-:S02]  /*29890*/  F2FP.SATFINITE.E4M3.F32.PACK_AB_MERGE_C R67, RZ, R63, RZ ;  /* 0x0000003fff43723e */ /* 0x000fc400048070ff */
[----:B------:R-:W-:Y:S02]  /*298a0*/  F2FP.SATFINITE.E4M3.F32.PACK_AB_MERGE_C R69, RZ, R66, RZ ;  /* 0x00000042ff45723e */ /* 0x000fe400048070ff */
[----:B0-----:R-:W-:-:S05]  /*298b0*/  @!P2 IADD3 R6, P6, R114, R6, RZ ;  /* 0x000000067206a210 */ /* 0x001fca0007fde0ff */
[----:B------:R-:W-:-:S05]  /*298c0*/  @!P2 IMAD.X R7, R131, 0x1, R7, P6 ;  /* 0x000000018307a824 */ /* 0x000fca00030e0607 */
[----:B------:R0:W-:Y:S04]  /*298d0*/  @!P2 STG.E.U8 desc[UR30][R6.64+0x19], R69 ;  /* 0x000019450600a986 */ /* 0x0001e8000c10111e */
[----:B------:R-:W-:Y:S04]  /*298e0*/  @!P0 STG.E.U8 desc[UR30][R64.64+0x20], R71 ;  /* 0x0000204740008986 */ /* 0x000fe8000c10111e */
[----:B------:R1:W-:Y:S01]  /*298f0*/  @!P3 STG.E.U8 desc[UR30][R56.64+0x21], R67 ;  /* 0x000021433800b986 */ /* 0x0003e2000c10111e */
[----:B------:R-:W-:-:S03]  /*29900*/  FMUL R63, R152, UR18 ;  /* 0x00000012983f7c20 */ /* 0x000fc60008400000 */
[----:B------:R-:W3:Y:S02]  /*29910*/  LDL.LU R152, [R1+0x2b8] ;  /* 0x0002b80001987983 */ /* 0x000ee40000300800 */
[----:B0-----:R-:W-:Y:S01]  /*29920*/  F2FP.SATFINITE.E4M3.F32.PACK_AB_MERGE_C R69, RZ, R63, RZ ;  /* 0x0000003fff45723e */ /* 0x001fe200048070ff */
[----:B----4-:R-:W-:Y:S02]  /*29930*/  FMUL R63, R151, UR18 ;  /* 0x00000012973f7c20 */ /* 0x010fe40008400000 */
[----:B------:R-:W4:Y:S01]  /*29940*/  LDL.LU R151, [R1+0x2bc] ;  /* 0x0002bc0001977983 */ /* 0x000f220000300800 */
[----:B-1----:R-:W-:-:S05]  /*29950*/  FMUL R56, R154, UR18 ;  /* 0x000000129a387c20 */ /* 0x002fca0008400000 */
[----:B------:R-:W-:Y:S01]  /*29960*/  F2FP.SATFINITE.E4M3.F32.PACK_AB_MERGE_C R57, RZ, R56, RZ ;  /* 0x00000038ff39723e */ /* 0x000fe200048070ff */
[----:B--2---:R-:W-:Y:S02]  /*29970*/  FMUL R56, R149, UR18 ;  /* 0x0000001295387c20 */ /* 0x004fe40008400000 */
[----:B------:R-:W2:Y:S01]  /*29980*/  LDL.LU R149, [R1+0x2c0] ;  /* 0x0002c00001957983 */ /* 0x000ea20000300800 */
[----:B------:R-:W-:-:S13]  /*29990*/  LOP3.LUT P5, RZ, R5, 0x40000, RZ, 0xc0, !PT ;  /* 0x0004000005ff7812 */ /* 0x000fda00078ac0ff */
[----:B------:R-:W0:Y:S01]  /*299a0*/  @!P5 LDC.64 R6, c[0x0][0x5c0] ;  /* 0x00017000ff06db82 */ /* 0x000e220000000a00 */
[----:B------:R-:W-:-:S04]  /*299b0*/  LOP3.LUT P1, RZ, R8, 0x100000, RZ, 0xc0, !PT ;  /* 0x0010000008ff7812 */ /* 0x000fc8000782c0ff */
[----:B------:R-:W-:Y:S02]  /*299c0*/  P2R R62, PR, RZ, 0x2 ;  /* 0x00000002ff3e7803 */ /* 0x000fe40000000000 */
[----:B------:R-:W-:Y:S02]  /*299d0*/  LOP3.LUT P1, RZ, R5, 0x20000, RZ, 0xc0, !PT ;  /* 0x0002000005ff7812 */ /* 0x000fe4000782c0ff */
[----:B0-----:R-:W-:-:S05]  /*299e0*/  @!P5 IADD3 R6, P6, R144, R6, RZ ;  /* 0x000000069006d210 */ /* 0x001fca0007fde0ff */
[----:B------:R-:W-:-:S05]  /*299f0*/  @!P5 IMAD.X R7, R147, 0x1, R7, P6 ;  /* 0x000000019307d824 */ /* 0x000fca00030e0607 */
[----:B------:R0:W-:Y:S02]  /*29a00*/  @!P5 STG.E.U8 desc[UR30][R6.64+0x20], R69 ;  /* 0x000020450600d986 */ /* 0x0001e4000c10111e */
[----:B0-----:R-:W0:Y:S01]  /*29a10*/  @!P1 LDC.64 R6, c[0x0][0x5c0] ;  /* 0x00017000ff069b82 */ /* 0x001e220000000a00 */
[----:B------:R-:W-:Y:S02]  /*29a20*/  F2FP.SATFINITE.E4M3.F32.PACK_AB_MERGE_C R63, RZ, R63, RZ ;  /* 0x0000003fff3f723e */ /* 0x000fe400048070ff */
[----:B------:R-:W-:Y:S01]  /*29a30*/  F2FP.SATFINITE.E4M3.F32.PACK_AB_MERGE_C R65, RZ, R56, RZ ;  /* 0x00000038ff41723e */ /* 0x000fe200048070ff */
[----:B---3--:R-:W-:Y:S02]  /*29a40*/  FMUL R56, R150, UR18 ;  /* 0x0000001296387c20 */ /* 0x008fe40008400000 */
[----:B------:R-:W3:Y:S04]  /*29a50*/  LDL.LU R150, [R1+0x2c4] ;  /* 0x0002c40001967983 */ /* 0x000ee80000300800 */
[----:B------:R-:W3:Y:S01]  /*29a60*/  LDL.LU R154, [R1+0x2c8] ;  /* 0x0002c800019a7983 */ /* 0x000ee20000300800 */
[----:B0-----:R-:W-:-:S05]  /*29a70*/  @!P1 IADD3 R6, P6, R130, R6, RZ ;  /* 0x0000000682069210 */ /* 0x001fca0007fde0ff */
[----:B------:R-:W-:Y:S01]  /*29a80*/  @!P1 IMAD.X R7, R143, 0x1, R7, P6 ;  /* 0x000000018f079824 */ /* 0x000fe200030e0607 */
[----:B------:R-:W-:-:S04]  /*29a90*/  LOP3.LUT P6, RZ, R8, 0x200000, RZ, 0xc0, !PT ;  /* 0x0020000008ff7812 */ /* 0x000fc800078cc0ff */
[----:B------:R0:W-:Y:S01]  /*29aa0*/  @!P1 STG.E.U8 desc[UR30][R6.64+0x21], R63 ;  /* 0x0000213f06009986 */ /* 0x0001e2000c10111e */
[----:B------:R-:W-:-:S08]  /*29ab0*/  ISETP.NE.AND P1, PT, R62, RZ, PT ;  /* 0x000000ff3e00720c */ /* 0x000fd00003f25270 */
[----:B------:R-:W-:Y:S05]  /*29ac0*/  @!P6 STG.E.U8 desc[UR30][R60.64+0x28], R57 ;  /* 0x000028393c00e986 */ /* 0x000fea000c10111e */
[----:B------:R1:W-:Y:S01]  /*29ad0*/  @!P1 STG.E.U8 desc[UR30][R54.64+0x29], R65 ;  /* 0x0000294136009986 */ /* 0x0003e2000c10111e */
[----:B0-----:R-:W-:Y:S01]  /*29ae0*/  F2FP.SATFINITE.E4M3.F32.PACK_AB_MERGE_C R63, RZ, R56, RZ ;  /* 0x00000038ff3f723e */ /* 0x001fe200048070ff */
[----:B------:R-:W-:Y:S01]  /*29af0*/  FMUL R56, R153, UR18 ;  /* 0x0000001299387c20 */ /* 0x000fe20008400000 */
[----:B-1----:R-:W-:Y:S02]  /*29b00*/  FMUL R54, R152, UR18 ;  /* 0x0000001298367c20 */ /* 0x002fe40008400000 */
[----:B------:R-:W3:Y:S03]  /*29b10*/  LDL.LU R152, [R1+0x2cc] ;  /* 0x0002cc0001987983 */ /* 0x000ee60000300800 */
[----:B------:R-:W-:Y:S01]  /*29b20*/  F2FP.SATFINITE.E4M3.F32.PACK_AB_MERGE_C R57, RZ, R54, RZ ;  /* 0x00000036ff39723e */ /* 0x000fe200048070ff */
[----:B------:R-:W3:Y:S01]  /*29b30*/  LDL.LU R153, [R1+0x2d0] ;  /* 0x0002d00001997983 */ /* 0x000ee20000300800 */
[----:B----4-:R-:W-:-:S05]  /*29b40*/  FMUL R54, R151, UR18 ;  /* 0x0000001297367c20 */ /* 0x010fca0008400000 */
[----:B------:R-:W-:Y:S02]  /*29b50*/  F2FP.SATFINITE.E4M3.F32.PACK_AB_MERGE_C R61, RZ, R54, RZ ;  /* 0x00000036ff3d723e */ /* 0x000fe400048070ff */
[----:B------:R-:W-:-:S13]  /*29b60*/  LOP3.LUT P4, RZ, R5, 0x10000, RZ, 0xc0, !PT ;  /* 0x0001000005ff7812 */ /* 0x000fda000788c0ff */
[----:B------:R-:W0:Y:S01]  /*29b70*/  @!P4 LDC.64 R6, c[0x0][0x5c0] ;  /* 0x00017000ff06cb82 */ /* 0x000e220000000a00 */
[----:B--2---:R-:W-:Y:S02]  /*29b80*/  FMUL R54, R149, UR18 ;  /* 0x0000001295367c20 */ /* 0x004fe40008400000 */
[----:B------:R-:W2:Y:S01]  /*29b90*/  LDL.LU R149, [R1+0x2d4] ;  /* 0x0002d40001957983 */ /* 0x000ea20000300800 */
[----:B------:R-:W-:Y:S02]  /*29ba0*/  LOP3.LUT P2, RZ, R5, 0x8000, RZ, 0xc0, !PT ;  /* 0x0000800005ff7812 */ /* 0x000fe4000784c0ff */
[----:B0-----:R-:W-:Y:S01]  /*29bb0*/  @!P4 IADD3 R6, P6, R112, R6, RZ ;  /* 0x000000067006c210 */ /* 0x001fe20007fde0ff */
[----:B------:R-:W4:Y:S04]  /*29bc0*/  LDL.LU R151, [R1+0x2d8] ;  /* 0x0002d80001977983 */ /* 0x000f280000300800 */
[----:B------:R-:W-:-:S05]  /*29bd0*/  @!P4 IMAD.X R7, R129, 0x1, R7, P6 ;  /* 0x000000018107c824 */ /* 0x000fca00030e0607 */
[----:B------:R0:W-:Y:S02]  /*29be0*/  @!P4 STG.E.U8 desc[UR30][R6.64+0x28], R63 ;  /* 0x0000283f0600c986 */ /* 0x0001e4000c10111e */
[----:B0-----:R-:W0:Y:S01]  /*29bf0*/  @!P2 LDC.64 R6, c[0x0][0x5c0] ;  /* 0x00017000ff06ab82 */ /* 0x001e220000000a00 */
[----:B------:R-:W-:Y:S02]  /*29c00*/  LOP3.LUT P3, RZ, R5, 0x4, RZ, 0xc0, !PT ;  /* 0x0000000405ff7812 */ /* 0x000fe4000786c0ff */
[----:B------:R-:W-:Y:S02]  /*29c10*/  F2FP.SATFINITE.E4M3.F32.PACK_AB_MERGE_C R55, RZ, R56, RZ ;  /* 0x00000038ff37723e */ /* 0x000fe400048070ff */
[----:B0-----:R-:W-:-:S05]  /*29c20*/  @!P2 IADD3 R6, P6, R109, R6, RZ ;  /* 0x000000066d06a210 */ /* 0x001fca0007fde0ff */
[----:B------:R-:W-:-:S05]  /*29c30*/  @!P2 IMAD.X R7, R128, 0x1, R7, P6 ;  /* 0x000000018007a824 */ /* 0x000fca00030e0607 */
[----:B------:R0:W-:Y:S02]  /*29c40*/  @!P2 STG.E.U8 desc[UR30][R6.64+0x29], R55 ;  /* 0x000029370600a986 */ /* 0x0001e4000c10111e */
[----:B0-----:R-:W0:Y:S01]  /*29c50*/  @!P3 LDC.64 R6, c[0x0][0x5c0] ;  /* 0x00017000ff06bb82 */ /* 0x001e220000000a00 */
[C---:B------:R-:W-:Y:S02]  /*29c60*/  LOP3.LUT P1, RZ, R8.reuse, 0x4000, RZ, 0xc0, !PT ;  /* 0x0000400008ff7812 */ /* 0x040fe4000782c0ff */
[C---:B------:R-:W-:Y:S02]  /*29c70*/  LOP3.LUT P0, RZ, R8.reuse, 0x40000, RZ, 0xc0, !PT ;  /* 0x0004000008ff7812 */ /* 0x040fe4000780c0ff */
[----:B------:R-:W-:Y:S02]  /*29c80*/  LOP3.LUT P5, RZ, R8, 0x20000, RZ, 0xc0, !PT ;  /* 0x0002000008ff7812 */ /* 0x000fe400078ac0ff */
[----:B------:R-:W-:Y:S02]  /*29c90*/  P2R R60, PR, RZ, 0x2 ;  /* 0x00000002ff3c7803 */ /* 0x000fe40000000000 */
[----:B------:R-:W-:-:S02]  /*29ca0*/  LOP3.LUT P1, RZ, R5, 0x4000, RZ, 0xc0, !PT ;  /* 0x0000400005ff7812 */ /* 0x000fc4000782c0ff */
[----:B------:R-:W-:-:S05]  /*29cb0*/  F2FP.SATFINITE.E4M3.F32.PACK_AB_MERGE_C R55, RZ, R54, RZ ;  /* 0x00000036ff37723e */ /* 0x000fca00048070ff */
[----:B------:R-:W-:Y:S01]  /*29cc0*/  @!P0 STG.E.U8 desc[UR30][R58.64+0x30], R57 ;  /* 0x000030393a008986 */ /* 0x000fe2000c10111e */
[----:B0-----:R-:W-:-:S03]  /*29cd0*/  @!P3 IADD3 R6, P6, R108, R6, RZ ;  /* 0x000000066c06b210 */ /* 0x001fc60007fde0ff */
[----:B------:R-:W-:Y:S02]  /*29ce0*/  @!P5 STG.E.U8 desc[UR30][R48.64+0x31], R61 ;  /* 0x0000313d3000d986 */ /* 0x000fe4000c10111e */
[----:B------:R-:W-:-:S05]  /*29cf0*/  @!P3 IMAD.X R7, R121, 0x1, R7, P6 ;  /* 0x000000017907b824 */ /* 0x000fca00030e0607 */
[----:B------:R0:W-:Y:S01]  /*29d00*/  @!P3 STG.E.U8 desc[UR30][R6.64+0x30], R55 ;  /* 0x000030370600b986 */ /* 0x0001e2000c10111e */
[----:B---3--:R-:W-:-:S03]  /*29d10*/  FMUL R54, R150, UR18 ;  /* 0x0000001296367c20 */ /* 0x008fc60008400000 */
[----:B------:R-:W3:Y:S01]  /*29d20*/  LDL.LU R150, [R1+0x2dc] ;  /* 0x0002dc0001967983 */ /* 0x000ee20000300800 */
[----:B0-----:R-:W0:Y:S01]  /*29d30*/  @!P1 LDC.64 R6, c[0x0][0x5c0] ;  /* 0x00017000ff069b82 */ /* 0x001e220000000a00 */
[----:B------:R-:W-:-:S05]  /*29d40*/  FMUL R48, R154, UR18 ;  /* 0x000000129a307c20 */ /* 0x000fca0008400000 */
[----:B------:R-:W-:Y:S01]  /*29d50*/  F2FP.SATFINITE.E4M3.F32.PACK_AB_MERGE_C R57, RZ, R48, RZ ;  /* 0x00000030ff39723e */ /* 0x000fe200048070ff */
[----:B------:R-:W-:Y:S02]  /*29d60*/  FMUL R48, R152, UR18 ;  /* 0x0000001298307c20 */ /* 0x000fe40008400000 */
[----:B------:R-:W3:Y:S01]  /*29d70*/  LDL.LU R152, [R1+0x2e0] ;  /* 0x0002e00001987983 */ /* 0x000ee20000300800 */
[----:B------:R-:W-:Y:S02]  /*29d80*/  F2FP.SATFINITE.E4M3.F32.PACK_AB_MERGE_C R49, RZ, R54, RZ ;  /* 0x00000036ff31723e */ /* 0x000fe400048070ff */
[----:B------:R-:W-:Y:S01]  /*29d90*/  F2FP.SATFINITE.E4M3.F32.PACK_AB_MERGE_C R55, RZ, R48, RZ ;  /* 0x00000030ff37723e */ /* 0x000fe200048070ff */
[----:B------:R-:W-:Y:S02]  /*29da0*/  FMUL R48, R153, UR18 ;  /* 0x0000001299307c20 */ /* 0x000fe40008400000 */
[----:B------:R-:W3:Y:S01]  /*29db0*/  LDL.LU R153, [R1+0x2e4] ;  /* 0x0002e40001997983 */ /* 0x000ee20000300800 */
[----:B0-----:R-:W-:-:S05]  /*29dc0*/  @!P1 IADD3 R6, P6, R97, R6, RZ ;  /* 0x0000000661069210 */ /* 0x001fca0007fde0ff */
[----:B------:R-:W-:-:S05]  /*29dd0*/  @!P1 IMAD.X R7, R120, 0x1, R7, P6 ;  /* 0x0000000178079824 */ /* 0x000fca00030e0607 */
[----:B------:R0:W-:Y:S02]  /*29de0*/  @!P1 STG.E.U8 desc[UR30][R6.64+0x31], R49 ;  /* 0x0000313106009986 */ /* 0x0001e4000c10111e */
[----:B0-----:R-:W-:Y:S01]  /*29df0*/  F2FP.SATFINITE.E4M3.F32.PACK_AB_MERGE_C R49, RZ, R48, RZ ;  /* 0x00000030ff31723e */ /* 0x001fe200048070ff */
[----:B--2---:R-:W-:Y:S02]  /*29e00*/  FMUL R48, R149, UR18 ;  /* 0x0000001295307c20 */ /* 0x004fe40008400000 */
[----:B------:R-:W2:Y:S01]  /*29e10*/  LDL.LU R149, [R1+0x2e8] ;  /* 0x0002e80001957983 */ /* 0x000ea20000300800 */
[----:B------:R-:W-:Y:S02]  /*29e20*/  LOP3.LUT P4, RZ, R5, 0x2000, RZ, 0xc0, !PT ;  /* 0x0000200005ff7812 */ /* 0x000fe4000788c0ff */
[----:B------:R-:W-:Y:S02]  /*29e30*/  LOP3.LUT P6, RZ, R8, 0x8000, RZ, 0xc0, !PT ;  /* 0x0000800008ff7812 */ /* 0x000fe400078cc0ff */
[----:B------:R-:W-:-:S09]  /*29e40*/  ISETP.NE.AND P1, PT, R60, RZ, PT ;  /* 0x000000ff3c00720c */ /* 0x000fd20003f25270 */
[----:B------:R-:W0:Y:S02]  /*29e50*/  @!P4 LDC.64 R6, c[0x0][0x5c0] ;  /* 0x00017000ff06cb82 */ /* 0x000e240000000a00 */
[----:B------:R-:W-:Y:S04]  /*29e60*/  @!P6 STG.E.U8 desc[UR30][R52.64+0x38], R57 ;  /* 0x000038393400e986 */ /* 0x000fe8000c10111e */
[----:B------:R4:W-:Y:S01]  /*29e70*/  @!P1 STG.E.U8 desc[UR30][R46.64+0x39], R55 ;  /* 0x000039372e009986 */ /* 0x0009e2000c10111e */
[----:B------:R-:W-:Y:S01]  /*29e80*/  LOP3.LUT P5, RZ, R5, 0x1000, RZ, 0xc0, !PT ;  /* 0x0000100005ff7812 */ /* 0x000fe200078ac0ff */
[----:B----4-:R-:W-:Y:S02]  /*29e90*/  FMUL R46, R151, UR18 ;  /* 0x00000012972e7c20 */ /* 0x010fe40008400000 */
[----:B------:R-:W4:Y:S01]  /*29ea0*/  LDL.LU R151, [R1+0x2ec] ;  /* 0x0002ec0001977983 */ /* 0x000f220000300800 */
[----:B0-----:R-:W-:-:S05]  /*29eb0*/  @!P4 IADD3 R6, P6, R142, R6, RZ ;  /* 0x000000068e06c210 */ /* 0x001fca0007fde0ff */
[----:B------:R-:W-:-:S05]  /*29ec0*/  @!P4 IMAD.X R7, R146, 0x1, R7, P6 ;  /* 0x000000019207c824 */ /* 0x000fca00030e0607 */
[----:B------:R0:W-:Y:S02]  /*29ed0*/  @!P4 STG.E.U8 desc[UR30][R6.64+0x38], R49 ;  /* 0x000038310600c986 */ /* 0x0001e4000c10111e */
[----:B0-----:R-:W0:Y:S01]  /*29ee0*/  @!P5 LDC.64 R6, c[0x0][0x5c0] ;  /* 0x00017000ff06db82 */ /* 0x001e220000000a00 */
[----:B------:R-:W-:Y:S02]  /*29ef0*/  F2FP.SATFINITE.E4M3.F32.PACK_AB_MERGE_C R53, RZ, R46, RZ ;  /* 0x0000002eff35723e */ /* 0x000fe400048070ff */
[C---:B------:R-:W-:Y:S02]  /*29f00*/  LOP3.LUT P2, RZ, R8.reuse, 0x1000, RZ, 0xc0, !PT ;  /* 0x0000100008ff7812 */ /* 0x040fe4000784c0ff */
[----:B------:R-:W-:Y:S02]  /*29f10*/  LOP3.LUT P0, RZ, R8, 0x800, RZ, 0xc0, !PT ;  /* 0x0000080008ff7812 */ /* 0x000fe4000780c0ff */
[----:B------:R-:W-:Y:S02]  /*29f20*/  F2FP.SATFINITE.E4M3.F32.PACK_AB_MERGE_C R47, RZ, R48, RZ ;  /* 0x00000030ff2f723e */ /* 0x000fe400048070ff */
[----:B0-----:R-:W-:-:S05]  /*29f30*/  @!P5 IADD3 R6, P6, R119, R6, RZ ;  /* 0x000000067706d210 */ /* 0x001fca0007fde0ff */
[----:B------:R-:W-:Y:S02]  /*29f40*/  @!P5 IMAD.X R7, R141, 0x1, R7, P6 ;  /* 0x000000018d07d824 */ /* 0x000fe400030e0607 */
[----:B---3--:R-:W-:Y:S02]  /*29f50*/  FMUL R46, R150, UR18 ;  /* 0x00000012962e7c20 */ /* 0x008fe40008400000 */
[----:B------:R-:W3:Y:S03]  /*29f60*/  LDL.LU R150, [R1+0x2f0] ;  /* 0x0002f00001967983 */ /* 0x000ee60000300800 */
[----:B------:R-:W-:Y:S01]  /*29f70*/  F2FP.SATFINITE.E4M3.F32.PACK_AB_MERGE_C R49, RZ, R46, RZ ;  /* 0x0000002eff31723e */ /* 0x000fe200048070ff */
[----:B------:R0:W-:Y:S01]  /*29f80*/  @!P5 STG.E.U8 desc[UR30][R6.64+0x39], R47 ;  /* 0x0000392f0600d986 */ /* 0x0001e2000c10111e */
[----:B------:R-:W-:-:S03]  /*29f90*/  FMUL R46, R152, UR18 ;  /* 0x00000012982e7c20 */ /* 0x000fc60008400000 */
[----:B------:R-:W3:Y:S02]  /*29fa0*/  LDL.LU R152, [R1+0x2f4] ;  /* 0x0002f40001987983 */ /* 0x000ee40000300800 */
[----:B0-----:R-:W-:Y:S01]  /*29fb0*/  F2FP.SATFINITE.E4M3.F32.PACK_AB_MERGE_C R47, RZ, R46, RZ ;  /* 0x0000002eff2f723e */ /* 0x001fe200048070ff */
[----:B------:R-:W-:Y:S02]  /*29fc0*/  FMUL R46, R153, UR18 ;  /* 0x00000012992e7c20 */ /* 0x000fe40008400000 */
[----:B------:R-:W3:Y:S04]  /*29fd0*/  LDL.LU R153, [R1+0x2f8] ;  /* 0x0002f80001997983 */ /* 0x000ee80000300800 */
[----:B------:R-:W-:Y:S04]  /*29fe0*/  @!P2 STG.E.U8 desc[UR30][R50.64+0x40], R53 ;  /* 0x000040353200a986 */ /* 0x000fe8000c10111e */
[----:B------:R2:W-:Y:S02]  /*29ff0*/  @!P0 STG.E.U8 desc[UR30][R44.64+0x41], R49 ;  /* 0x000041312c008986 */ /* 0x0005e4000c10111e */
[----:B--2---:R-:W-:-:S02]  /*2a000*/  FMUL R44, R149, UR18 ;  /* 0x00000012952c7c20 */ /* 0x004fc40008400000 */
[----:B------:R-:W2:Y:S01]  /*2a010*/  LDL.LU R149, [R1+0x2fc] ;  /* 0x0002fc0001957983 */ /* 0x000ea20000300800 */
[----:B------:R-:W-:-:S13]  /*2a020*/  LOP3.LUT P3, RZ, R5, 0x2, RZ, 0xc0, !PT ;  /* 0x0000000205ff7812 */ /* 0x000fda000786c0ff */
[----:B------:R-:W0:Y:S01]  /*2a030*/  @!P3 LDC.64 R6, c[0x0][0x5c0] ;  /* 0x00017000ff06bb82 */ /* 0x000e220000000a00 */
[----:B------:R-:W-:-:S04]  /*2a040*/  LOP3.LUT P4, RZ, R8, 0x400, RZ, 0xc0, !PT ;  /* 0x0000040008ff7812 */ /* 0x000fc8000788c0ff */
[----:B------:R-:W-:Y:S02]  /*2a050*/  P2R R52, PR, RZ, 0x10 ;  /* 0x00000010ff347803 */ /* 0x000fe40000000000 */
[----:B------:R-:W-:Y:S02]  /*2a060*/  LOP3.LUT P4, RZ, R5, 0x800, RZ, 0xc0, !PT ;  /* 0x0000080005ff7812 */ /* 0x000fe4000788c0ff */
[----:B------:R-:W-:Y:S01]  /*2a070*/  F2FP.SATFINITE.E4M3.F32.PACK_AB_MERGE_C R49, RZ, R44, RZ ;  /* 0x0000002cff31723e */ /* 0x000fe200048070ff */
[----:B----4-:R-:W-:Y:S02]  /*2a080*/  FMUL R44, R151, UR18 ;  /* 0x00000012972c7c20 */ /* 0x010fe40008400000 */
[----:B------:R-:W4:Y:S01]  /*2a090*/  LDL.LU R151, [R1+0x300] ;  /* 0x0003000001977983 */ /* 0x000f220000300800 */
[----:B0-----:R-:W-:-:S05]  /*2a0a0*/  @!P3 IADD3 R6, P6, R107, R6, RZ ;  /* 0x000000066b06b210 */ /* 0x001fca0007fde0ff */
[----:B------:R-:W-:-:S05]  /*2a0b0*/  @!P3 IMAD.X R7, R118, 0x1, R7, P6 ;  /* 0x000000017607b824 */ /* 0x000fca00030e0607 */
[----:B------:R0:W-:Y:S02]  /*2a0c0*/  @!P3 STG.E.U8 desc[UR30][R6.64+0x40], R47 ;  /* 0x0000402f0600b986 */ /* 0x0001e4000c10111e */
[----:B0-----:R-:W0:Y:S01]  /*2a0d0*/  @!P4 LDC.64 R6, c[0x0][0x5c0] ;  /* 0x00017000ff06cb82 */ /* 0x001e220000000a00 */
[----:B------:R-:W-:Y:S02]  /*2a0e0*/  F2FP.SATFINITE.E4M3.F32.PACK_AB_MERGE_C R47, RZ, R44, RZ ;  /* 0x0000002cff2f723e */ /* 0x000fe400048070ff */
[----:B------:R-:W-:Y:S02]  /*2a0f0*/  LOP3.LUT P1, RZ, R8, 0x200, RZ, 0xc0, !PT ;  /* 0x0000020008ff7812 */ /* 0x000fe4000782c0ff */
[----:B------:R-:W-:Y:S02]  /*2a100*/  F2FP.SATFINITE.E4M3.F32.PACK_AB_MERGE_C R45, RZ, R46, RZ ;  /* 0x0000002eff2d723e */ /* 0x000fe400048070ff */
[----:B0-----:R-:W-:-:S05]  /*2a110*/  @!P4 IADD3 R6, P6, R106, R6, RZ ;  /* 0x000000066a06c210 */ /* 0x001fca0007fde0ff */
[----:B------:R-:W-:Y:S01]  /*2a120*/  @!P4 IMAD.X R7, R117, 0x1, R7, P6 ;  /* 0x000000017507c824 */ /* 0x000fe200030e0607 */
[----:B------:R-:W-:Y:S02]  /*2a130*/  LOP3.LUT P6, RZ, R5, 0x800, RZ, 0xc0, !PT ;  /* 0x0000080005ff7812 */ /* 0x000fe400078cc0ff */
[----:B------:R-:W-:Y:S01]  /*2a140*/  ISETP.NE.AND P4, PT, R52, RZ, PT ;  /* 0x000000ff3400720c */ /* 0x000fe20003f85270 */
[----:B---3--:R-:W-:Y:S02]  /*2a150*/  FMUL R44, R150, UR18 ;  /* 0x00000012962c7c20 */ /* 0x008fe40008400000 */
[----:B------:R-:W3:Y:S04]  /*2a160*/  LDL.LU R150, [R1+0x304] ;  /* 0x0003040001967983 */ /* 0x000ee80000300800 */
[----:B------:R-:W3:Y:S04]  /*2a170*/  LDL.LU R154, [R1+0x308] ;  /* 0x00030800019a7983 */ /* 0x000ee80000300800 */
[----:B------:R-:W-:Y:S04]  /*2a180*/  @!P6 STG.E.U8 desc[UR30][R6.64+0x41], R45 ;  /* 0x0000412d0600e986 */ /* 0x000fe8000c10111e */
[----:B------:R0:W-:Y:S04]  /*2a190*/  @!P4 STG.E.U8 desc[UR30][R42.64+0x48], R49 ;  /* 0x000048312a00c986 */ /* 0x0001e8000c10111e */
[----:B------:R1:W-:Y:S01]  /*2a1a0*/  @!P1 STG.E.U8 desc[UR30][R40.64+0x49], R47 ;  /* 0x0000492f28009986 */ /* 0x0003e2000c10111e */
[----:B0-----:R-:W-:-:S03]  /*2a1b0*/  FMUL R42, R152, UR18 ;  /* 0x00000012982a7c20 */ /* 0x001fc60008400000 */
[----:B------:R-:W3:Y:S01]  /*2a1c0*/  LDL.LU R152, [R1+0x30c] ;  /* 0x00030c0001987983 */ /* 0x000ee20000300800 */
        /* <DEDUP_REMOVED lines=9> */
[----:B------:R-:W-:Y:S02]  /*2a260*/  F2FP.SATFINITE.E4M3.F32.PACK_AB_MERGE_C R45, RZ, R44, RZ ;  /* 0x0000002cff2d723e */ /* 0x000fe400048070ff */
[----:B0-----:R-:W-:-:S05]  /*2a270*/  @!P5 IADD3 R6, P6, R113, R6, RZ ;  /* 0x000000067106d210 */ /* 0x001fca0007fde0ff */
[----:B------:R-:W-:-:S05]  /*2a280*/  @!P5 IMAD.X R7, R116, 0x1, R7, P6 ;  /* 0x000000017407d824 */ /* 0x000fca00030e0607 */
[----:B------:R0:W-:Y:S02]  /*2a290*/  @!P5 STG.E.U8 desc[UR30][R6.64+0x48], R45 ;  /* 0x0000482d0600d986 */ /* 0x0001e4000c10111e */
[----:B0-----:R-:W0:Y:S01]  /*2a2a0*/  @!P2 LDC.64 R6, c[0x0][0x5c0] ;  /* 0x00017000ff06ab82 */ /* 0x001e220000000a00 */
[----:B------:R-:W-:Y:S01]  /*2a2b0*/  F2FP.SATFINITE.E4M3.F32.PACK_AB_MERGE_C R45, RZ, R40, RZ ;  /* 0x00000028ff2d723e */ /* 0x000fe200048070ff */
[----:B----4-:R-:W-:Y:S02]  /*2a2c0*/  FMUL R40, R151, UR18 ;  /* 0x0000001297287c20 */ /* 0x010fe40008400000 */
[----:B------:R-:W4:Y:S01]  /*2a2d0*/  LDL.LU R151, [R1+0x314] ;  /* 0x0003140001977983 */ /* 0x000f220000300800 */
[----:B------:R-:W-:Y:S02]  /*2a2e0*/  LOP3.LUT P3, RZ, R5, 0x200, RZ, 0xc0, !PT ;  /* 0x0000020005ff7812 */ /* 0x000fe4000786c0ff */
[----:B------:R-:W-:Y:S01]  /*2a2f0*/  F2FP.SATFINITE.E4M3.F32.PACK_AB_MERGE_C R41, RZ, R42, RZ ;  /* 0x0000002aff29723e */ /* 0x000fe200048070ff */
[----:B------:R-:W4:Y:S01]  /*2a300*/  LDL.LU R153, [R1+0x318] ;  /* 0x0003180001997983 */ /* 0x000f220000300800 */
[----:B0-----:R-:W-:-:S05]  /*2a310*/  @!P2 IADD3 R6, P6, R104, R6, RZ ;  /* 0x000000066806a210 */ /* 0x001fca0007fde0ff */
[----:B------:R-:W-:Y:S01]  /*2a320*/  @!P2 IMAD.X R7, R105, 0x1, R7, P6 ;  /* 0x000000016907a824 */ /* 0x000fe200030e0607 */
[----:B------:R-:W-:Y:S02]  /*2a330*/  LOP3.LUT P6, RZ, R5, 0x400, RZ, 0xc0, !PT ;  /* 0x0000040005ff7812 */ /* 0x000fe400078cc0ff */
[----:B------:R-:W-:-:S11]  /*2a340*/  ISETP.NE.AND P2, PT, R48, RZ, PT ;  /* 0x000000ff3000720c */ /* 0x000fd60003f45270 */
[----:B------:R0:W-:Y:S04]  /*2a350*/  @!P6 STG.E.U8 desc[UR30][R6.64+0x49], R41 ;  /* 0x000049290600e986 */ /* 0x0001e8000c10111e */
[----:B------:R3:W-:Y:S01]  /*2a360*/  @!P2 STG.E.U8 desc[UR30][R38.64+0x50], R43 ;  /* 0x0000502b2600a986 */ /* 0x0007e2000c10111e */
[----:B0-----:R-:W0:Y:S01]  /*2a370*/  @!P3 LDC.64 R6, c[0x0][0x5c0] ;  /* 0x00017000ff06bb82 */ /* 0x001e220000000a00 */
[----:B------:R-:W-:Y:S01]  /*2a380*/  LOP3.LUT P0, RZ, R8, 0x80, RZ, 0xc0, !PT ;  /* 0x0000008008ff7812 */ /* 0x000fe2000780c0ff */
[----:B---3--:R-:W-:Y:S02]  /*2a390*/  FMUL R38, R150, UR18 ;  /* 0x0000001296267c20 */ /* 0x008fe40008400000 */
[----:B------:R-:W3:Y:S01]  /*2a3a0*/  LDL.LU R150, [R1+0x31c] ;  /* 0x00031c0001967983 */ /* 0x000ee20000300800 */
[----:B------:R-:W-:-:S09]  /*2a3b0*/  F2FP.SATFINITE.E4M3.F32.PACK_AB_MERGE_C R41, RZ, R40, RZ ;  /* 0x00000028ff29723e */ /* 0x000fd200048070ff */
[----:B------:R1:W-:Y:S01]  /*2a3c0*/  @!P0 STG.E.U8 desc[UR30][R36.64+0x51], R45 ;  /* 0x0000512d24008986 */ /* 0x0003e2000c10111e */
[----:B0-----:R-:W-:Y:S01]  /*2a3d0*/  @!P3 IADD3 R6, P6, R139, R6, RZ ;  /* 0x000000068b06b210 */ /* 0x001fe20007fde0ff */
[----:B-1----:R-:W-:-:S04]  /*2a3e0*/  FMUL R36, R154, UR18 ;  /* 0x000000129a247c20 */ /* 0x002fc80008400000 */
[----:B------:R-:W-:Y:S01]  /*2a3f0*/  @!P3 IMAD.X R7, R145, 0x1, R7, P6 ;  /* 0x000000019107b824 */ /* 0x000fe200030e0607 */
[----:B------:R-:W-:Y:S01]  /*2a400*/  F2FP.SATFINITE.E4M3.F32.PACK_AB_MERGE_C R39, RZ, R36, RZ ;  /* 0x00000024ff27723e */ /* 0x000fe200048070ff */
[----:B------:R-:W-:Y:S02]  /*2a410*/  FMUL R36, R152, UR18 ;  /* 0x0000001298247c20 */ /* 0x000fe40008400000 */
[----:B------:R-:W3:Y:S04]  /*2a420*/  LDL.LU R152, [R1+0x320] ;  /* 0x0003200001987983 */ /* 0x000ee80000300800 */
[----:B------:R0:W-:Y:S02]  /*2a430*/  @!P3 STG.E.U8 desc[UR30][R6.64+0x50], R41 ;  /* 0x000050290600b986 */ /* 0x0001e4000c10111e */
[----:B0-----:R-:W-:Y:S01]  /*2a440*/  F2FP.SATFINITE.E4M3.F32.PACK_AB_MERGE_C R41, RZ, R36, RZ ;  /* 0x00000024ff29723e */ /* 0x001fe200048070ff */
[----:B--2---:R-:W-:-:S02]  /*2a450*/  FMUL R36, R149, UR18 ;  /* 0x0000001295247c20 */ /* 0x004fc40008400000 */
[----:B------:R-:W2:Y:S01]  /*2a460*/  LDL.LU R149, [R1+0x324] ;  /* 0x0003240001957983 */ /* 0x000ea20000300800 */
[----:B------:R-:W-:-:S03]  /*2a470*/  LOP3.LUT P4, RZ, R5, 0x100, RZ, 0xc0, !PT ;  /* 0x0000010005ff7812 */ /* 0x000fc6000788c0ff */
[----:B------:R-:W2:Y:S10]  /*2a480*/  LDL.LU R154, [R1+0x328] ;  /* 0x00032800019a7983 */ /* 0x000eb40000300800 */
[----:B------:R-:W0:Y:S01]  /*2a490*/  @!P4 LDC.64 R6, c[0x0][0x5c0] ;  /* 0x00017000ff06cb82 */ /* 0x000e220000000a00 */
[----:B------:R-:W-:-:S02]  /*2a4a0*/  LOP3.LUT P1, RZ, R5, 0x8, RZ, 0xc0, !PT ;  /* 0x0000000805ff7812 */ /* 0x000fc4000782c0ff */
[----:B------:R-:W-:Y:S02]  /*2a4b0*/  F2FP.SATFINITE.E4M3.F32.PACK_AB_MERGE_C R37, RZ, R38, RZ ;  /* 0x00000026ff25723e */ /* 0x000fe400048070ff */
[----:B0-----:R-:W-:-:S05]  /*2a4c0*/  @!P4 IADD3 R6, P6, R102, R6, RZ ;  /* 0x000000066606c210 */ /* 0x001fca0007fde0ff */
[----:B------:R-:W-:-:S05]  /*2a4d0*/  @!P4 IMAD.X R7, R138, 0x1, R7, P6 ;  /* 0x000000018a07c824 */ /* 0x000fca00030e0607 */
[----:B------:R0:W-:Y:S01]  /*2a4e0*/  @!P4 STG.E.U8 desc[UR30][R6.64+0x51], R37 ;  /* 0x000051250600c986 */ /* 0x0001e2000c10111e */
[----:B------:R-:W-:Y:S01]  /*2a4f0*/  LOP3.LUT P6, RZ, R8, 0x40, RZ, 0xc0, !PT ;  /* 0x0000004008ff7812 */ /* 0x000fe200078cc0ff */
[----:B0-----:R-:W0:-:S12]  /*2a500*/  @!P1 LDC.64 R6, c[0x0][0x5c0] ;  /* 0x00017000ff069b82 */ /* 0x001e180000000a00 */
[----:B------:R4:W-:Y:S01]  /*2a510*/  @!P6 STG.E.U8 desc[UR30][R34.64+0x58], R39 ;  /* 0x000058272200e986 */ /* 0x0009e2000c10111e */
[----:B------:R-:W-:Y:S01]  /*2a520*/  LOP3.LUT P5, RZ, R8, 0x20, RZ, 0xc0, !PT ;  /* 0x0000002008ff7812 */ /* 0x000fe200078ac0ff */
[----:B----4-:R-:W-:Y:S02]  /*2a530*/  FMUL R34, R151, UR18 ;  /* 0x0000001297227c20 */ /* 0x010fe40008400000 */
[----:B------:R-:W4:Y:S01]  /*2a540*/  LDL.LU R151, [R1+0x32c] ;  /* 0x00032c0001977983 */ /* 0x000f220000300800 */
[----:B------:R-:W-:Y:S02]  /*2a550*/  LOP3.LUT P2, RZ, R5, 0x80, RZ, 0xc0, !PT ;  /* 0x0000008005ff7812 */ /* 0x000fe4000784c0ff */
[----:B0-----:R-:W-:-:S05]  /*2a560*/  @!P1 IADD3 R6, P6, R95, R6, RZ ;  /* 0x000000065f069210 */ /* 0x001fca0007fde0ff */
[----:B------:R-:W-:Y:S01]  /*2a570*/  @!P1 IMAD.X R7, R103, 0x1, R7, P6 ;  /* 0x0000000167079824 */ /* 0x000fe200030e0607 */
[----:B------:R-:W-:Y:S02]  /*2a580*/  LOP3.LUT P6, RZ, R5, 0x8, RZ, 0xc0, !PT ;  /* 0x0000000805ff7812 */ /* 0x000fe400078cc0ff */
[----:B------:R-:W-:Y:S01]  /*2a590*/  F2FP.SATFINITE.E4M3.F32.PACK_AB_MERGE_C R37, RZ, R36, RZ ;  /* 0x00000024ff25723e */ /* 0x000fe200048070ff */
[----:B------:R0:W-:Y:S10]  /*2a5a0*/  @!P5 STG.E.U8 desc[UR30][R32.64+0x59], R41 ;  /* 0x000059292000d986 */ /* 0x0001f4000c10111e */
[----:B------:R1:W-:Y:S01]  /*2a5b0*/  @!P6 STG.E.U8 desc[UR30][R6.64+0x58], R37 ;  /* 0x000058250600e986 */ /* 0x0003e2000c10111e */
[----:B0-----:R-:W-:-:S05]  /*2a5c0*/  FMUL R32, R153, UR18 ;  /* 0x0000001299207c20 */ /* 0x001fca0008400000 */
[----:B------:R-:W-:Y:S01]  /*2a5d0*/  F2FP.SATFINITE.E4M3.F32.PACK_AB_MERGE_C R35, RZ, R32, RZ ;  /* 0x00000020ff23723e */ /* 0x000fe200048070ff */
[----:B-1----:R-:W0:Y:S01]  /*2a5e0*/  @!P2 LDC.64 R6, c[0x0][0x5c0] ;  /* 0x00017000ff06ab82 */ /* 0x002e220000000a00 */
[----:B---3--:R-:W-:Y:S02]  /*2a5f0*/  FMUL R32, R150, UR18 ;  /* 0x0000001296207c20 */ /* 0x008fe40008400000 */
[----:B------:R-:W3:Y:S04]  /*2a600*/  LDL.LU R150, [R1+0x330] ;  /* 0x0003300001967983 */ /* 0x000ee80000300800 */
[----:B------:R-:W3:Y:S01]  /*2a610*/  LDL.LU R153, [R1+0x334] ;  /* 0x0003340001997983 */ /* 0x000ee20000300800 */
[----:B------:R-:W-:Y:S02]  /*2a620*/  F2FP.SATFINITE.E4M3.F32.PACK_AB_MERGE_C R37, RZ, R32, RZ ;  /* 0x00000020ff25723e */ /* 0x000fe400048070ff */
[----:B------:R-:W-:-:S02]  /*2a630*/  F2FP.SATFINITE.E4M3.F32.PACK_AB_MERGE_C R33, RZ, R34, RZ ;  /* 0x00000022ff21723e */ /* 0x000fc400048070ff */
[----:B0-----:R-:W-:-:S05]  /*2a640*/  @!P2 IADD3 R6, P6, R93, R6, RZ ;  /* 0x000000065d06a210 */ /* 0x001fca0007fde0ff */
[----:B------:R-:W-:Y:S02]  /*2a650*/  @!P2 IMAD.X R7, R92, 0x1, R7, P6 ;  /* 0x000000015c07a824 */ /* 0x000fe400030e0607 */
[----:B------:R-:W-:Y:S02]  /*2a660*/  FMUL R32, R152, UR18 ;  /* 0x0000001298207c20 */ /* 0x000fe40008400000 */
[----:B------:R-:W3:Y:S04]  /*2a670*/  LDL.LU R152, [R1+0x338] ;  /* 0x0003380001987983 */ /* 0x000ee80000300800 */
[----:B------:R2:W-:Y:S02]  /*2a680*/  @!P2 STG.E.U8 desc[UR30][R6.64+0x59], R33 ;  /* 0x000059210600a986 */ /* 0x0005e4000c10111e */
[----:B--2---:R-:W-:-:S02]  /*2a690*/  FMUL R6, R149, UR18 ;  /* 0x0000001295067c20 */ /* 0x004fc40008400000 */
[----:B------:R-:W2:Y:S01]  /*2a6a0*/  LDL.LU R149, [R1+0x33c] ;  /* 0x00033c0001957983 */ /* 0x000ea20000300800 */
[C---:B------:R-:W-:Y:S02]  /*2a6b0*/  LOP3.LUT P0, RZ, R5.reuse, 0x40, RZ, 0xc0, !PT ;  /* 0x0000004005ff7812 */ /* 0x040fe4000780c0ff */
[----:B------:R-:W-:Y:S02]  /*2a6c0*/  LOP3.LUT P4, RZ, R5, 0x20, RZ, 0xc0, !PT ;  /* 0x0000002005ff7812 */ /* 0x000fe4000788c0ff */
[----:B------:R-:W-:-:S09]  /*2a6d0*/  F2FP.SATFINITE.E4M3.F32.PACK_AB_MERGE_C R7, RZ, R32, RZ ;  /* 0x00000020ff07723e */ /* 0x000fd200048070ff */
[----:B------:R-:W0:Y:S01]  /*2a6e0*/  @!P0 LDC.64 R38, c[0x0][0x5c0] ;  /* 0x00017000ff268b82 */ /* 0x000e220000000a00 */
[----:B------:R-:W-:-:S07]  /*2a6f0*/  LOP3.LUT P6, RZ, R8, 0x10, RZ, 0xc0, !PT ;  /* 0x0000001008ff7812 */ /* 0x000fce00078cc0ff */
[----:B------:R-:W1:Y:S01]  /*2a700*/  @!P4 LDC.64 R32, c[0x0][0x5c0] ;  /* 0x00017000ff20cb82 */ /* 0x000e620000000a00 */
[----:B------:R-:W-:-:S05]  /*2a710*/  LOP3.LUT P3, RZ, R8, 0x8, RZ, 0xc0, !PT ;  /* 0x0000000808ff7812 */ /* 0x000fca000786c0ff */
[----:B------:R-:W-:Y:S01]  /*2a720*/  @!P6 STG.E.U8 desc[UR30][R26.64+0x60], R35 ;  /* 0x000060231a00e986 */ /* 0x000fe2000c10111e */
[----:B------:R-:W-:Y:S02]  /*2a730*/  LOP3.LUT P5, RZ, R8, 0x4, RZ, 0xc0, !PT ;  /* 0x0000000408ff7812 */ /* 0x000fe400078ac0ff */
[----:B0-----:R-:W-:-:S05]  /*2a740*/  @!P0 IADD3 R90, P6, R90, R38, RZ ;  /* 0x000000265a5a8210 */ /* 0x001fca0007fde0ff */
[----:B------:R0:W-:Y:S01]  /*2a750*/  @!P3 STG.E.U8 desc[UR30][R22.64+0x61], R37 ;  /* 0x000061251600b986 */ /* 0x0001e2000c10111e */
[----:B------:R-:W-:Y:S01]  /*2a760*/  @!P0 IMAD.X R91, R89, 0x1, R39, P6 ;  /* 0x00000001595b8824 */ /* 0x000fe200030e0627 */
[----:B-1----:R-:W-:Y:S02]  /*2a770*/  @!P4 IADD3 R88, P6, R88, R32, RZ ;  /* 0x000000205858c210 */ /* 0x002fe40007fde0ff */
[----:B0-----:R-:W-:Y:S01]  /*2a780*/  F2FP.SATFINITE.E4M3.F32.PACK_AB_MERGE_C R23, RZ, R6, RZ ;  /* 0x00000006ff17723e */ /* 0x001fe200048070ff */
[----:B------:R-:W-:Y:S02]  /*2a790*/  FMUL R6, R154, UR18 ;  /* 0x000000129a067c20 */ /* 0x000fe40008400000 */
[----:B------:R-:W-:Y:S01]  /*2a7a0*/  @!P4 IMAD.X R89, R87, 0x1, R33, P6 ;  /* 0x000000015759c824 */ /* 0x000fe200030e0621 */
[----:B------:R0:W-:Y:S02]  /*2a7b0*/  @!P0 STG.E.U8 desc[UR30][R90.64+0x60], R7 ;  /* 0x000060075a008986 */ /* 0x0001e4000c10111e */
[----:B------:R-:W-:-:S02]  /*2a7c0*/  F2FP.SATFINITE.E4M3.F32.PACK_AB_MERGE_C R27, RZ, R6, RZ ;  /* 0x00000006ff1b723e */ /* 0x000fc400048070ff */
[----:B------:R1:W-:Y:S04]  /*2a7d0*/  @!P4 STG.E.U8 desc[UR30][R88.64+0x61], R23 ;  /* 0x000061175800c986 */ /* 0x0003e8000c10111e */
[----:B------:R-:W-:Y:S01]  /*2a7e0*/  @!P5 STG.E.U8 desc[UR30][R20.64+0x68], R27 ;  /* 0x0000681b1400d986 */ /* 0x000fe2000c10111e */
[----:B------:R-:W-:Y:S02]  /*2a7f0*/  LOP3.LUT P5, RZ, R0, 0x40, RZ, 0xc0, !PT ;  /* 0x0000004000ff7812 */ /* 0x000fe400078ac0ff */
[----:B------:R-:W-:Y:S01]  /*2a800*/  LOP3.LUT P6, RZ, R8, 0x2, RZ, 0xc0, !PT ;  /* 0x0000000208ff7812 */ /* 0x000fe200078cc0ff */
[----:B------:R-:W2:Y:S10]  /*2a810*/  LDL.LU R154, [R1+0x340] ;  /* 0x00034000019a7983 */ /* 0x000eb40000300800 */
[----:B------:R-:W1:Y:S01]  /*2a820*/  @!P5 LDC.64 R32, c[0x0][0x5c0] ;  /* 0x00017000ff20db82 */ /* 0x000e620000000a00 */
[----:B----4-:R-:W-:Y:S01]  /*2a830*/  FMUL R6, R151, UR18 ;  /* 0x0000001297067c20 */ /* 0x010fe20008400000 */
[----:B------:R-:W-:Y:S01]  /*2a840*/  LOP3.LUT P4, RZ, R0, 0x80, RZ, 0xc0, !PT ;  /* 0x0000008000ff7812 */ /* 0x000fe2000788c0ff */
[----:B------:R-:W4:Y:S03]  /*2a850*/  LDL.LU R151, [R1+0x344] ;  /* 0x0003440001977983 */ /* 0x000f260000300800 */
[----:B0-----:R-:W-:-:S05]  /*2a860*/  F2FP.SATFINITE.E4M3.F32.PACK_AB_MERGE_C R7, RZ, R6, RZ ;  /* 0x00000006ff07723e */ /* 0x001fca00048070ff */
[----:B------:R0:W-:Y:S01]  /*2a870*/  @!P6 STG.E.U8 desc[UR30][R18.64+0x69], R7 ;  /* 0x000069071200e986 */ /* 0x0001e2000c10111e */
[----:B-1----:R-:W-:-:S05]  /*2a880*/  @!P5 IADD3 R86, P6, R86, R32, RZ ;  /* 0x000000205656d210 */ /* 0x002fca0007fde0ff */
[----:B------:R-:W-:Y:S02]  /*2a890*/  @!P5 IMAD.X R87, R85, 0x1, R33, P6 ;  /* 0x000000015557d824 */ /* 0x000fe400030e0621 */
[----:B------:R-:W1:Y:S01]  /*2a8a0*/  @!P4 LDC.64 R32, c[0x0][0x5c0] ;  /* 0x00017000ff20cb82 */ /* 0x000e620000000a00 */
[----:B---3--:R-:W-:Y:S02]  /*2a8b0*/  FMUL R6, R150, UR18 ;  /* 0x0000001296067c20 */ /* 0x008fe40008400000 */
[----:B------:R-:W3:Y:S03]  /*2a8c0*/  LDL.LU R150, [R1+0x348] ;  /* 0x0003480001967983 */ /* 0x000ee60000300800 */
[----:B------:R-:W-:Y:S01]  /*2a8d0*/  F2FP.SATFINITE.E4M3.F32.PACK_AB_MERGE_C R23, RZ, R6, RZ ;  /* 0x00000006ff17723e */ /* 0x000fe200048070ff */
[----:B------:R-:W-:Y:S01]  /*2a8e0*/  FMUL R6, R153, UR18 ;  /* 0x0000001299067c20 */ /* 0x000fe20008400000 */
[----:B------:R-:W-:Y:S01]  /*2a8f0*/  LOP3.LUT P6, RZ, R5, 0x20000000, RZ, 0xc0, !PT ;  /* 0x2000000005ff7812 */ /* 0x000fe200078cc0ff */
[----:B------:R-:W3:Y:S04]  /*2a900*/  LDL.LU R153, [R1+0x34c] ;  /* 0x00034c0001997983 */ /* 0x000ee80000300800 */
[----:B------:R-:W-:Y:S01]  /*2a910*/  @!P5 STG.E.U8 desc[UR30][R86.64+0x68], R23 ;  /* 0x000068175600d986 */ /* 0x000fe2000c10111e */
[----:B-1----:R-:W-:-:S02]  /*2a920*/  @!P4 IADD3 R84, P5, R84, R32, RZ ;  /* 0x000000205454c210 */ /* 0x002fc40007fbe0ff */
[----:B0-----:R-:W-:-:S03]  /*2a930*/  F2FP.SATFINITE.E4M3.F32.PACK_AB_MERGE_C R7, RZ, R6, RZ ;  /* 0x00000006ff07723e */ /* 0x001fc600048070ff */
[----:B------:R-:W-:Y:S01]  /*2a940*/  @!P4 IMAD.X R85, R83, 0x1, R33, P5 ;  /* 0x000000015355c824 */ /* 0x000fe200028e0621 */
[----:B------:R-:W-:-:S04]  /*2a950*/  LOP3.LUT P5, RZ, R5, 0x40000000, RZ, 0xc0, !PT ;  /* 0x4000000005ff7812 */ /* 0x000fc800078ac0ff */
[----:B------:R0:W-:Y:S01]  /*2a960*/  @!P4 STG.E.U8 desc[UR30][R84.64+0x69], R7 ;  /* 0x000069075400c986 */ /* 0x0001e2000c10111e */
[----:B------:R-:W-:Y:S01]  /*2a970*/  LOP3.LUT P4, RZ, R5, 0x80000000, RZ, 0xc0, !PT ;  /* 0x8000000005ff7812 */ /* 0x000fe2000788c0ff */
[----:B------:R-:W-:-:S05]  /*2a980*/  FMUL R5, R152, UR18 ;  /* 0x0000001298057c20 */ /* 0x000fca0008400000 */
[----:B------:R-:W-:Y:S01]  /*2a990*/  F2FP.SATFINITE.E4M3.F32.PACK_AB_MERGE_C R19, RZ, R5, RZ ;  /* 0x00000005ff13723e */ /* 0x000fe200048070ff */
[----:B--2---:R-:W-:Y:S02]  /*2a9a0*/  FMUL R5, R149, UR18 ;  /* 0x0000001295057c20 */ /* 0x004fe40008400000 */
[----:B------:R-:W2:Y:S04]  /*2a9b0*/  LDL.LU R149, [R1+0x350] ;  /* 0x0003500001957983 */ /* 0x000ea80000300800 */
[----:B------:R-:W2:Y:S01]  /*2a9c0*/  LDL.LU R152, [R1+0x354] ;  /* 0x0003540001987983 */ /* 0x000ea20000300800 */
[----:B------:R-:W-:Y:S02]  /*2a9d0*/  F2FP.SATFINITE.E4M3.F32.PACK_AB_MERGE_C R21, RZ, R5, RZ ;  /* 0x00000005ff15723e */ /* 0x000fe400048070ff */
[----:B------:R-:W-:-:S13]  /*2a9e0*/  LOP3.LUT P3, RZ, R8, 0x1, RZ, 0xc0, !PT ;  /* 0x0000000108ff7812 */ /* 0x000fda000786c0ff */
[----:B------:R-:W-:Y:S04]  /*2a9f0*/  @!P3 STG.E.U8 desc[UR30][R16.64+0x70], R19 ;  /* 0x000070131000b986 */ /* 0x000fe8000c10111e */
[----:B------:R1:W-:Y:S01]  /*2aa00*/  @!P4 STG.E.U8 desc[UR30][R14.64+0x71], R21 ;  /* 0x000071150e00c986 */ /* 0x0003e2000c10111e */
[----:B------:R-:W-:-:S05]  /*2aa10*/  FMUL R5, R154, UR18 ;  /* 0x000000129a057c20 */ /* 0x000fca0008400000 */
[----:B0-----:R-:W-:Y:S01]  /*2aa20*/  F2FP.SATFINITE.E4M3.F32.PACK_AB_MERGE_C R7, RZ, R5, RZ ;  /* 0x00000005ff07723e */ /* 0x001fe200048070ff */
[----:B----4-:R-:W-:Y:S02]  /*2aa30*/  FMUL R5, R151, UR18 ;  /* 0x0000001297057c20 */ /* 0x010fe40008400000 */
[----:B------:R-:W4:Y:S03]  /*2aa40*/  LDL.LU R151, [R1+0x358] ;  /* 0x0003580001977983 */ /* 0x000f260000300800 */
[----:B-1----:R-:W-:Y:S01]  /*2aa50*/  F2FP.SATFINITE.E4M3.F32.PACK_AB_MERGE_C R15, RZ, R5, RZ ;  /* 0x00000005ff0f723e */ /* 0x002fe200048070ff */
[----:B---3--:R-:W-:Y:S02]  /*2aa60*/  FMUL R5, R150, UR18 ;  /* 0x0000001296057c20 */ /* 0x008fe40008400000 */
[----:B------:R-:W3:Y:S03]  /*2aa70*/  LDL.LU R150, [R1+0x35c] ;  /* 0x00035c0001967983 */ /* 0x000ee60000300800 */
[----:B------:R-:W-:Y:S01]  /*2aa80*/  F2FP.SATFINITE.E4M3.F32.PACK_AB_MERGE_C R17, RZ, R5, RZ ;  /* 0x00000005ff11723e */ /* 0x000fe200048070ff */
[----:B------:R-:W-:-:S05]  /*2aa90*/  FMUL R5, R153, UR18 ;  /* 0x0000001299057c20 */ /* 0x000fca0008400000 */
[----:B------:R-:W-:Y:S02]  /*2aaa0*/  F2FP.SATFINITE.E4M3.F32.PACK_AB_MERGE_C R19, RZ, R5, RZ ;  /* 0x00000005ff13723e */ /* 0x000fe400048070ff */
[----:B------:R-:W-:-:S13]  /*2aab0*/  LOP3.LUT P3, RZ, R0, 0x20, RZ, 0xc0, !PT ;  /* 0x0000002000ff7812 */ /* 0x000fda000786c0ff */
[----:B------:R-:W0:Y:S01]  /*2aac0*/  @!P3 LDC.64 R22, c[0x0][0x5c0] ;  /* 0x00017000ff16bb82 */ /* 0x000e220000000a00 */
[----:B--2---:R-:W-:Y:S02]  /*2aad0*/  FMUL R5, R149, UR18 ;  /* 0x0000001295057c20 */ /* 0x004fe40008400000 */
[----:B------:R-:W2:Y:S01]  /*2aae0*/  LDL.LU R149, [R1+0x360] ;  /* 0x0003600001957983 */ /* 0x000ea20000300800 */
[----:B------:R-:W-:Y:S02]  /*2aaf0*/  LOP3.LUT P0, RZ, R0, 0x100, RZ, 0xc0, !PT ;  /* 0x0000010000ff7812 */ /* 0x000fe4000780c0ff */
[----:B0-----:R-:W-:Y:S02]  /*2ab00*/  @!P3 IADD3 R82, P4, R82, R22, RZ ;  /* 0x000000165252b210 */ /* 0x001fe40007f9e0ff */
[----:B------:R-:W-:-:S03]  /*2ab10*/  LOP3.LUT P2, RZ, R0, 0x200, RZ, 0xc0, !PT ;  /* 0x0000020000ff7812 */ /* 0x000fc6000784c0ff */
[----:B------:R-:W-:-:S06]  /*2ab20*/  @!P3 IMAD.X R83, R81, 0x1, R23, P4 ;  /* 0x000000015153b824 */ /* 0x000fcc00020e0617 */
[----:B------:R-:W0:Y:S01]  /*2ab30*/  @!P0 LDC.64 R22, c[0x0][0x5c0] ;  /* 0x00017000ff168b82 */ /* 0x000e220000000a00 */
[----:B------:R-:W-:-:S07]  /*2ab40*/  LOP3.LUT P1, RZ, R0, 0x400, RZ, 0xc0, !PT ;  /* 0x0000040000ff7812 */ /* 0x000fce000782c0ff */
[----:B------:R-:W1:Y:S01]  /*2ab50*/  @!P2 LDC.64 R26, c[0x0][0x5c0] ;  /* 0x00017000ff1aab82 */ /* 0x000e620000000a00 */
[----:B------:R-:W-:Y:S07]  /*2ab60*/  @!P3 STG.E.U8 desc[UR30][R82.64+0x70], R7 ;  /* 0x000070075200b986 */ /* 0x000fee000c10111e */
[----:B------:R-:W1:Y:S01]  /*2ab70*/  @!P1 LDC.64 R20, c[0x0][0x5c0] ;  /* 0x00017000ff149b82 */ /* 0x000e620000000a00 */
[----:B0-----:R-:W-:-:S05]  /*2ab80*/  @!P0 IADD3 R80, P3, R80, R22, RZ ;  /* 0x0000001650508210 */ /* 0x001fca0007f7e0ff */
[----:B------:R-:W-:Y:S01]  /*2ab90*/  @!P0 IMAD.X R81, R79, 0x1, R23, P3 ;  /* 0x000000014f518824 */ /* 0x000fe200018e0617 */
[----:B------:R-:W-:-:S04]  /*2aba0*/  ISETP.GE.AND P3, PT, R29, 0x181, PT ;  /* 0x000001811d00780c */ /* 0x000fc80003f66270 */
[----:B------:R0:W-:Y:S01]  /*2abb0*/  @!P0 STG.E.U8 desc[UR30][R80.64+0x71], R15 ;  /* 0x0000710f50008986 */ /* 0x0001e2000c10111e */
[----:B------:R-:W-:Y:S02]  /*2abc0*/  ISETP.LT.OR P0, PT, R28, 0x1, !P3 ;  /* 0x000000011c00780c */ /* 0x000fe40005f01670 */
[----:B-1----:R-:W-:-:S05]  /*2abd0*/  @!P2 IADD3 R78, P4, R78, R26, RZ ;  /* 0x0000001a4e4ea210 */ /* 0x002fca0007f9e0ff */
[----:B------:R-:W-:Y:S01]  /*2abe0*/  @!P2 IMAD.X R79, R31, 0x1, R27, P4 ;  /* 0x000000011f4fa824 */ /* 0x000fe200020e061b */
[----:B------:R-:W-:-:S05]  /*2abf0*/  ISETP.LT.OR P4, PT, R28, 0x2, !P3 ;  /* 0x000000021c00780c */ /* 0x000fca0005f81670 */
[----:B------:R-:W1:Y:S01]  /*2ac00*/  @!P0 LDC.64 R22, c[0x0][0x5c0] ;  /* 0x00017000ff168b82 */ /* 0x000e620000000a00 */
[----:B------:R4:W-:Y:S01]  /*2ac10*/  @!P5 STG.E.U8 desc[UR30][R12.64+0x78], R17 ;  /* 0x000078110c00d986 */ /* 0x0009e2000c10111e */
[----:B0-----:R-:W-:Y:S01]  /*2ac20*/  F2FP.SATFINITE.E4M3.F32.PACK_AB_MERGE_C R15, RZ, R5, RZ ;  /* 0x00000005ff0f723e */ /* 0x001fe200048070ff */
[----:B------:R-:W-:Y:S01]  /*2ac30*/  FMUL R5, R152, UR18 ;  /* 0x0000001298057c20 */ /* 0x000fe20008400000 */
[----:B------:R-:W-:-:S05]  /*2ac40*/  @!P1 IADD3 R6, P5, R9, R20, RZ ;  /* 0x0000001409069210 */ /* 0x000fca0007fbe0ff */
[----:B------:R-:W-:Y:S01]  /*2ac50*/  @!P1 IMAD.X R7, R4, 0x1, R21, P5 ;  /* 0x0000000104079824 */ /* 0x000fe200028e0615 */
[----:B----4-:R-:W0:Y:S01]  /*2ac60*/  @!P4 LDC.64 R16, c[0x0][0x5c0] ;  /* 0x00017000ff10cb82 */ /* 0x010e220000000a00 */
[----:B------:R-:W-:Y:S01]  /*2ac70*/  F2FP.SATFINITE.E4M3.F32.PACK_AB_MERGE_C R13, RZ, R5, RZ ;  /* 0x00000005ff0d723e */ /* 0x000fe200048070ff */
[----:B------:R-:W-:Y:S02]  /*2ac80*/  @!P0 IMAD.MOV.U32 R4, RZ, RZ, R24 ;  /* 0x000000ffff048224 */ /* 0x000fe400078e0018 */
[----:B------:R-:W-:Y:S01]  /*2ac90*/  @!P0 IMAD.MOV.U32 R5, RZ, RZ, R30 ;  /* 0x000000ffff058224 */ /* 0x000fe200078e001e */
[----:B------:R4:W-:Y:S01]  /*2aca0*/  @!P6 STG.E.U8 desc[UR30][R10.64+0x79], R19 ;  /* 0x000079130a00e986 */ /* 0x0009e2000c10111e */
[----:B------:R-:W-:-:S03]  /*2acb0*/  @!P0 IMAD.WIDE.U32 R4, R2, 0x180, R4 ;  /* 0x0000018002048825 */ /* 0x000fc600078e0004 */
[----:B------:R-:W-:Y:S01]  /*2acc0*/  @!P2 STG.E.U8 desc[UR30][R78.64+0x78], R15 ;  /* 0x0000780f4e00a986 */ /* 0x000fe2000c10111e */
[----:B------:R-:W-:Y:S01]  /*2acd0*/  FMUL R8, R151, UR18 ;  /* 0x0000001297087c20 */ /* 0x000fe20008400000 */
[----:B------:R-:W-:Y:S02]  /*2ace0*/  @!P0 IMAD R9, R3, 0x180, RZ ;  /* 0x0000018003098824 */ /* 0x000fe400078e02ff */
[----:B------:R4:W-:Y:S01]  /*2acf0*/  @!P1 STG.E.U8 desc[UR30][R6.64+0x79], R13 ;  /* 0x0000790d06009986 */ /* 0x0009e2000c10111e */
[----:B-1----:R-:W-:Y:S02]  /*2ad00*/  @!P0 IADD3 R4, P1, R4, R22, RZ ;  /* 0x0000001604048210 */ /* 0x002fe40007f3e0ff */
[----:B----4-:R-:W-:Y:S02]  /*2ad10*/  F2FP.SATFINITE.E4M3.F32.PACK_AB_MERGE_C R11, RZ, R8, RZ ;  /* 0x00000008ff0b723e */ /* 0x010fe400048070ff */
[----:B------:R-:W-:Y:S01]  /*2ad20*/  @!P0 IADD3.X R5, R23, R5, R9, P1, !PT ;  /* 0x0000000517058210 */ /* 0x000fe20000ffe409 */
[----:B------:R-:W-:-:S02]  /*2ad30*/  @!P4 IMAD.MOV.U32 R6, RZ, RZ, R24 ;  /* 0x000000ffff06c224 */ /* 0x000fc400078e0018 */
[----:B------:R-:W-:Y:S01]  /*2ad40*/  @!P4 IMAD.MOV.U32 R7, RZ, RZ, R30 ;  /* 0x000000ffff07c224 */ /* 0x000fe200078e001e */
[C---:B------:R-:W-:Y:S02]  /*2ad50*/  ISETP.LT.OR P2, PT, R28.reuse, 0x9, !P3 ;  /* 0x000000091c00780c */ /* 0x040fe40005f41670 */
[----:B------:R-:W-:Y:S01]  /*2ad60*/  ISETP.LT.OR P5, PT, R28, 0xa, !P3 ;  /* 0x0000000a1c00780c */ /* 0x000fe20005fa1670 */
[----:B------:R-:W-:-:S04]  /*2ad70*/  @!P4 IMAD.WIDE.U32 R8, R2, 0x180, R6 ;  /* 0x000001800208c825 */ /* 0x000fc800078e0006 */
[----:B------:R-:W-:Y:S01]  /*2ad80*/  @!P4 IMAD R7, R3, 0x180, RZ ;  /* 0x000001800307c824 */ /* 0x000fe200078e02ff */
[----:B0-----:R-:W-:Y:S01]  /*2ad90*/  @!P4 IADD3 R6, P1, R8, R16, RZ ;  /* 0x000000100806c210 */ /* 0x001fe20007f3e0ff */
[----:B---3--:R-:W-:-:S03]  /*2ada0*/  FMUL R10, R150, UR18 ;  /* 0x00000012960a7c20 */ /* 0x008fc60008400000 */
[----:B------:R-:W-:Y:S01]  /*2adb0*/  @!P4 IADD3.X R7, R17, R9, R7, P1, !PT ;  /* 0x000000091107c210 */ /* 0x000fe20000ffe407 */
[----:B------:R0:W-:Y:S01]  /*2adc0*/  @!P0 STG.E.U8 desc[UR30][R4.64], R11 ;  /* 0x0000000b04008986 */ /* 0x0001e2000c10111e */
[----:B------:R-:W1:Y:S01]  /*2add0*/  @!P2 LDC.64 R18, c[0x0][0x5c0] ;  /* 0x00017000ff12ab82 */ /* 0x000e620000000a00 */
[----:B------:R-:W-:Y:S02]  /*2ade0*/  F2FP.SATFINITE.E4M3.F32.PACK_AB_MERGE_C R13, RZ, R10, RZ ;  /* 0x0000000aff0d723e */ /* 0x000fe400048070ff */
[----:B------:R-:W-:-:S03]  /*2adf0*/  ISETP.GE.AND P0, PT, R29, 0x189, PT ;  /* 0x000001891d00780c */ /* 0x000fc60003f06270 */
[----:B------:R3:W-:Y:S02]  /*2ae00*/  @!P4 STG.E.U8 desc[UR30][R6.64+0x1], R13 ;  /* 0x0000010d0600c986 */ /* 0x0007e4000c10111e */
[----:B------:R-:W4:Y:S01]  /*2ae10*/  @!P5 LDC.64 R20, c[0x0][0x5c0] ;  /* 0x00017000ff14db82 */ /* 0x000f220000000a00 */
[----:B------:R-:W-:Y:S01]  /*2ae20*/  ISETP.LT.OR P1, PT, R28, 0x1, !P0 ;  /* 0x000000011c00780c */ /* 0x000fe20004721670 */
[----:B------:R-:W-:Y:S01]  /*2ae30*/  BSSY B1, `(.L_x_40) ;  /* 0x0000012000017945 */ /* 0x000fe20003800000 */
[----:B0-----:R-:W-:Y:S02]  /*2ae40*/  @!P2 IMAD.MOV.U32 R4, RZ, RZ, R24 ;  /* 0x000000ffff04a224 */ /* 0x001fe400078e0018 */
[----:B------:R-:W-:Y:S02]  /*2ae50*/  @!P2 IMAD.MOV.U32 R5, RZ, RZ, R30 ;  /* 0x000000ffff05a224 */ /* 0x000fe400078e001e */
[----:B------:R-:W-:-:S04]  /*2ae60*/  @!P2 IMAD.WIDE.U32 R8, R2, 0x180, R4 ;  /* 0x000001800208a825 */ /* 0x000fc800078e0004 */
[----:B--2---:R-:W-:-:S05]  /*2ae70*/  FMUL R10, R149, UR18 ;  /* 0x00000012950a7c20 */ /* 0x004fca0008400000 */
[----:B------:R-:W-:Y:S01]  /*2ae80*/  F2FP.SATFINITE.E4M3.F32.PACK_AB_MERGE_C R15, RZ, R10, RZ ;  /* 0x0000000aff0f723e */ /* 0x000fe200048070ff */
[----:B-1-34-:R-:W-:Y:S06]  /*2ae90*/  @P1 BRA `(.L_x_41) ;  /* 0x00000000002c1947 */ /* 0x01afec0003800000 */
[----:B------:R-:W-:Y:S01]  /*2aea0*/  IMAD.MOV.U32 R4, RZ, RZ, R24 ;  /* 0x000000ffff047224 */ /* 0x000fe200078e0018 */
[----:B------:R-:W-:Y:S01]  /*2aeb0*/  ULDC.64 UR20, c[0x0][0x5c0] ;  /* 0x0001700000147ab9 */ /* 0x000fe20000000a00 */
[----:B------:R-:W-:Y:S02]  /*2aec0*/  IMAD.MOV.U32 R5, RZ, RZ, R30 ;  /* 0x000000ffff057224 */ /* 0x000fe400078e001e */
[----:B------:R-:W-:Y:S02]  /*2aed0*/  IMAD R7, R3, 0x180, RZ ;  /* 0x0000018003077824 */ /* 0x000fe400078e02ff */
[----:B------:R-:W-:-:S04]  /*2aee0*/  IMAD.WIDE.U32 R4, R2, 0x180, R4 ;  /* 0x0000018002047825 */ /* 0x000fc800078e0004 */
[----:B------:R-:W-:Y:S02]  /*2aef0*/  IMAD.U32 R11, RZ, RZ, UR20 ;  /* 0x00000014ff0b7e24 */ /* 0x000fe4000f8e00ff */
[----:B------:R-:W-:Y:S02]  /*2af00*/  IMAD.U32 R6, RZ, RZ, UR21 ;  /* 0x00000015ff067e24 */ /* 0x000fe4000f8e00ff */
[----:B------:R-:W-:Y:S01]  /*2af10*/  IMAD.IADD R7, R5, 0x1, R7 ;  /* 0x0000000105077824 */ /* 0x000fe200078e0207 */
[----:B------:R-:W-:-:S04]  /*2af20*/  IADD3 R4, P1, P4, R4, UR10, R11 ;  /* 0x0000000a04047c10 */ /* 0x000fc8000fc3e00b */
[----:B------:R-:W-:-:S05]  /*2af30*/  IADD3.X R5, R7, UR9, R6, P1, P4 ;  /* 0x0000000907057c10 */ /* 0x000fca0008fe8406 */
[----:B------:R0:W-:Y:S04]  /*2af40*/  STG.E.U8 desc[UR30][R4.64], R15 ;  /* 0x0000000f04007986 */ /* 0x0001e8000c10111e */
.L_x_41:
[----:B------:R-:W-:Y:S05]  /*2af50*/  BSYNC B1 ;  /* 0x0000000000017941 */ /* 0x000fea0003800000 */
.L_x_40:
[----:B0-----:R-:W2:Y:S01]  /*2af60*/  LDL.LU R4, [R1+0x364] ;  /* 0x0003640001047983 */ /* 0x001ea20000300800 */
[----:B------:R-:W-:Y:S01]  /*2af70*/  ISETP.LT.OR P1, PT, R28, 0x2, !P0 ;  /* 0x000000021c00780c */ /* 0x000fe20004721670 */
[----:B------:R-:W-:Y:S01]  /*2af80*/  @!P2 IMAD R5, R3, 0x180, RZ ;  /* 0x000001800305a824 */ /* 0x000fe200078e02ff */
[----:B------:R-:W-:Y:S01]  /*2af90*/  @!P2 IADD3 R6, P4, R8, R18, RZ ;  /* 0x000000120806a210 */ /* 0x000fe20007f9e0ff */
[----:B------:R-:W-:Y:S03]  /*2afa0*/  BSSY B1, `(.L_x_42) ;  /* 0x0000010000017945 */ /* 0x000fe60003800000 */
[----:B------:R-:W-:Y:S01]  /*2afb0*/  @!P2 IADD3.X R7, R19, R9, R5, P4, !PT ;  /* 0x000000091307a210 */ /* 0x000fe200027fe405 */
[----:B--2---:R-:W-:-:S05]  /*2afc0*/  FMUL R4, R4, UR18 ;  /* 0x0000001204047c20 */ /* 0x004fca0008400000 */
[----:B------:R-:W-:Y:S01]  /*2afd0*/  F2FP.SATFINITE.E4M3.F32.PACK_AB_MERGE_C R9, RZ, R4, RZ ;  /* 0x00000004ff09723e */ /* 0x000fe200048070ff */
[----:B------:R-:W-:Y:S06]  /*2afe0*/  @P1 BRA `(.L_x_43) ;  /* 0x00000000002c1947 */ /* 0x000fec0003800000 */
        /* <DEDUP_REMOVED lines=11> */
.L_x_43:
[----:B------:R-:W-:Y:S05]  /*2b0a0*/  BSYNC B1 ;  /* 0x0000000000017941 */ /* 0x000fea0003800000 */
.L_x_42:
[----:B0-----:R-:W2:Y:S04]  /*2b0b0*/  LDL.LU R4, [R1+0x368] ;  /* 0x0003680001047983 */ /* 0x001ea80000300800 */
[----:B------:R-:W3:Y:S04]  /*2b0c0*/  LDL.LU R8, [R1+0x36c] ;  /* 0x00036c0001087983 */ /* 0x000ee80000300800 */
[----:B------:R-:W4:Y:S01]  /*2b0d0*/  LDL.LU R10, [R1+0x370] ;  /* 0x00037000010a7983 */ /* 0x000f220000300800 */
[C---:B------:R-:W-:Y:S01]  /*2b0e0*/  ISETP.LT.OR P4, PT, R28.reuse, 0x11, !P3 ;  /* 0x000000111c00780c */ /* 0x040fe20005f81670 */
[----:B------:R-:W-:Y:S01]  /*2b0f0*/  @!P5 IMAD.MOV.U32 R5, RZ, RZ, R30 ;  /* 0x000000ffff05d224 */ /* 0x000fe200078e001e */
[----:B------:R-:W-:Y:S01]  /*2b100*/  ISETP.LT.OR P1, PT, R28, 0x12, !P3 ;  /* 0x000000121c00780c */ /* 0x000fe20005f21670 */
[----:B------:R-:W-:Y:S01]  /*2b110*/  @!P5 IMAD R9, R3, 0x180, RZ ;  /* 0x000001800309d824 */ /* 0x000fe200078e02ff */
[----:B------:R-:W-:Y:S09]  /*2b120*/  BSSY B1, `(.L_x_44) ;  /* 0x000001f000017945 */ /* 0x000ff20003800000 */
[----:B------:R-:W0:Y:S08]  /*2b130*/  @!P4 LDC.64 R14, c[0x0][0x5c0] ;  /* 0x00017000ff0ecb82 */ /* 0x000e300000000a00 */
[----:B------:R-:W1:Y:S01]  /*2b140*/  @!P1 LDC.64 R16, c[0x0][0x5c0] ;  /* 0x00017000ff109b82 */ /* 0x000e620000000a00 */
[----:B--2---:R-:W-:Y:S01]  /*2b150*/  FMUL R4, R4, UR18 ;  /* 0x0000001204047c20 */ /* 0x004fe20008400000 */
[----:B---3--:R-:W-:-:S04]  /*2b160*/  FMUL R8, R8, UR18 ;  /* 0x0000001208087c20 */ /* 0x008fc80008400000 */
[----:B------:R-:W-:Y:S01]  /*2b170*/  F2FP.SATFINITE.E4M3.F32.PACK_AB_MERGE_C R11, RZ, R4, RZ ;  /* 0x00000004ff0b723e */ /* 0x000fe200048070ff */
[----:B------:R-:W-:Y:S02]  /*2b180*/  @!P5 IMAD.MOV.U32 R4, RZ, RZ, R24 ;  /* 0x000000ffff04d224 */ /* 0x000fe400078e0018 */
[----:B----4-:R-:W-:Y:S01]  /*2b190*/  FMUL R10, R10, UR18 ;  /* 0x000000120a0a7c20 */ /* 0x010fe20008400000 */
[----:B------:R-:W-:Y:S01]  /*2b1a0*/  F2FP.SATFINITE.E4M3.F32.PACK_AB_MERGE_C R13, RZ, R8, RZ ;  /* 0x00000008ff0d723e */ /* 0x000fe200048070ff */
[----:B------:R-:W-:Y:S01]  /*2b1b0*/  @!P5 IMAD.WIDE.U32 R4, R2, 0x180, R4 ;  /* 0x000001800204d825 */ /* 0x000fe200078e0004 */
[----:B------:R2:W-:Y:S02]  /*2b1c0*/  @!P2 STG.E.U8 desc[UR30][R6.64+0x8], R11 ;  /* 0x0000080b0600a986 */ /* 0x0005e4000c10111e */
[----:B------:R-:W-:-:S04]  /*2b1d0*/  @!P5 IADD3 R4, P2, R4, R20, RZ ;  /* 0x000000140404d210 */ /* 0x000fc80007f5e0ff */
[----:B------:R-:W-:Y:S02]  /*2b1e0*/  @!P5 IADD3.X R5, R21, R5, R9, P2, !PT ;  /* 0x000000051505d210 */ /* 0x000fe400017fe409 */
[----:B------:R-:W-:Y:S02]  /*2b1f0*/  ISETP.LT.OR P2, PT, R28, 0x9, !P0 ;  /* 0x000000091c00780c */ /* 0x000fe40004741670 */
[----:B--2---:R-:W-:Y:S01]  /*2b200*/  F2FP.SATFINITE.E4M3.F32.PACK_AB_MERGE_C R7, RZ, R10, RZ ;  /* 0x0000000aff07723e */ /* 0x004fe200048070ff */
[----:B------:R2:W-:Y:S02]  /*2b210*/  @!P5 STG.E.U8 desc[UR30][R4.64+0x9], R13 ;  /* 0x0000090d0400d986 */ /* 0x0005e4000c10111e */
[----:B--2---:R-:W-:Y:S02]  /*2b220*/  @!P4 IMAD.MOV.U32 R4, RZ, RZ, R24 ;  /* 0x000000ffff04c224 */ /* 0x004fe400078e0018 */
[----:B------:R-:W-:Y:S02]  /*2b230*/  @!P4 IMAD.MOV.U32 R5, RZ, RZ, R30 ;  /* 0x000000ffff05c224 */ /* 0x000fe400078e001e */
[----:B------:R-:W-:-:S04]  /*2b240*/  @!P4 IMAD.WIDE.U32 R8, R2, 0x180, R4 ;  /* 0x000001800208c825 */ /* 0x000fc800078e0004 */
[----:B01----:R-:W-:Y:S05]  /*2b250*/  @P2 BRA `(.L_x_45) ;  /* 0x00000000002c2947 */ /* 0x003fea0003800000 */
        /* <DEDUP_REMOVED lines=11> */
.L_x_45:
[----:B------:R-:W-:Y:S05]  /*2b310*/  BSYNC B1 ;  /* 0x0000000000017941 */ /* 0x000fea0003800000 */
.L_x_44:
        /* <DEDUP_REMOVED lines=20> */
.L_x_47:
[----:B------:R-:W-:Y:S05]  /*2b460*/  BSYNC B1 ;  /* 0x0000000000017941 */ /* 0x000fea0003800000 */
.L_x_46:
        /* <DEDUP_REMOVED lines=38> */
.L_x_49:
[----:B------:R-:W-:Y:S05]  /*2b6d0*/  BSYNC B1 ;  /* 0x0000000000017941 */ /* 0x000fea0003800000 */
.L_x_48:
        /* <DEDUP_REMOVED lines=20> */
.L_x_51:
[----:B------:R-:W-:Y:S05]  /*2b820*/  BSYNC B1 ;  /* 0x0000000000017941 */ /* 0x000fea0003800000 */
.L_x_50:
        /* <DEDUP_REMOVED lines=38> */
.L_x_53:
[----:B------:R-:W-:Y:S05]  /*2ba90*/  BSYNC B1 ;  /* 0x0000000000017941 */ /* 0x000fea0003800000 */
.L_x_52:
        /* <DEDUP_REMOVED lines=20> */
.L_x_55:
[----:B------:R-:W-:Y:S05]  /*2bbe0*/  BSYNC B1 ;  /* 0x0000000000017941 */ /* 0x000fea0003800000 */
.L_x_54:
        /* <DEDUP_REMOVED lines=38> */
.L_x_57:
[----:B------:R-:W-:Y:S05]  /*2be50*/  BSYNC B1 ;  /* 0x0000000000017941 */ /* 0x000fea0003800000 */
.L_x_56:
        /* <DEDUP_REMOVED lines=20> */
.L_x_59:
[----:B------:R-:W-:Y:S05]  /*2bfa0*/  BSYNC B1 ;  /* 0x0000000000017941 */ /* 0x000fea0003800000 */
.L_x_58:
        /* <DEDUP_REMOVED lines=38> */
.L_x_61:
[----:B------:R-:W-:Y:S05]  /*2c210*/  BSYNC B1 ;  /* 0x0000000000017941 */ /* 0x000fea0003800000 */
.L_x_60:
        /* <DEDUP_REMOVED lines=20> */
.L_x_63:
[----:B------:R-:W-:Y:S05]  /*2c360*/  BSYNC B1 ;  /* 0x0000000000017941 */ /* 0x000fea0003800000 */
.L_x_62:
        /* <DEDUP_REMOVED lines=38> */
.L_x_65:
[----:B------:R-:W-:Y:S05]  /*2c5d0*/  BSYNC B1 ;  /* 0x0000000000017941 */ /* 0x000fea0003800000 */
.L_x_64:
        /* <DEDUP_REMOVED lines=20> */
.L_x_67:
[----:B------:R-:W-:Y:S05]  /*2c720*/  BSYNC B1 ;  /* 0x0000000000017941 */ /* 0x000fea0003800000 */
.L_x_66:
        /* <DEDUP_REMOVED lines=38> */
.L_x_69:
[----:B------:R-:W-:Y:S05]  /*2c990*/  BSYNC B1 ;  /* 0x0000000000017941 */ /* 0x000fea0003800000 */
.L_x_68:
        /* <DEDUP_REMOVED lines=20> */
.L_x_71:
[----:B------:R-:W-:Y:S05]  /*2cae0*/  BSYNC B1 ;  /* 0x0000000000017941 */ /* 0x000fea0003800000 */
.L_x_70:
        /* <DEDUP_REMOVED lines=38> */
.L_x_73:
[----:B------:R-:W-:Y:S05]  /*2cd50*/  BSYNC B1 ;  /* 0x0000000000017941 */ /* 0x000fea0003800000 */
.L_x_72:
        /* <DEDUP_REMOVED lines=20> */
.L_x_75:
[----:B------:R-:W-:Y:S05]  /*2cea0*/  BSYNC B1 ;  /* 0x0000000000017941 */ /* 0x000fea0003800000 */
.L_x_74:
        /* <DEDUP_REMOVED lines=38> */
.L_x_77:
[----:B------:R-:W-:Y:S05]  /*2d110*/  BSYNC B1 ;  /* 0x0000000000017941 */ /* 0x000fea0003800000 */
.L_x_76:
        /* <DEDUP_REMOVED lines=20> */
.L_x_79:
[----:B------:R-:W-:Y:S05]  /*2d260*/  BSYNC B1 ;  /* 0x0000000000017941 */ /* 0x000fea0003800000 */
.L_x_78:
        /* <DEDUP_REMOVED lines=38> */
.L_x_81:
[----:B------:R-:W-:Y:S05]  /*2d4d0*/  BSYNC B1 ;  /* 0x0000000000017941 */ /* 0x000fea0003800000 */
.L_x_80:
        /* <DEDUP_REMOVED lines=20> */
.L_x_83:
[----:B------:R-:W-:Y:S05]  /*2d620*/  BSYNC B1 ;  /* 0x0000000000017941 */ /* 0x000fea0003800000 */
.L_x_82:
        /* <DEDUP_REMOVED lines=38> */
.L_x_85:
[----:B------:R-:W-:Y:S05]  /*2d890*/  BSYNC B1 ;  /* 0x0000000000017941 */ /* 0x000fea0003800000 */
.L_x_84:
        /* <DEDUP_REMOVED lines=20> */
.L_x_87:
[----:B------:R-:W-:Y:S05]  /*2d9e0*/  BSYNC B1 ;  /* 0x0000000000017941 */ /* 0x000fea0003800000 */
.L_x_86:
        /* <DEDUP_REMOVED lines=38> */
.L_x_89:
[----:B------:R-:W-:Y:S05]  /*2dc50*/  BSYNC B1 ;  /* 0x0000000000017941 */ /* 0x000fea0003800000 */
.L_x_88:
        /* <DEDUP_REMOVED lines=20> */
.L_x_91:
[----:B------:R-:W-:Y:S05]  /*2dda0*/  BSYNC B1 ;  /* 0x0000000000017941 */ /* 0x000fea0003800000 */
.L_x_90:
[----:B0-----:R-:W2:Y:S04]  /*2ddb0*/  LDL.LU R4, [R1+0x428] ;  /* 0x0004280001047983 */ /* 0x001ea80000300800 */
[----:B------:R-:W3:Y:S04]  /*2ddc0*/  LDL.LU R8, [R1+0x42c] ;  /* 0x00042c0001087983 */ /* 0x000ee80000300800 */
[----:B------:R-:W4:Y:S01]  /*2ddd0*/  LDL.LU R12, [R1+0x430] ;  /* 0x00043000010c7983 */ /* 0x000f220000300800 */
[----:B------:R-:W-:Y:S01]  /*2dde0*/  @!P2 IMAD.MOV.U32 R5, RZ, RZ, R30 ;  /* 0x000000ffff05a224 */ /* 0x000fe200078e001e */
[C---:B------:R-:W-:Y:S01]  /*2ddf0*/  ISETP.LT.OR P4, PT, R28.reuse, 0x71, !P3 ;  /* 0x000000711c00780c */ /* 0x040fe20005f81670 */
[----:B------:R-:W-:Y:S01]  /*2de00*/  @!P2 IMAD R10, R3, 0x180, RZ ;  /* 0x00000180030aa824 */ /* 0x000fe200078e02ff */
[----:B------:R-:W-:Y:S01]  /*2de10*/  ISETP.LT.OR P1, PT, R28, 0x72, !P3 ;  /* 0x000000721c00780c */ /* 0x000fe20005f21670 */
[----:B------:R-:W-:Y:S10]  /*2de20*/  BSSY B1, `(.L_x_92) ;  /* 0x000001c000017945 */ /* 0x000ff40003800000 */
[----:B------:R-:W0:Y:S08]  /*2de30*/  @!P4 LDC.64 R14, c[0x0][0x5c0] ;  /* 0x00017000ff0ecb82 */ /* 0x000e300000000a00 */
[----:B------:R-:W1:Y:S01]  /*2de40*/  @!P1 LDC.64 R16, c[0x0][0x5c0] ;  /* 0x00017000ff109b82 */ /* 0x000e620000000a00 */
[----:B--2---:R-:W-:Y:S01]  /*2de50*/  FMUL R4, R4, UR18 ;  /* 0x0000001204047c20 */ /* 0x004fe20008400000 */
[----:B---3--:R-:W-:-:S04]  /*2de60*/  FMUL R8, R8, UR18 ;  /* 0x0000001208087c20 */ /* 0x008fc80008400000 */
[----:B------:R-:W-:Y:S01]  /*2de70*/  F2FP.SATFINITE.E4M3.F32.PACK_AB_MERGE_C R9, RZ, R4, RZ ;  /* 0x00000004ff09723e */ /* 0x000fe200048070ff */
[----:B------:R-:W-:Y:S01]  /*2de80*/  @!P2 IMAD.MOV.U32 R4, RZ, RZ, R24 ;  /* 0x000000ffff04a224 */ /* 0x000fe200078e0018 */
[----:B------:R-:W-:-:S03]  /*2de90*/  F2FP.SATFINITE.E4M3.F32.PACK_AB_MERGE_C R11, RZ, R8, RZ ;  /* 0x00000008ff0b723e */ /* 0x000fc600048070ff */
[----:B------:R-:W-:Y:S01]  /*2dea0*/  @!P2 IMAD.WIDE.U32 R4, R2, 0x180, R4 ;  /* 0x000001800204a825 */ /* 0x000fe200078e0004 */
[----:B------:R2:W-:Y:S03]  /*2deb0*/  @!P5 STG.E.U8 desc[UR30][R6.64+0x68], R9 ;  /* 0x000068090600d986 */ /* 0x0005e6000c10111e */
[----:B----4-:R-:W-:Y:S01]  /*2dec0*/  FMUL R8, R12, UR18 ;  /* 0x000000120c087c20 */ /* 0x010fe20008400000 */
[----:B------:R-:W-:-:S04]  /*2ded0*/  @!P2 IADD3 R4, P5, R4, R18, RZ ;  /* 0x000000120404a210 */ /* 0x000fc80007fbe0ff */
[----:B------:R-:W-:Y:S02]  /*2dee0*/  F2FP.SATFINITE.E4M3.F32.PACK_AB_MERGE_C R13, RZ, R8, RZ ;  /* 0x00000008ff0d723e */ /* 0x000fe400048070ff */
[----:B------:R-:W-:Y:S02]  /*2def0*/  @!P2 IADD3.X R5, R19, R5, R10, P5, !PT ;  /* 0x000000051305a210 */ /* 0x000fe40002ffe40a */
[----:B------:R-:W-:-:S03]  /*2df00*/  ISETP.LT.OR P5, PT, R28, 0x69, !P0 ;  /* 0x000000691c00780c */ /* 0x000fc600047a1670 */
[----:B------:R2:W-:Y:S10]  /*2df10*/  @!P2 STG.E.U8 desc[UR30][R4.64+0x69], R11 ;  /* 0x0000690b0400a986 */ /* 0x0005f4000c10111e */
[----:B01----:R-:W-:Y:S05]  /*2df20*/  @P5 BRA `(.L_x_93) ;  /* 0x00000000002c5947 */ /* 0x003fea0003800000 */
[----:B--2---:R-:W-:Y:S01]  /*2df30*/  IMAD.MOV.U32 R4, RZ, RZ, R24 ;  /* 0x000000ffff047224 */ /* 0x004fe200078e0018 */
        /* <DEDUP_REMOVED lines=10> */
.L_x_93:
[----:B------:R-:W-:Y:S05]  /*2dfe0*/  BSYNC B1 ;  /* 0x0000000000017941 */ /* 0x000fea0003800000 */
.L_x_92:
[----:B0-2---:R-:W2:Y:S01]  /*2dff0*/  LDL.LU R4, [R1+0x434] ;  /* 0x0004340001047983 */ /* 0x005ea20000300800 */
[----:B------:R-:W-:Y:S01]  /*2e000*/  ISETP.LT.OR P2, PT, R28, 0x6a, !P0 ;  /* 0x0000006a1c00780c */ /* 0x000fe20004741670 */
[----:B------:R-:W-:Y:S01]  /*2e010*/  BSSY B1, `(.L_x_94) ;  /* 0x000000f000017945 */ /* 0x000fe20003800000 */
[----:B--2---:R-:W-:-:S05]  /*2e020*/  FMUL R4, R4, UR18 ;  /* 0x0000001204047c20 */ /* 0x004fca0008400000 */
[----:B------:R-:W-:-:S06]  /*2e030*/  F2FP.SATFINITE.E4M3.F32.PACK_AB_MERGE_C R7, RZ, R4, RZ ;  /* 0x00000004ff07723e */ /* 0x000fcc00048070ff */
[----:B------:R-:W-:Y:S05]  /*2e040*/  @P2 BRA `(.L_x_95) ;  /* 0x00000000002c2947 */ /* 0x000fea0003800000 */
        /* <DEDUP_REMOVED lines=11> */
.L_x_95:
[----:B------:R-:W-:Y:S05]  /*2e100*/  BSYNC B1 ;  /* 0x0000000000017941 */ /* 0x000fea0003800000 */
.L_x_94:
[----:B------:R-:W2:Y:S04]  /*2e110*/  LDL.LU R6, [R1+0x438] ;  /* 0x0004380001067983 */ /* 0x000ea80000300800 */
[----:B------:R-:W3:Y:S04]  /*2e120*/  LDL.LU R10, [R1+0x43c] ;  /* 0x00043c00010a7983 */ /* 0x000ee80000300800 */
[----:B------:R-:W4:Y:S01]  /*2e130*/  LDL.LU R12, [R1+0x440] ;  /* 0x00044000010c7983 */ /* 0x000f220000300800 */
[----:B0-----:R-:W-:Y:S01]  /*2e140*/  @!P4 IMAD.MOV.U32 R4, RZ, RZ, R24 ;  /* 0x000000ffff04c224 */ /* 0x001fe200078e0018 */
[C---:B------:R-:W-:Y:S01]  /*2e150*/  ISETP.LT.OR P2, PT, R28.reuse, 0x79, !P3 ;  /* 0x000000791c00780c */ /* 0x040fe20005f41670 */
[----:B------:R-:W-:Y:S01]  /*2e160*/  @!P4 IMAD.MOV.U32 R5, RZ, RZ, R30 ;  /* 0x000000ffff05c224 */ /* 0x000fe200078e001e */
[----:B------:R-:W-:Y:S01]  /*2e170*/  ISETP.LT.OR P3, PT, R28, 0x7a, !P3 ;  /* 0x0000007a1c00780c */ /* 0x000fe20005f61670 */
[----:B------:R-:W-:Y:S01]  /*2e180*/  @!P4 IMAD R9, R3, 0x180, RZ ;  /* 0x000001800309c824 */ /* 0x000fe200078e02ff */
[----:B------:R-:W-:Y:S01]  /*2e190*/  BSSY B1, `(.L_x_96) ;  /* 0x0000021000017945 */ /* 0x000fe20003800000 */
[----:B------:R-:W-:-:S04]  /*2e1a0*/  @!P4 IMAD.WIDE.U32 R4, R2, 0x180, R4 ;  /* 0x000001800204c825 */ /* 0x000fc800078e0004 */
[----:B------:R-:W-:Y:S01]  /*2e1b0*/  @!P1 IMAD.MOV.U32 R7, RZ, RZ, R30 ;  /* 0x000000ffff079224 */ /* 0x000fe200078e001e */
[----:B------:R-:W-:-:S03]  /*2e1c0*/  @!P4 IADD3 R4, P5, R4, R14, RZ ;  /* 0x0000000e0404c210 */ /* 0x000fc60007fbe0ff */
[----:B------:R-:W0:Y:S01]  /*2e1d0*/  @!P2 LDC.64 R18, c[0x0][0x5c0] ;  /* 0x00017000ff12ab82 */ /* 0x000e220000000a00 */
[----:B------:R-:W-:-:S07]  /*2e1e0*/  @!P4 IADD3.X R5, R15, R5, R9, P5, !PT ;  /* 0x000000050f05c210 */ /* 0x000fce0002ffe409 */
[----:B------:R-:W1:Y:S01]  /*2e1f0*/  @!P3 LDC.64 R20, c[0x0][0x5c0] ;  /* 0x00017000ff14bb82 */ /* 0x000e620000000a00 */
[----:B--2---:R-:W-:Y:S01]  /*2e200*/  FMUL R8, R6, UR18 ;  /* 0x0000001206087c20 */ /* 0x004fe20008400000 */
[----:B------:R-:W-:-:S04]  /*2e210*/  @!P1 IMAD.MOV.U32 R6, RZ, RZ, R24 ;  /* 0x000000ffff069224 */ /* 0x000fc800078e0018 */
[----:B------:R-:W-:Y:S01]  /*2e220*/  @!P1 IMAD.WIDE.U32 R6, R2, 0x180, R6 ;  /* 0x0000018002069825 */ /* 0x000fe200078e0006 */
[----:B------:R-:W-:-:S03]  /*2e230*/  F2FP.SATFINITE.E4M3.F32.PACK_AB_MERGE_C R9, RZ, R8, RZ ;  /* 0x00000008ff09723e */ /* 0x000fc600048070ff */
[----:B---3--:R-:W-:Y:S01]  /*2e240*/  FMUL R8, R10, UR18 ;  /* 0x000000120a087c20 */ /* 0x008fe20008400000 */
[----:B------:R-:W-:Y:S01]  /*2e250*/  @!P1 IMAD R10, R3, 0x180, RZ ;  /* 0x00000180030a9824 */ /* 0x000fe200078e02ff */
[----:B------:R-:W-:Y:S01]  /*2e260*/  @!P1 IADD3 R6, P5, R6, R16, RZ ;  /* 0x0000001006069210 */ /* 0x000fe20007fbe0ff */
[----:B------:R2:W-:Y:S02]  /*2e270*/  @!P4 STG.E.U8 desc[UR30][R4.64+0x70], R9 ;  /* 0x000070090400c986 */ /* 0x0005e4000c10111e */
[----:B------:R-:W-:Y:S01]  /*2e280*/  F2FP.SATFINITE.E4M3.F32.PACK_AB_MERGE_C R11, RZ, R8, RZ ;  /* 0x00000008ff0b723e */ /* 0x000fe200048070ff */
[----:B----4-:R-:W-:Y:S01]  /*2e290*/  FMUL R8, R12, UR18 ;  /* 0x000000120c087c20 */ /* 0x010fe20008400000 */
[----:B------:R-:W-:Y:S02]  /*2e2a0*/  @!P1 IADD3.X R7, R17, R7, R10, P5, !PT ;  /* 0x0000000711079210 */ /* 0x000fe40002ffe40a */
[----:B------:R-:W-:Y:S02]  /*2e2b0*/  ISETP.LT.OR P4, PT, R28, 0x71, !P0 ;  /* 0x000000711c00780c */ /* 0x000fe40004781670 */
[----:B------:R-:W-:Y:S01]  /*2e2c0*/  F2FP.SATFINITE.E4M3.F32.PACK_AB_MERGE_C R13, RZ, R8, RZ ;  /* 0x00000008ff0d723e */ /* 0x000fe200048070ff */
        /* <DEDUP_REMOVED lines=13> */
.L_x_97:
[----:B------:R-:W-:Y:S05]  /*2e3a0*/  BSYNC B1 ;  /* 0x0000000000017941 */ /* 0x000fea0003800000 */
.L_x_96:
[----:B0-2---:R-:W2:Y:S04]  /*2e3b0*/  LDL.LU R4, [R1+0x448] ;  /* 0x0004480001047983 */ /* 0x005ea80000300800 */
[----:B------:R-:W3:Y:S04]  /*2e3c0*/  LDL.LU R11, [R1+0x44c] ;  /* 0x00044c00010b7983 */ /* 0x000ee80000300800 */
[----:B------:R-:W4:Y:S01]  /*2e3d0*/  LDL.LU R13, [R1+0x444] ;  /* 0x00044400010d7983 */ /* 0x000f220000300800 */
[----:B------:R-:W-:Y:S01]  /*2e3e0*/  @!P2 IMAD.MOV.U32 R5, RZ, RZ, R30 ;  /* 0x000000ffff05a224 */ /* 0x000fe200078e001e */
[----:B------:R-:W-:Y:S01]  /*2e3f0*/  ISETP.LT.OR P1, PT, R28, 0x72, !P0 ;  /* 0x000000721c00780c */ /* 0x000fe20004721670 */
[----:B------:R-:W-:Y:S01]  /*2e400*/  @!P3 IMAD.MOV.U32 R6, RZ, RZ, R24 ;  /* 0x000000ffff06b224 */ /* 0x000fe200078e0018 */
[----:B------:R-:W-:Y:S01]  /*2e410*/  BSSY B1, `(.L_x_98) ;  /* 0x000001d000017945 */ /* 0x000fe20003800000 */
[----:B------:R-:W-:-:S02]  /*2e420*/  @!P3 IMAD.MOV.U32 R7, RZ, RZ, R30 ;  /* 0x000000ffff07b224 */ /* 0x000fc400078e001e */
[----:B------:R-:W-:Y:S02]  /*2e430*/  @!P3 IMAD R12, R3, 0x180, RZ ;  /* 0x00000180030cb824 */ /* 0x000fe400078e02ff */
[----:B------:R-:W-:-:S04]  /*2e440*/  @!P3 IMAD.WIDE.U32 R8, R2, 0x180, R6 ;  /* 0x000001800208b825 */ /* 0x000fc800078e0006 */
[----:B------:R-:W-:Y:S01]  /*2e450*/  @!P2 IMAD R7, R3, 0x180, RZ ;  /* 0x000001800307a824 */ /* 0x000fe200078e02ff */
[----:B------:R-:W-:-:S04]  /*2e460*/  @!P3 IADD3 R8, P5, R8, R20, RZ ;  /* 0x000000140808b210 */ /* 0x000fc80007fbe0ff */
[----:B------:R-:W-:Y:S01]  /*2e470*/  @!P3 IADD3.X R9, R21, R9, R12, P5, !PT ;  /* 0x000000091509b210 */ /* 0x000fe20002ffe40c */
[----:B--2---:R-:W-:Y:S01]  /*2e480*/  FMUL R10, R4, UR18 ;  /* 0x00000012040a7c20 */ /* 0x004fe20008400000 */
[----:B------:R-:W-:Y:S02]  /*2e490*/  @!P2 IMAD.MOV.U32 R4, RZ, RZ, R24 ;  /* 0x000000ffff04a224 */ /* 0x000fe400078e0018 */
[----:B---3--:R-:W-:Y:S02]  /*2e4a0*/  FMUL R11, R11, UR18 ;  /* 0x000000120b0b7c20 */ /* 0x008fe40008400000 */
[----:B------:R-:W-:-:S03]  /*2e4b0*/  @!P2 IMAD.WIDE.U32 R4, R2, 0x180, R4 ;  /* 0x000001800204a825 */ /* 0x000fc600078e0004 */
[----:B------:R-:W-:Y:S02]  /*2e4c0*/  F2FP.SATFINITE.E4M3.F32.PACK_AB_MERGE_C R15, RZ, R11, RZ ;  /* 0x0000000bff0f723e */ /* 0x000fe400048070ff */
[----:B------:R-:W-:Y:S01]  /*2e4d0*/  @!P2 IADD3 R6, P4, R4, R18, RZ ;  /* 0x000000120406a210 */ /* 0x000fe20007f9e0ff */
[----:B----4-:R-:W-:Y:S01]  /*2e4e0*/  FMUL R4, R13, UR18 ;  /* 0x000000120d047c20 */ /* 0x010fe20008400000 */
[----:B------:R-:W-:Y:S02]  /*2e4f0*/  F2FP.SATFINITE.E4M3.F32.PACK_AB_MERGE_C R13, RZ, R10, RZ ;  /* 0x0000000aff0d723e */ /* 0x000fe400048070ff */
[----:B------:R-:W-:Y:S02]  /*2e500*/  @!P2 IADD3.X R7, R19, R5, R7, P4, !PT ;  /* 0x000000051307a210 */ /* 0x000fe400027fe407 */
        /* <DEDUP_REMOVED lines=13> */
.L_x_99:
[----:B------:R-:W-:Y:S05]  /*2e5e0*/  BSYNC B1 ;  /* 0x0000000000017941 */ /* 0x000fea0003800000 */
.L_x_98:
[----:B0-----:R-:W2:Y:S04]  /*2e5f0*/  LDL.LU R4, [R1+0x450] ;  /* 0x0004500001047983 */ /* 0x001ea80000300800 */
[----:B------:R-:W3:Y:S01]  /*2e600*/  LDL.LU R5, [R1+0x454] ;  /* 0x0004540001057983 */ /* 0x000ee20000300800 */
[C---:B------:R-:W-:Y:S01]  /*2e610*/  ISETP.LT.OR P1, PT, R28.reuse, 0x79, !P0 ;  /* 0x000000791c00780c */ /* 0x040fe20004721670 */
[----:B------:R-:W-:Y:S01]  /*2e620*/  BSSY B1, `(.L_x_100) ;  /* 0x0000013000017945 */ /* 0x000fe20003800000 */
[----:B------:R-:W-:Y:S01]  /*2e630*/  ISETP.LT.OR P0, PT, R28, 0x7a, !P0 ;  /* 0x0000007a1c00780c */ /* 0x000fe20004701670 */
[----:B------:R0:W-:Y:S04]  /*2e640*/  @!P2 STG.E.U8 desc[UR30][R6.64+0x78], R13 ;  /* 0x0000780d0600a986 */ /* 0x0001e8000c10111e */
[----:B------:R0:W-:Y:S01]  /*2e650*/  @!P3 STG.E.U8 desc[UR30][R8.64+0x79], R15 ;  /* 0x0000790f0800b986 */ /* 0x0001e2000c10111e */
[----:B--2---:R-:W-:Y:S01]  /*2e660*/  FMUL R4, R4, UR18 ;  /* 0x0000001204047c20 */ /* 0x004fe20008400000 */
[----:B---3--:R-:W-:-:S04]  /*2e670*/  FMUL R10, R5, UR18 ;  /* 0x00000012050a7c20 */ /* 0x008fc80008400000 */
[----:B------:R-:W-:Y:S01]  /*2e680*/  F2FP.SATFINITE.E4M3.F32.PACK_AB_MERGE_C R11, RZ, R4, RZ ;  /* 0x00000004ff0b723e */ /* 0x000fe200048070ff */
[----:B0-----:R-:W-:Y:S06]  /*2e690*/  @P1 BRA `(.L_x_101) ;  /* 0x00000000002c1947 */ /* 0x001fec0003800000 */
        /* <DEDUP_REMOVED lines=11> */
.L_x_101:
[----:B------:R-:W-:Y:S05]  /*2e750*/  BSYNC B1 ;  /* 0x0000000000017941 */ /* 0x000fea0003800000 */
.L_x_100:
[----:B0-----:R-:W-:Y:S01]  /*2e760*/  F2FP.SATFINITE.E4M3.F32.PACK_AB_MERGE_C R5, RZ, R10, RZ ;  /* 0x0000000aff05723e */ /* 0x001fe200048070ff */
[----:B------:R-:W-:Y:S06]  /*2e770*/  @P0 BRA `(.L_x_39) ;  /* 0x0000000000280947 */ /* 0x000fec0003800000 */
[----:B------:R-:W-:Y:S01]  /*2e780*/  IMAD.MOV.U32 R25, RZ, RZ, R30 ;  /* 0x000000ffff197224 */ /* 0x000fe200078e001e */
[----:B------:R-:W-:Y:S01]  /*2e790*/  ULDC.64 UR20, c[0x0][0x5c0] ;  /* 0x0001700000147ab9 */ /* 0x000fe20000000a00 */
        /* <DEDUP_REMOVED lines=8> */
.L_x_39:
[----:B------:R-:W-:Y:S05]  /*2e820*/  BSYNC B0 ;  /* 0x0000000000007941 */ /* 0x000fea0003800000 */
.L_x_35:
[----:B--2---:R-:W2:Y:S04]  /*2e830*/  LDL.LU R3, [R1+0x468] ;  /* 0x0004680001037983 */ /* 0x004ea80000300800 */
[----:B------:R-:W2:Y:S01]  /*2e840*/  LDL.LU R2, [R1+0x46c] ;  /* 0x00046c0001027983 */ /* 0x000ea20000300800 */
[----:B------:R-:W-:Y:S01]  /*2e850*/  ULDC UR20, c[0x0][0xc] ;  /* 0x0000030000147ab9 */ /* 0x000fe20000000800 */
[----:B------:R-:W-:Y:S01]  /*2e860*/  ULDC UR21, c[0x0][0x10] ;  /* 0x0000040000157ab9 */ /* 0x000fe20000000800 */
[----:B0-----:R-:W2:Y:S01]  /*2e870*/  LDC R5, c[0x0][0x14] ;  /* 0x00000500ff057b82 */ /* 0x001ea20000000800 */
[----:B------:R-:W-:Y:S01]  /*2e880*/  UIMAD.WIDE.U32 UR20, UR20, UR21, URZ ;  /* 0x00000015141472a5 */ /* 0x000fe2000f8e003f */
[----:B------:R-:W-:-:S05]  /*2e890*/  UMOV UR19, 0xffffffff ;  /* 0xffffffff00137882 */ /* 0x000fca0000000000 */
[----:B--2---:R-:W-:-:S04]  /*2e8a0*/  IMAD.WIDE.U32 R2, R5, UR20, R2 ;  /* 0x0000001405027c25 */ /* 0x004fc8000f8e0002 */
[----:B------:R-:W-:Y:S01]  /*2e8b0*/  IMAD R5, R5, UR21, RZ ;  /* 0x0000001505057c24 */ /* 0x000fe2000f8e02ff */
[----:B------:R-:W-:Y:S01]  /*2e8c0*/  ULDC.64 UR20, c[0x0][0x650] ;  /* 0x0001940000147ab9 */ /* 0x000fe20000000a00 */
[----:B------:R-:W-:Y:S01]  /*2e8d0*/  IMAD.MOV.U32 R14, RZ, RZ, R2 ;  /* 0x000000ffff0e7224 */ /* 0x000fe200078e0002 */
[----:B------:R-:W-:Y:S01]  /*2e8e0*/  ISETP.GE.U32.AND P0, PT, R2, UR20, PT ;  /* 0x0000001402007c0c */ /* 0x000fe2000bf06070 */
[----:B------:R-:W-:Y:S01]  /*2e8f0*/  IMAD.IADD R15, R3, 0x1, R5 ;  /* 0x00000001030f7824 */ /* 0x000fe200078e0205 */
[----:B------:R-:W-:Y:S01]  /*2e900*/  PRMT R3, RZ, 0x7610, R3 ;  /* 0x00007610ff037816 */ /* 0x000fe20000000003 */
[----:B------:R-:W-:-:S03]  /*2e910*/  IMAD.MOV.U32 R2, RZ, RZ, -0x1 ;  /* 0xffffffffff027424 */ /* 0x000fc600078e00ff */
[----:B------:R0:W-:Y:S01]  /*2e920*/  STL [R1+0x468], R15 ;  /* 0x0004680f01007387 */ /* 0x0001e20000100800 */
[----:B------:R-:W-:-:S03]  /*2e930*/  ISETP.GE.U32.AND.EX P0, PT, R15, UR21, PT, P0 ;  /* 0x000000150f007c0c */ /* 0x000fc6000bf06100 */
[----:B------:R0:W-:Y:S04]  /*2e940*/  STL [R1+0x46c], R14 ;  /* 0x00046c0e01007387 */ /* 0x0001e80000100800 */
[----:B------:R0:W-:Y:S06]  /*2e950*/  STL [R1+0x460], R2 ;  /* 0x0004600201007387 */ /* 0x0001ec0000100800 */
[----:B------:R-:W-:Y:S05]  /*2e960*/  @P0 BRA `(.L_x_102) ;  /* 0x0000000400780947 */ /* 0x000fea0003800000 */
[----:B------:R-:W0:Y:S01]  /*2e970*/  S2R R9, SR_CTAID.X ;  /* 0x0000000000097919 */ /* 0x000e220000002500 */
[----:B------:R-:W-:Y:S01]  /*2e980*/  ULDC.64 UR26, c[0x0][0x628] ;  /* 0x00018a00001a7ab9 */ /* 0x000fe20000000a00 */
[----:B------:R-:W2:Y:S01]  /*2e990*/  LDC R10, c[0x0][0x144] ;  /* 0x00005100ff0a7b82 */ /* 0x000ea20000000800 */
[----:B------:R-:W-:Y:S01]  /*2e9a0*/  ULDC UR15, c[0x0][0x150] ;  /* 0x00005400000f7ab9 */ /* 0x000fe20000000800 */
[----:B------:R-:W3:Y:S01]  /*2e9b0*/  S2R R13, SR_CTAID.Y ;  /* 0x00000000000d7919 */ /* 0x000ee20000002600 */
[----:B------:R-:W-:Y:S01]  /*2e9c0*/  ISETP.NE.U32.AND P0, PT, RZ, UR26, PT ;  /* 0x0000001aff007c0c */ /* 0x000fe2000bf05070 */
[----:B------:R-:W-:Y:S01]  /*2e9d0*/  ULDC UR28, c[0x0][0x630] ;  /* 0x00018c00001c7ab9 */ /* 0x000fe20000000800 */
[----:B------:R-:W-:Y:S02]  /*2e9e0*/  R2UR UR24, R14 ;  /* 0x000000000e1872ca */ /* 0x000fe400000e0000 */
[----:B------:R-:W-:Y:S01]  /*2e9f0*/  ISETP.NE.AND.EX P0, PT, RZ, UR27, PT, P0 ;  /* 0x0000001bff007c0c */ /* 0x000fe2000bf05300 */
[----:B-1----:R-:W1:Y:S01]  /*2ea00*/  LDC.64 R6, c[0x0][0x620] ;  /* 0x00018800ff067b82 */ /* 0x002e620000000a00 */
[----:B------:R-:W-:-:S02]  /*2ea10*/  R2UR UR25, R15 ;  /* 0x000000000f1972ca */ /* 0x000fc400000e0000 */
[----:B0-----:R-:W-:-:S05]  /*2ea20*/  I2FP.F32.U32 R2, R9 ;  /* 0x0000000900027245 */ /* 0x001fca0000201000 */
[----:B------:R-:W-:-:S06]  /*2ea30*/  FMUL R2, R2, UR15 ;  /* 0x0000000f02027c20 */ /* 0x000fcc0008400000 */
[----:B------:R-:W0:Y:S01]  /*2ea40*/  F2I.U32.TRUNC.NTZ R2, R2 ;  /* 0x0000000200027305 */ /* 0x000e22000020f000 */
[----:B---3--:R-:W-:Y:S05]  /*2ea50*/  @!P0 BRA `(.L_x_103) ;  /* 0x0000000000308947 */ /* 0x008fea0003800000 */
        /* <DEDUP_REMOVED lines=12> */
.L_x_103:
[----:B------:R-:W-:Y:S01]  /*2eb20*/  USHF.R.U64 UR19, UR24, UR28, UR25 ;  /* 0x0000001c18137299 */ /* 0x000fe20008001219 */
[----:B------:R-:W3:Y:S01]  /*2eb30*/  LDC.64 R20, c[0x0][0x640] ;  /* 0x00019000ff147b82 */ /* 0x000ee20000000a00 */
[----:B------:R-:W-:Y:S01]  /*2eb40*/  USHF.R.U32.HI UR15, URZ, UR28, UR25 ;  /* 0x0000001c3f0f7299 */ /* 0x000fe20008011619 */
[----:B0-----:R-:W-:Y:S02]  /*2eb50*/  IMAD.MOV R11, RZ, RZ, -R2 ;  /* 0x000000ffff0b7224 */ /* 0x001fe400078e0a02 */
[----:B------:R-:W-:Y:S01]  /*2eb60*/  IMAD.MOV.U32 R2, RZ, RZ, R14 ;  /* 0x000000ffff027224 */ /* 0x000fe200078e000e */
[----:B------:R-:W-:Y:S01]  /*2eb70*/  IADD3 R5, P0, RZ, -UR19, RZ ;  /* 0x80000013ff057c10 */ /* 0x000fe2000ff1e0ff */
[----:B--2---:R-:W-:Y:S02]  /*2eb80*/  IMAD R17, R10, R11, R9 ;  /* 0x0000000b0a117224 */ /* 0x004fe400078e0209 */
[----:B------:R-:W0:Y:S02]  /*2eb90*/  LDC R8, c[0x0][0x618] ;  /* 0x00018600ff087b82 */ /* 0x000e240000000800 */
[----:B------:R-:W-:Y:S01]  /*2eba0*/  IMAD.X R3, RZ, RZ, ~UR15, P0 ;  /* 0x8000000fff037e24 */ /* 0x000fe200080e06ff */
[----:B------:R-:W-:-:S03]  /*2ebb0*/  ULDC UR15, c[0x0][0x154] ;  /* 0x00005500000f7ab9 */ /* 0x000fc60000000800 */
[-C--:B-1---5:R-:W-:Y:S02]  /*2ebc0*/  IMAD R4, R3, R6.reuse, RZ ;  /* 0x0000000603047224 */ /* 0x0a2fe400078e02ff */
[----:B------:R-:W1:Y:S01]  /*2ebd0*/  LDC R12, c[0x0][0x608] ;  /* 0x00018200ff0c7b82 */ /* 0x000e620000000800 */
[----:B------:R-:W-:Y:S02]  /*2ebe0*/  IMAD.MOV.U32 R3, RZ, RZ, R15 ;  /* 0x000000ffff037224 */ /* 0x000fe400078e000f */
[----:B------:R-:W-:-:S05]  /*2ebf0*/  IMAD.WIDE.U32 R2, R5, R6, R2 ;  /* 0x0000000605027225 */ /* 0x000fca00078e0002 */
[----:B------:R-:W2:Y:S01]  /*2ec00*/  LDC R16, c[0x0][0x658] ;  /* 0x00019600ff107b82 */ /* 0x000ea20000000800 */
[----:B------:R-:W-:Y:S01]  /*2ec10*/  IMAD R5, R5, R7, R4 ;  /* 0x0000000705057224 */ /* 0x000fe200078e0204 */
[----:B------:R-:W-:Y:S01]  /*2ec20*/  I2FP.F32.U32 R4, R13 ;  /* 0x0000000d00047245 */ /* 0x000fe20000201000 */
[----:B------:R-:W-:Y:S01]  /*2ec30*/  IMAD.MOV.U32 R7, RZ, RZ, 0x1 ;  /* 0x00000001ff077424 */ /* 0x000fe200078e00ff */
[----:B---3--:R-:W-:Y:S01]  /*2ec40*/  ISETP.NE.U32.AND P0, PT, R20, RZ, PT ;  /* 0x000000ff1400720c */ /* 0x008fe20003f05070 */
[----:B------:R-:W-:Y:S02]  /*2ec50*/  IMAD.IADD R3, R3, 0x1, R5 ;  /* 0x0000000103037824 */ /* 0x000fe400078e0205 */
[----:B------:R-:W-:Y:S01]  /*2ec60*/  FMUL R4, R4, UR15 ;  /* 0x0000000f04047c20 */ /* 0x000fe20008400000 */
[----:B------:R-:W3:Y:S01]  /*2ec70*/  LDC R14, c[0x0][0x148] ;  /* 0x00005200ff0e7b82 */ /* 0x000ee20000000800 */
[----:B------:R-:W-:Y:S01]  /*2ec80*/  ISETP.NE.AND.EX P0, PT, R21, RZ, PT, P0 ;  /* 0x000000ff1500720c */ /* 0x000fe20003f05300 */
[----:B------:R-:W-:Y:S01]  /*2ec90*/  IMAD.MOV.U32 R5, RZ, RZ, -0x1 ;  /* 0xffffffffff057424 */ /* 0x000fe200078e00ff */
[-CC-:B0-----:R-:W-:Y:S01]  /*2eca0*/  SHF.R.U64 R10, R2, R8.reuse, R3.reuse ;  /* 0x00000008020a7219 */ /* 0x181fe20000001203 */
[----:B------:R0:W4:Y:S01]  /*2ecb0*/  F2I.U32.TRUNC.NTZ R11, R4 ;  /* 0x00000004000b7305 */ /* 0x000122000020f000 */
[----:B------:R-:W-:-:S03]  /*2ecc0*/  SHF.R.U32.HI R3, RZ, R8, R3 ;  /* 0x00000008ff037219 */ /* 0x000fc60000011603 */
[----:B------:R-:W0:Y:S01]  /*2ecd0*/  LDC R15, c[0x0][0x600] ;  /* 0x00018000ff0f7b82 */ /* 0x000e220000000800 */
[-CC-:B-1----:R-:W-:Y:S02]  /*2ece0*/  SHF.R.U64 R8, R10, R12.reuse, R3.reuse ;  /* 0x0000000c0a087219 */ /* 0x182fe40000001203 */
[----:B------:R-:W-:-:S05]  /*2ecf0*/  SHF.R.U32.HI R3, RZ, R12, R3 ;  /* 0x0000000cff037219 */ /* 0x000fca0000011603 */
[----:B------:R-:W1:Y:S01]  /*2ed00*/  LDC R18, c[0x0][0x648] ;  /* 0x00019200ff127b82 */ /* 0x000e620000000800 */
[-CC-:B--2---:R-:W-:Y:S02]  /*2ed10*/  SHF.R.U64 R12, R8, R16.reuse, R3.reuse ;  /* 0x00000010080c7219 */ /* 0x184fe40000001203 */
[-C--:B------:R-:W-:Y:S02]  /*2ed20*/  SHF.L.U32 R5, R5, R16.reuse, RZ ;  /* 0x0000001005057219 */ /* 0x080fe400000006ff */
[-C--:B------:R-:W-:Y:S01]  /*2ed30*/  SHF.R.U32.HI R3, RZ, R16.reuse, R3 ;  /* 0x00000010ff037219 */ /* 0x080fe20000011603 */
[----:B------:R-:W-:Y:S01]  /*2ed40*/  IMAD.MOV.U32 R2, RZ, RZ, R12 ;  /* 0x000000ffff027224 */ /* 0x000fe200078e000c */
[----:B------:R-:W-:Y:S01]  /*2ed50*/  SHF.L.U32 R148, R7, R16, RZ ;  /* 0x0000001007947219 */ /* 0x000fe200000006ff */
[----:B------:R-:W2:Y:S01]  /*2ed60*/  LDC R22, c[0x0][0x638] ;  /* 0x00018e00ff167b82 */ /* 0x000ea20000000800 */
[----:B------:R-:W-:-:S07]  /*2ed70*/  LOP3.LUT R19, RZ, R5, RZ, 0x33, !PT ;  /* 0x00000005ff137212 */ /* 0x000fce00078e33ff */
[----:B------:R-:W0:Y:S01]  /*2ed80*/  LDC R23, c[0x0][0x610] ;  /* 0x00018400ff177b82 */ /* 0x000e220000000800 */
[----:B----4-:R-:W-:Y:S05]  /*2ed90*/  @!P0 BRA `(.L_x_104) ;  /* 0x0000000000288947 */ /* 0x010fea0003800000 */
[----:B------:R-:W4:Y:S02]  /*2eda0*/  LDC R7, c[0x0][0x64c] ;  /* 0x00019300ff077b82 */ /* 0x000f240000000800 */
[----:B----4-:R-:W-:-:S05]  /*2edb0*/  IADD3 R7, P0, R12, R7, RZ ;  /* 0x000000070c077210 */ /* 0x010fca0007f1e0ff */
[----:B------:R-:W-:-:S04]  /*2edc0*/  IMAD.X R9, RZ, RZ, R3, P0 ;  /* 0x000000ffff097224 */ /* 0x000fc800000e0603 */
[----:B------:R-:W-:-:S04]  /*2edd0*/  IMAD.WIDE.U32 R2, R9, R20, RZ ;  /* 0x0000001409027225 */ /* 0x000fc800078e00ff */
[----:B0-----:R-:W-:-:S04]  /*2ede0*/  IMAD.WIDE.U32 R4, P0, R7, R21, R2 ;  /* 0x0000001507047225 */ /* 0x001fc80007800002 */
[----:B------:R-:W-:-:S04]  /*2edf0*/  IMAD.WIDE.U32 R2, R7, R20, RZ ;  /* 0x0000001407027225 */ /* 0x000fc800078e00ff */
[----:B------:R-:W-:Y:S01]  /*2ee00*/  IMAD.X R7, RZ, RZ, RZ, P0 ;  /* 0x000000ffff077224 */ /* 0x000fe200000e06ff */
[----:B------:R-:W-:Y:S01]  /*2ee10*/  IADD3 RZ, P0, R3, R4, RZ ;  /* 0x0000000403ff7210 */ /* 0x000fe20007f1e0ff */
[----:B------:R-:W-:-:S04]  /*2ee20*/  IMAD.MOV.U32 R6, RZ, RZ, R5 ;  /* 0x000000ffff067224 */ /* 0x000fc800078e0005 */
[----:B------:R-:W-:-:S08]  /*2ee30*/  IMAD.WIDE.U32.X R2, R9, R21, R6, P0 ;  /* 0x0000001509027225 */ /* 0x000fd000000e0406 */
.L_x_104:
[----:B0-----:R-:W0:Y:S01]  /*2ee40*/  LDC R4, c[0x0][0x65c] ;  /* 0x00019700ff047b82 */ /* 0x001e220000000800 */
[----:B-1----:R-:W-:Y:S01]  /*2ee50*/  SHF.R.U64 R2, R2, R18, R3 ;  /* 0x0000001202027219 */ /* 0x002fe20000001203 */
[----:B------:R-:W-:Y:S01]  /*2ee60*/  VIADD R7, R15, 0xffffffff ;  /* 0xffffffff0f077836 */ /* 0x000fe20000000000 */
[----:B------:R-:W-:Y:S01]  /*2ee70*/  LOP3.LUT R5, R8, R19, RZ, 0xc0, !PT ;  /* 0x0000001308057212 */ /* 0x000fe200078ec0ff */
[----:B------:R-:W-:Y:S02]  /*2ee80*/  IMAD.MOV R11, RZ, RZ, -R11 ;  /* 0x000000ffff0b7224 */ /* 0x000fe400078e0a0b */
[----:B------:R-:W-:Y:S02]  /*2ee90*/  IMAD.MOV R3, RZ, RZ, -R2 ;  /* 0x000000ffff037224 */ /* 0x000fe400078e0a02 */
[----:B------:R-:W-:Y:S01]  /*2eea0*/  IMAD R148, R148, R2, R5 ;  /* 0x0000000294947224 */ /* 0x000fe200078e0205 */
[----:B------:R-:W-:Y:S01]  /*2eeb0*/  LOP3.LUT R5, R10, R7, RZ, 0xc0, !PT ;  /* 0x000000070a057212 */ /* 0x000fe200078ec0ff */
[----:B--2---:R-:W-:-:S02]  /*2eec0*/  IMAD R2, R3, R22, R12 ;  /* 0x0000001603027224 */ /* 0x004fc400078e020c */
[----:B------:R-:W-:Y:S02]  /*2eed0*/  IMAD.MOV.U32 R3, RZ, RZ, 0x1 ;  /* 0x00000001ff037424 */ /* 0x000fe400078e00ff */
[----:B------:R-:W-:Y:S01]  /*2eee0*/  IMAD R5, R2, R15, R5 ;  /* 0x0000000f02057224 */ /* 0x000fe200078e0205 */
[----:B0-----:R-:W-:-:S13]  /*2eef0*/  ISETP.NE.AND P0, PT, R4, 0x1, PT ;  /* 0x000000010400780c */ /* 0x001fda0003f05270 */
[----:B---3--:R-:W-:-:S04]  /*2ef00*/  @P0 IMAD R17, R14, R11, R13 ;  /* 0x0000000b0e110224 */ /* 0x008fc800078e020d */
[----:B------:R-:W-:-:S05]  /*2ef10*/  IMAD R148, R148, R23, R17 ;  /* 0x0000001794947224 */ /* 0x000fca00078e0211 */
[----:B------:R-:W-:Y:S02]  /*2ef20*/  SEL R2, R5, R148, !P0 ;  /* 0x0000009405027207 */ /* 0x000fe40004000000 */
[----:B------:R-:W-:-:S03]  /*2ef30*/  SEL R148, R148, R5, !P0 ;  /* 0x0000000594947207 */ /* 0x000fc60004000000 */
[----:B------:R2:W-:Y:S04]  /*2ef40*/  STL [R1+0x460], R2 ;  /* 0x0004600201007387 */ /* 0x0005e80000100800 */
.L_x_102:
[----:B------:R-:W-:Y:S01]  /*2ef50*/  UIADD3 UR5, UR14, UR5, URZ ;  /* 0x000000050e057290 */ /* 0x000fe2000fffe03f */
[----:B------:R3:W-:Y:S01]  /*2ef60*/  STL [R1+0x464], R148 ;  /* 0x0004649401007387 */ /* 0x0007e20000100800 */
[----:B------:R-:W-:Y:S02]  /*2ef70*/  LOP3.LUT P0, RZ, R3, 0xff, RZ, 0xc0, !PT ;  /* 0x000000ff03ff7812 */ /* 0x000fe4000780c0ff */
[----:B------:R-:W-:Y:S02]  /*2ef80*/  USHF.R.U32.HI UR15, URZ, 0x1, UR5 ;  /* 0x000000013f0f7899 */ /* 0x000fe40008011605 */
[----:B------:R-:W-:Y:S02]  /*2ef90*/  UISETP.GT.U32.AND UP0, UPT, UR5, 0x1, UPT ;  /* 0x000000010500788c */ /* 0x000fe4000bf04070 */
[----:B------:R-:W-:Y:S02]  /*2efa0*/  ULOP3.LUT UR15, UR15, 0x1, URZ, 0xc0, !UPT ;  /* 0x000000010f0f7892 */ /* 0x000fe4000f8ec03f */
[----:B------:R-:W-:-:S02]  /*2efb0*/  UISETP.LT.U32.AND UP0, UPT, UR14, 0x2, UP0 ;  /* 0x000000020e00788c */ /* 0x000fc40008701070 */
[----:B------:R-:W-:Y:S02]  /*2efc0*/  UISETP.NE.U32.AND UP1, UPT, UR15, 0x1, UPT ;  /* 0x000000010f00788c */ /* 0x000fe4000bf25070 */
[----:B------:R-:W-:Y:S02]  /*2efd0*/  USEL UR16, URZ, 0x1, !UP0 ;  /* 0x000000013f107887 */ /* 0x000fe4000c000000 */
[----:B------:R-:W-:Y:S02]  /*2efe0*/  UISETP.GT.U32.AND UP1, UPT, UR14, 0x1, !UP1 ;  /* 0x000000010e00788c */ /* 0x000fe4000cf24070 */
[----:B------:R-:W-:Y:S02]  /*2eff0*/  ULOP3.LUT UR5, UR5, 0x1, URZ, 0xc0, !UPT ;  /* 0x0000000105057892 */ /* 0x000fe4000f8ec03f */
[----:B------:R-:W-:-:S04]  /*2f000*/  USEL UR15, URZ, 0x1, !UP1 ;  /* 0x000000013f0f7887 */ /* 0x000fc8000c800000 */
[----:B------:R-:W-:Y:S01]  /*2f010*/  ULOP3.LUT UR4, UR15, UR4, UR16, 0x96, !UPT ;  /* 0x000000040f047292 */ /* 0x000fe2000f8e9610 */
[----:B---3--:R-:W-:Y:S11]  /*2f020*/  @P0 BRA `(.L_x_105) ;  /* 0xfffffd2000c80947 */ /* 0x008ff6000383ffff */
[----:B------:R-:W-:Y:S05]  /*2f030*/  EXIT ;  /* 0x000000000000794d */ /* 0x000fea0003800000 */
.L_x_7:
[----:B------:R-:W2:Y:S01]  /*2f040*/  LDL R20, [R1+0x46c] ;  /* 0x00046c0001147983 */ /* 0x000ea20000100800 */
[----:B------:R-:W-:-:S03]  /*2f050*/  ULDC.64 UR4, c[0x0][0x650] ;  /* 0x0001940000047ab9 */ /* 0x000fc60000000a00 */
[----:B------:R-:W3:Y:S01]  /*2f060*/  LDL R163, [R1+0x468] ;  /* 0x0004680001a37983 */ /* 0x000ee20000100800 */
[----:B------:R-:W-:Y:S01]  /*2f070*/  PRMT R0, RZ, 0x7610, R0 ;  /* 0x00007610ff007816 */ /* 0x000fe20000000000 */
[----:B------:R-:W-:Y:S02]  /*2f080*/  IMAD.MOV.U32 R4, RZ, RZ, -0x1 ;  /* 0xffffffffff047424 */ /* 0x000fe400078e00ff */
[----:B------:R-:W-:Y:S02]  /*2f090*/  IMAD.MOV.U32 R5, RZ, RZ, -0x1 ;  /* 0xffffffffff057424 */ /* 0x000fe400078e00ff */
[----:B------:R-:W-:Y:S01]  /*2f0a0*/  IMAD.MOV.U32 R11, RZ, RZ, -0x1 ;  /* 0xffffffffff0b7424 */ /* 0x000fe200078e00ff */
[----:B--2---:R-:W-:-:S04]  /*2f0b0*/  ISETP.GE.U32.AND P0, PT, R20, UR4, PT ;  /* 0x0000000414007c0c */ /* 0x004fc8000bf06070 */
[----:B---3--:R-:W-:-:S13]  /*2f0c0*/  ISETP.GE.U32.AND.EX P0, PT, R163, UR5, PT, P0 ;  /* 0x00000005a3007c0c */ /* 0x008fda000bf06100 */
[----:B------:R-:W-:Y:S05]  /*2f0d0*/  @P0 BRA `(.L_x_106) ;  /* 0x0000000400380947 */ /* 0x000fea0003800000 */
[----:B0-----:R-:W0:Y:S01]  /*2f0e0*/  LDC.64 R10, c[0x0][0x628] ;  /* 0x00018a00ff0a7b82 */ /* 0x001e220000000a00 */
[----:B------:R-:W-:Y:S02]  /*2f0f0*/  IMAD.MOV.U32 R8, RZ, RZ, R20 ;  /* 0x000000ffff087224 */ /* 0x000fe400078e0014 */
[----:B------:R-:W-:-:S05]  /*2f100*/  IMAD.MOV.U32 R9, RZ, RZ, R163 ;  /* 0x000000ffff097224 */ /* 0x000fca00078e00a3 */
[----:B------:R-:W1:Y:S08]  /*2f110*/  LDC R16, c[0x0][0x630] ;  /* 0x00018c00ff107b82 */ /* 0x000e700000000800 */
[----:B------:R-:W2:Y:S01]  /*2f120*/  LDC.64 R18, c[0x0][0x620] ;  /* 0x00018800ff127b82 */ /* 0x000ea20000000a00 */
[----:B0-----:R-:W-:-:S04]  /*2f130*/  ISETP.NE.U32.AND P0, PT, R10, RZ, PT ;  /* 0x000000ff0a00720c */ /* 0x001fc80003f05070 */
[----:B------:R-:W-:-:S13]  /*2f140*/  ISETP.NE.AND.EX P0, PT, R11, RZ, PT, P0 ;  /* 0x000000ff0b00720c */ /* 0x000fda0003f05300 */
[----:B-12---:R-:W-:Y:S05]  /*2f150*/  @!P0 BRA `(.L_x_107) ;  /* 0x0000000000288947 */ /* 0x006fea0003800000 */
[----:B------:R-:W0:Y:S02]  /*2f160*/  LDC R0, c[0x0][0x634] ;  /* 0x00018d00ff007b82 */ /* 0x000e240000000800 */
[----:B0-----:R-:W-:-:S05]  /*2f170*/  IADD3 R9, P0, R20, R0, RZ ;  /* 0x0000000014097210 */ /* 0x001fca0007f1e0ff */
        /* <DEDUP_REMOVED lines=8> */
.L_x_107:
[----:B------:R-:W0:Y:S01]  /*2f200*/  LDC.64 R22, c[0x0][0x640] ;  /* 0x00019000ff167b82 */ /* 0x000e220000000a00 */
[-CC-:B------:R-:W-:Y:S01]  /*2f210*/  SHF.R.U64 R14, R8, R16.reuse, R9.reuse ;  /* 0x00000010080e7219 */ /* 0x180fe20000001209 */
[----:B------:R-:W-:Y:S01]  /*2f220*/  IMAD.MOV.U32 R4, RZ, RZ, R20 ;  /* 0x000000ffff047224 */ /* 0x000fe200078e0014 */
[----:B------:R-:W-:Y:S02]  /*2f230*/  SHF.R.U32.HI R0, RZ, R16, R9 ;  /* 0x00000010ff007219 */ /* 0x000fe40000011609 */
[----:B------:R-:W-:-:S03]  /*2f240*/  IADD3 R7, P0, RZ, -R14, RZ ;  /* 0x8000000eff077210 */ /* 0x000fc60007f1e0ff */
[----:B------:R-:W1:Y:S02]  /*2f250*/  LDC R6, c[0x0][0x618] ;  /* 0x00018600ff067b82 */ /* 0x000e640000000800 */
[----:B------:R-:W-:-:S04]  /*2f260*/  IMAD.X R5, RZ, RZ, ~R0, P0 ;  /* 0x000000ffff057224 */ /* 0x000fc800000e0e00 */
[-C--:B------:R-:W-:Y:S02]  /*2f270*/  IMAD R0, R5, R18.reuse, RZ ;  /* 0x0000001205007224 */ /* 0x080fe400078e02ff */
[----:B------:R-:W2:Y:S01]  /*2f280*/  LDC R8, c[0x0][0x608] ;  /* 0x00018200ff087b82 */ /* 0x000ea20000000800 */
[----:B------:R-:W-:Y:S02]  /*2f290*/  IMAD.MOV.U32 R5, RZ, RZ, R163 ;  /* 0x000000ffff057224 */ /* 0x000fe400078e00a3 */
[----:B------:R-:W-:-:S05]  /*2f2a0*/  IMAD.WIDE.U32 R4, R7, R18, R4 ;  /* 0x0000001207047225 */ /* 0x000fca00078e0004 */
[----:B------:R-:W3:Y:S01]  /*2f2b0*/  LDC R21, c[0x0][0x658] ;  /* 0x00019600ff157b82 */ /* 0x000ee20000000800 */
[----:B------:R-:W-:Y:S01]  /*2f2c0*/  IMAD R7, R7, R19, R0 ;  /* 0x0000001307077224 */ /* 0x000fe200078e0200 */
[----:B0-----:R-:W-:-:S03]  /*2f2d0*/  ISETP.NE.U32.AND P0, PT, R22, RZ, PT ;  /* 0x000000ff1600720c */ /* 0x001fc60003f05070 */
[----:B------:R-:W-:Y:S01]  /*2f2e0*/  IMAD.IADD R5, R5, 0x1, R7 ;  /* 0x0000000105057824 */ /* 0x000fe200078e0207 */
[----:B------:R-:W-:Y:S02]  /*2f2f0*/  ISETP.NE.AND.EX P0, PT, R23, RZ, PT, P0 ;  /* 0x000000ff1700720c */ /* 0x000fe40003f05300 */
[----:B------:R-:W0:Y:S02]  /*2f300*/  LDC R18, c[0x0][0x600] ;  /* 0x00018000ff127b82 */ /* 0x000e240000000800 */
[-CC-:B-1----:R-:W-:Y:S01]  /*2f310*/  SHF.R.U64 R10, R4, R6.reuse, R5.reuse ;  /* 0x00000006040a7219 */ /* 0x182fe20000001205 */
[----:B------:R-:W-:Y:S01]  /*2f320*/  IMAD.MOV.U32 R4, RZ, RZ, -0x1 ;  /* 0xffffffffff047424 */ /* 0x000fe200078e00ff */
[----:B------:R-:W-:-:S04]  /*2f330*/  SHF.R.U32.HI R5, RZ, R6, R5 ;  /* 0x00000006ff057219 */ /* 0x000fc80000011605 */
[----:B------:R-:W1:Y:S01]  /*2f340*/  LDC R19, c[0x0][0x648] ;  /* 0x00019200ff137b82 */ /* 0x000e620000000800 */
[-CC-:B--2---:R-:W-:Y:S02]  /*2f350*/  SHF.R.U64 R17, R10, R8.reuse, R5.reuse ;  /* 0x000000080a117219 */ /* 0x184fe40000001205 */
[----:B------:R-:W-:-:S05]  /*2f360*/  SHF.R.U32.HI R0, RZ, R8, R5 ;  /* 0x00000008ff007219 */ /* 0x000fca0000011605 */
[----:B------:R-:W2:Y:S01]  /*2f370*/  LDC R20, c[0x0][0x638] ;  /* 0x00018e00ff147b82 */ /* 0x000ea20000000800 */
[-C--:B---3--:R-:W-:Y:S02]  /*2f380*/  SHF.L.U32 R4, R4, R21.reuse, RZ ;  /* 0x0000001504047219 */ /* 0x088fe400000006ff */
[-CC-:B------:R-:W-:Y:S02]  /*2f390*/  SHF.R.U64 R16, R17, R21.reuse, R0.reuse ;  /* 0x0000001511107219 */ /* 0x180fe40000001200 */
[----:B------:R-:W-:Y:S01]  /*2f3a0*/  SHF.R.U32.HI R5, RZ, R21, R0 ;  /* 0x00000015ff057219 */ /* 0x000fe20000011600 */
[----:B------:R-:W-:Y:S01]  /*2f3b0*/  IMAD.MOV.U32 R0, RZ, RZ, 0x1 ;  /* 0x00000001ff007424 */ /* 0x000fe200078e00ff */
[----:B------:R-:W-:Y:S01]  /*2f3c0*/  LOP3.LUT R24, RZ, R4, RZ, 0x33, !PT ;  /* 0x00000004ff187212 */ /* 0x000fe200078e33ff */
        /* <DEDUP_REMOVED lines=13> */
.L_x_108:
[----:B------:R-:W4:Y:S01]  /*2f4a0*/  LDC R6, c[0x0][0x65c] ;  /* 0x00019700ff067b82 */ /* 0x000f220000000800 */
[----:B-1----:R-:W-:Y:S01]  /*2f4b0*/  SHF.R.U64 R3, R4, R19, R5 ;  /* 0x0000001304037219 */ /* 0x002fe20000001205 */
[----:B0-----:R-:W-:Y:S01]  /*2f4c0*/  VIADD R7, R18, 0xffffffff ;  /* 0xffffffff12077836 */ /* 0x001fe20000000000 */
[----:B------:R-:W-:Y:S01]  /*2f4d0*/  SHF.L.U32 R4, R0, R21, RZ ;  /* 0x0000001500047219 */ /* 0x000fe200000006ff */
[----:B------:R-:W-:Y:S01]  /*2f4e0*/  IMAD.MOV.U32 R11, RZ, RZ, R14 ;  /* 0x000000ffff0b7224 */ /* 0x000fe200078e000e */
[----:B------:R-:W-:Y:S01]  /*2f4f0*/  LOP3.LUT R0, R17, R24, RZ, 0xc0, !PT ;  /* 0x0000001811007212 */ /* 0x000fe200078ec0ff */
[----:B------:R-:W-:-:S04]  /*2f500*/  IMAD.MOV R5, RZ, RZ, -R3 ;  /* 0x000000ffff057224 */ /* 0x000fc800078e0a03 */
[----:B------:R-:W-:Y:S01]  /*2f510*/  IMAD R4, R4, R3, R0 ;  /* 0x0000000304047224 */ /* 0x000fe200078e0200 */
[----:B------:R-:W-:Y:S01]  /*2f520*/  LOP3.LUT R3, R10, R7, RZ, 0xc0, !PT ;  /* 0x000000070a037212 */ /* 0x000fe200078ec0ff */
[----:B--2---:R-:W-:-:S04]  /*2f530*/  IMAD R0, R5, R20, R16 ;  /* 0x0000001405007224 */ /* 0x004fc800078e0210 */
[----:B------:R-:W-:Y:S01]  /*2f540*/  IMAD R3, R0, R18, R3 ;  /* 0x0000001200037224 */ /* 0x000fe200078e0203 */
[----:B----4-:R-:W-:-:S13]  /*2f550*/  ISETP.NE.AND P0, PT, R6, 0x1, PT ;  /* 0x000000010600780c */ /* 0x010fda0003f05270 */
[----:B------:R-:W-:Y:S02]  /*2f560*/  @P0 IMAD R13, R15, R12, R2 ;  /* 0x0000000c0f0d0224 */ /* 0x000fe400078e0202 */
[----:B------:R-:W-:Y:S02]  /*2f570*/  IMAD.MOV.U32 R2, RZ, RZ, 0x1 ;  /* 0x00000001ff027424 */ /* 0x000fe400078e00ff */
[----:B---3--:R-:W-:-:S03]  /*2f580*/  IMAD R4, R4, R25, R13 ;  /* 0x0000001904047224 */ /* 0x008fc600078e020d */
[----:B------:R-:W-:Y:S02]  /*2f590*/  PRMT R0, R2, 0x7610, R0 ;  /* 0x0000761002007816 */ /* 0x000fe40000000000 */
[----:B------:R-:W-:Y:S02]  /*2f5a0*/  SEL R5, R3, R4, !P0 ;  /* 0x0000000403057207 */ /* 0x000fe40004000000 */
[----:B------:R-:W-:-:S07]  /*2f5b0*/  SEL R4, R4, R3, !P0 ;  /* 0x0000000304047207 */ /* 0x000fce0004000000 */
.L_x_106:
[----:B------:R-:W-:-:S08]  /*2f5c0*/  NOP ;  /* 0x0000000000007918 */ /* 0x000fd00000000000 */
[----:B0-----:R-:W0:-:S00]  /*2f5d0*/  USETMAXREG.DEALLOC.CTAPOOL 0x18 ;  /* 0x00000018000079c8 */ /* 0x001e0000080e0500 */
[----:B------:R-:W-:-:S13]  /*2f5e0*/  ISETP.NE.AND P0, PT, RZ, UR7, PT ;  /* 0x00000007ff007c0c */ /* 0x000fda000bf05270 */
[----:B------:R-:W-:Y:S05]  /*2f5f0*/  @P0 EXIT ;  /* 0x000000000000094d */ /* 0x000fea0003800000 */
[----:B0-----:R-:W-:Y:S01]  /*2f600*/  LOP3.LUT P0, RZ, R0, 0xff, RZ, 0xc0, !PT ;  /* 0x000000ff00ff7812 */ /* 0x001fe2000780c0ff */
[----:B------:R-:W-:Y:S02]  /*2f610*/  IMAD.MOV.U32 R0, RZ, RZ, 0x1 ;  /* 0x00000001ff007424 */ /* 0x000fe400078e00ff */
[----:B------:R-:W-:-:S10]  /*2f620*/  IMAD.MOV.U32 R6, RZ, RZ, RZ ;  /* 0x000000ffff067224 */ /* 0x000fd400078e00ff */
[----:B------:R-:W-:Y:S05]  /*2f630*/  @!P0 BRA `(.L_x_109) ;  /* 0x0000000c00608947 */ /* 0x000fea0003800000 */
[----:B------:R-:W0:Y:S01]  /*2f640*/  LDC R0, c[0x0][0x28c] ;  /* 0x0000a300ff007b82 */ /* 0x000e220000000800 */
[----:B------:R-:W1:Y:S01]  /*2f650*/  S2R R10, SR_CgaCtaId ;  /* 0x00000000000a7919 */ /* 0x000e620000008800 */
[----:B------:R-:W-:Y:S01]  /*2f660*/  ULDC UR8, c[0x0][0xc] ;  /* 0x0000030000087ab9 */ /* 0x000fe20000000800 */
[----:B------:R-:W-:Y:S01]  /*2f670*/  ULDC UR9, c[0x0][0x10] ;  /* 0x0000040000097ab9 */ /* 0x000fe20000000800 */
[----:B------:R-:W-:Y:S01]  /*2f680*/  ULDC UR5, c[0x0][0x658] ;  /* 0x0001960000057ab9 */ /* 0x000fe20000000800 */
[----:B------:R-:W-:Y:S01]  /*2f690*/  UMOV UR7, 0xffffffff ;  /* 0xffffffff00077882 */ /* 0x000fe20000000000 */
[----:B------:R-:W-:Y:S01]  /*2f6a0*/  UIMAD.WIDE.U32 UR8, UR8, UR9, URZ ;  /* 0x00000009080872a5 */ /* 0x000fe2000f8e003f */
[----:B------:R-:W-:Y:S01]  /*2f6b0*/  BSSY B0, `(.L_x_109) ;  /* 0x00000d0000007945 */ /* 0x000fe20003800000 */
[----:B------:R-:W-:Y:S01]  /*2f6c0*/  USHF.L.U32 UR10, UR7, UR5, URZ ;  /* 0x00000005070a7299 */ /* 0x000fe2000800063f */
[----:B------:R-:W-:Y:S01]  /*2f6d0*/  IMAD.MOV.U32 R9, RZ, RZ, 0x1 ;  /* 0x00000001ff097424 */ /* 0x000fe200078e00ff */
[----:B------:R-:W-:Y:S01]  /*2f6e0*/  ULDC UR4, c[0x0][0x600] ;  /* 0x0001800000047ab9 */ /* 0x000fe20000000800 */
[----:B------:R-:W-:Y:S01]  /*2f6f0*/  ULDC UR7, c[0x0][0x14] ;  /* 0x0000050000077ab9 */ /* 0x000fe20000000800 */
[----:B------:R-:W-:Y:S01]  /*2f700*/  IMAD.MOV.U32 R6, RZ, RZ, RZ ;  /* 0x000000ffff067224 */ /* 0x000fe200078e00ff */
[----:B------:R-:W-:-:S02]  /*2f710*/  UIMAD.WIDE.U32 UR22, UR8, UR7, URZ ;  /* 0x00000007081672a5 */ /* 0x000fc4000f8e003f */
[----:B------:R-:W-:Y:S01]  /*2f720*/  UIMAD UR13, UR9, UR7, URZ ;  /* 0x00000007090d72a4 */ /* 0x000fe2000f8e023f */
[----:B------:R-:W-:Y:S01]  /*2f730*/  UMOV UR11, 0x1 ;  /* 0x00000001000b7882 */ /* 0x000fe20000000000 */
[----:B------:R-:W-:Y:S02]  /*2f740*/  ULOP3.LUT UR21, UR6, 0x2, URZ, 0xfc, !UPT ;  /* 0x0000000206157892 */ /* 0x000fe4000f8efc3f */
[----:B------:R-:W-:Y:S02]  /*2f750*/  UIADD3 UR4, UR4, -0x1, URZ ;  /* 0xffffffff04047890 */ /* 0x000fe4000fffe03f */
[----:B------:R-:W-:Y:S01]  /*2f760*/  USHF.L.U32 UR5, UR11, UR5, URZ ;  /* 0x000000050b057299 */ /* 0x000fe2000800063f */
[----:B0-----:R-:W-:Y:S01]  /*2f770*/  VIADD R0, R0, 0x7f ;  /* 0x0000007f00007836 */ /* 0x001fe20000000000 */
[----:B------:R-:W-:Y:S02]  /*2f780*/  ULOP3.LUT UR19, URZ, UR10, URZ, 0x33, !UPT ;  /* 0x0000000a3f137292 */ /* 0x000fe4000f8e333f */
[----:B------:R-:W-:-:S02]  /*2f790*/  UIADD3 UR13, UR23, UR13, URZ ;  /* 0x0000000d170d7290 */ /* 0x000fc4000fffe03f */
[----:B------:R-:W-:Y:S01]  /*2f7a0*/  SHF.R.S32.HI R3, RZ, 0x1f, R0 ;  /* 0x0000001fff037819 */ /* 0x000fe20000011400 */
[----:B------:R-:W-:-:S03]  /*2f7b0*/  ULDC.64 UR24, c[0x0][0x198] ;  /* 0x0000660000187ab9 */ /* 0x000fc60000000a00 */
[----:B------:R-:W-:Y:S01]  /*2f7c0*/  LEA.HI R3, R3, R0, RZ, 0x7 ;  /* 0x0000000003037211 */ /* 0x000fe200078f38ff */
[C---:B-1----:R-:W-:Y:S02]  /*2f7d0*/  IMAD.SHL.U32 R16, R10.reuse, 0x40, RZ ;  /* 0x000000400a107824 */ /* 0x042fe400078e00ff */
[----:B------:R-:W-:Y:S01]  /*2f7e0*/  IMAD.SHL.U32 R10, R10, 0x2000, RZ ;  /* 0x000020000a0a7824 */ /* 0x000fe200078e00ff */
[----:B------:R-:W-:Y:S01]  /*2f7f0*/  SHF.R.S32.HI R7, RZ, 0x7, R3 ;  /* 0x00000007ff077819 */ /* 0x000fe20000011403 */
[----:B------:R-:W-:Y:S01]  /*2f800*/  IMAD.MOV.U32 R0, RZ, RZ, 0x1 ;  /* 0x00000001ff007424 */ /* 0x000fe200078e00ff */
[----:B------:R-:W-:Y:S02]  /*2f810*/  LOP3.LUT R16, R16, 0x40, RZ, 0xc0, !PT ;  /* 0x0000004010107812 */ /* 0x000fe400078ec0ff */
[----:B------:R-:W-:Y:S01]  /*2f820*/  LOP3.LUT R10, R10, 0x2000, RZ, 0xc0, !PT ;  /* 0x000020000a0a7812 */ /* 0x000fe200078ec0ff */
[----:B------:R-:W-:-:S07]  /*2f830*/  VIADD R17, R7, 0x1 ;  /* 0x0000000107117836 */ /* 0x000fce0000000000 */
.L_x_120:
[----:B------:R-:W-:-:S03]  /*2f840*/  UMOV UR7, 0xffffffff ;  /* 0xffffffff00077882 */ /* 0x000fc60000000000 */
[----:B------:R-:W-:Y:S05]  /*2f850*/  BRA.DIV UR7, `(.L_x_110) ;  /* 0x0000000e078c7947 */ /* 0x000fea000b800000 */
[----:B------:R-:W-:-:S13]  /*2f860*/  ELECT P0, URZ, PT ;  /* 0x00000000003f782f */ /* 0x000fda0003800000 */
.L_x_129:
[----:B------:R-:W0:Y:S01]  /*2f870*/  LDC R2, c[0x0][0x28c] ;  /* 0x0000a300ff027b82 */ /* 0x000e220000000800 */
[----:B------:R-:W-:Y:S01]  /*2f880*/  BSSY B1, `(.L_x_111) ;  /* 0x000003a000017945 */ /* 0x000fe20003800000 */
[----:B0-----:R-:W-:-:S13]  /*2f890*/  ISETP.LT.OR P0, PT, R2, 0x1, !P0 ;  /* 0x000000010200780c */ /* 0x001fda0004701670 */
[----:B------:R-:W-:Y:S05]  /*2f8a0*/  @P0 BRA `(.L_x_112) ;  /* 0x0000000000dc0947 */ /* 0x000fea0003800000 */
[----:B------:R-:W-:Y:S02]  /*2f8b0*/  IMAD R2, R5, 0x80, R16 ;  /* 0x0000008005027824 */ /* 0x000fe400078e0210 */
[----:B------:R-:W-:Y:S02]  /*2f8c0*/  IMAD.SHL.U32 R3, R4, 0x200, RZ ;  /* 0x0000020004037824 */ /* 0x000fe400078e00ff */
[----:B------:R-:W-:Y:S02]  /*2f8d0*/  IMAD.MOV.U32 R14, RZ, RZ, RZ ;  /* 0x000000ffff0e7224 */ /* 0x000fe400078e00ff */
[----:B------:R-:W-:Y:S02]  /*2f8e0*/  IMAD.MOV.U32 R4, RZ, RZ, R17 ;  /* 0x000000ffff047224 */ /* 0x000fe400078e0011 */
[----:B------:R-:W-:Y:S02]  /*2f8f0*/  IMAD.MOV.U32 R5, RZ, RZ, R0 ;  /* 0x000000ffff057224 */ /* 0x000fe400078e0000 */
[----:B------:R-:W-:-:S07]  /*2f900*/  IMAD.MOV.U32 R13, RZ, RZ, R6 ;  /* 0x000000ffff0d7224 */ /* 0x000fce00078e0006 */
.L_x_115:
[----:B------:R-:W0:Y:S01]  /*2f910*/  S2R R15, SR_CgaCtaId ;  /* 0x00000000000f7919 */ /* 0x000e220000008800 */
[----:B------:R-:W-:-:S04]  /*2f920*/  MOV R8, 0x400 ;  /* 0x0000040000087802 */ /* 0x000fc80000000f00 */
[----:B0-----:R-:W-:Y:S02]  /*2f930*/  LEA R8, R15, R8, 0x18 ;  /* 0x000000080f087211 */ /* 0x001fe400078ec0ff */
[----:B------:R-:W-:-:S03]  /*2f940*/  SHF.L.U32 R15, R5, 0x1f, RZ ;  /* 0x0000001f050f7819 */ /* 0x000fc600000006ff */
[----:B------:R-:W-:-:S04]  /*2f950*/  IMAD R12, R13, 0x8, R8 ;  /* 0x000000080d0c7824 */ /* 0x000fc800078e0208 */
[----:B------:R-:W0:Y:S02]  /*2f960*/  SYNCS.PHASECHK.TRANS64.TRYWAIT P0, [R12+URZ+0x10], R15 ;  /* 0x0000100f0c0075a7 */ /* 0x000e24000800017f */
[----:B0-----:R-:W-:Y:S05]  /*2f970*/  @!P0 BRA `(.L_x_113) ;  /* 0x0000000c00648947 */ /* 0x001fea0003800000 */
.L_x_130:
[----:B------:R-:W1:Y:S01]  /*2f980*/  S2R R18, SR_TID.X ;  /* 0x0000000000127919 */ /* 0x000e620000002100 */
[----:B------:R-:W-:-:S04]  /*2f990*/  UPRMT UR7, UR21, 0x9910, URZ ;  /* 0x0000991015077896 */ /* 0x000fc8000800003f */
[----:B------:R-:W-:Y:S01]  /*2f9a0*/  UISETP.NE.AND UP0, UPT, UR7, 0x2, UPT ;  /* 0x000000020700788c */ /* 0x000fe2000bf05270 */
[----:B-1----:R-:W-:-:S13]  /*2f9b0*/  LOP3.LUT P0, RZ, R18, 0x7f, RZ, 0xc0, !PT ;  /* 0x0000007f12ff7812 */ /* 0x002fda000780c0ff */
[----:B0-----:R-:W0:Y:S02]  /*2f9c0*/  @!P0 LDC R15, c[0x0][0x500] ;  /* 0x00014000ff0f8b82 */ /* 0x001e240000000800 */
[----:B0-----:R0:W-:Y:S01]  /*2f9d0*/  @!P0 SYNCS.ARRIVE.TRANS64 RZ, [R12+URZ], R15 ;  /* 0x0000000f0cff89a7 */ /* 0x0011e2000800003f */
[----:B------:R-:W-:-:S13]  /*2f9e0*/  PLOP3.LUT P0, PT, PT, PT, UP0, 0x80, 0x0 ;  /* 0x000000000000781c */ /* 0x000fda0003f0f008 */
[----:B0-----:R-:W-:Y:S05]  /*2f9f0*/  @P0 BRA `(.L_x_114) ;  /* 0x0000000000040947 */ /* 0x001fea0003800000 */
[----:B------:R-:W-:Y:S01]  /*2fa00*/  BPT.TRAP 0x1 ;  /* 0x000000040000795c */ /* 0x000fe20000300000 */
.L_x_114:
[----:B------:R-:W-:Y:S01]  /*2fa10*/  R2UR UR9, R12 ;  /* 0x000000000c0972ca */ /* 0x000fe200000e0000 */
[C---:B------:R-:W-:Y:S01]  /*2fa20*/  IMAD R12, R13.reuse, 0x10000, R8 ;  /* 0x000100000d0c7824 */ /* 0x040fe200078e0208 */
[----:B------:R-:W-:Y:S01]  /*2fa30*/  R2UR UR18, R8 ;  /* 0x00000000081272ca */ /* 0x000fe200000e0000 */
[----:B------:R-:W-:Y:S01]  /*2fa40*/  IMAD R8, R13, 0x4000, R10 ;  /* 0x000040000d087824 */ /* 0x000fe200078e020a */
[----:B------:R-:W-:Y:S01]  /*2fa50*/  UIADD3 UR14, UP0, UR24, 0xf0, URZ ;  /* 0x000000f0180e7890 */ /* 0x000fe2000ff1e03f */
[----:B------:R-:W-:Y:S01]  /*2fa60*/  VIADD R4, R4, 0xffffffff ;  /* 0xffffffff04047836 */ /* 0x000fe20000000000 */
[----:B------:R-:W-:Y:S01]  /*2fa70*/  R2UR UR7, R12 ;  /* 0x000000000c0772ca */ /* 0x000fe200000e0000 */
[----:B------:R-:W-:Y:S01]  /*2fa80*/  UIADD3 UR26, UP1, UR24, 0x1f0, URZ ;  /* 0x000001f0181a7890 */ /* 0x000fe2000ff3e03f */
[----:B------:R-:W-:Y:S01]  /*2fa90*/  R2UR UR8, R8 ;  /* 0x00000000080872ca */ /* 0x000fe200000e0000 */
[----:B------:R-:W-:Y:S01]  /*2faa0*/  UIADD3.X UR15, URZ, UR25, URZ, UP0, !UPT ;  /* 0x000000193f0f7290 */ /* 0x000fe200087fe43f */
[----:B------:R-:W-:Y:S01]  /*2fab0*/  R2UR UR11, R3 ;  /* 0x00000000030b72ca */ /* 0x000fe200000e0000 */
[----:B------:R-:W-:Y:S01]  /*2fac0*/  VIADD R13, R13, 0x1 ;  /* 0x000000010d0d7836 */ /* 0x000fe20000000000 */
[----:B------:R-:W-:Y:S01]  /*2fad0*/  R2UR UR10, R14 ;  /* 0x000000000e0a72ca */ /* 0x000fe200000e0000 */
[----:B------:R-:W-:Y:S01]  /*2fae0*/  UIADD3.X UR27, URZ, UR25, URZ, UP1, !UPT ;  /* 0x000000193f1b7290 */ /* 0x000fe20008ffe43f */
[----:B------:R-:W-:Y:S01]  /*2faf0*/  R2UR UR12, R11 ;  /* 0x000000000b0c72ca */ /* 0x000fe200000e0000 */
[----:B------:R-:W-:Y:S01]  /*2fb00*/  UMOV UR16, 0x0 ;  /* 0x0000000000107882 */ /* 0x000fe20000000000 */
[----:B------:R-:W-:Y:S01]  /*2fb10*/  R2UR UR20, R2 ;  /* 0x00000000021472ca */ /* 0x000fe200000e0000 */
[----:B------:R-:W-:Y:S01]  /*2fb20*/  UMOV UR17, 0x10000000 ;  /* 0x1000000000117882 */ /* 0x000fe20000000000 */
[----:B------:R-:W-:Y:S01]  /*2fb30*/  ISETP.GT.AND P1, PT, R4, 0x1, PT ;  /* 0x000000010400780c */ /* 0x000fe20003f24270 */
[----:B------:R-:W-:Y:S01]  /*2fb40*/  UIADD3 UR7, UR7, 0x100, URZ ;  /* 0x0000010007077890 */ /* 0x000fe2000fffe03f */
[----:B------:R-:W-:Y:S01]  /*2fb50*/  ISETP.NE.AND P0, PT, R13, 0x2, PT ;  /* 0x000000020d00780c */ /* 0x000fe20003f05270 */
[----:B------:R-:W-:Y:S01]  /*2fb60*/  UIADD3 UR18, UR18, 0x20100, UR8 ;  /* 0x0002010012127890 */ /* 0x000fe2000fffe008 */
[----:B------:R-:W-:Y:S01]  /*2fb70*/  VIADD R14, R14, 0x80 ;  /* 0x000000800e0e7836 */ /* 0x000fe20000000000 */
[----:B------:R-:W-:Y:S01]  /*2fb80*/  UMOV UR28, 0x30000 ;  /* 0x00030000001c7882 */ /* 0x000fe20000000000 */
[----:B------:R-:W-:-:S02]  /*2fb90*/  SEL R8, RZ, 0x1, P0 ;  /* 0x00000001ff087807 */ /* 0x000fc40000000000 */
[----:B------:R-:W-:Y:S01]  /*2fba0*/  UMOV UR8, UR7 ;  /* 0x0000000700087c82 */ /* 0x000fe20008000000 */
[----:B------:R-:W-:Y:S01]  /*2fbb0*/  SEL R13, R13, RZ, P0 ;  /* 0x000000ff0d0d7207 */ /* 0x000fe20000000000 */
[----:B------:R0:W-:Y:S01]  /*2fbc0*/  UTMALDG.3D [UR8], [UR14], desc[UR16] ;  /* 0x000010080e0075b4 */ /* 0x0001e20008011000 */
[----:B------:R-:W-:Y:S01]  /*2fbd0*/  LOP3.LUT R5, R5, R8, RZ, 0x3c, !PT ;  /* 0x0000000805057212 */ /* 0x000fe200078e3cff */
[----:B0-----:R-:W-:Y:S01]  /*2fbe0*/  UMOV UR11, UR20 ;  /* 0x00000014000b7c82 */ /* 0x001fe20008000000 */
[----:B------:R-:W-:Y:S02]  /*2fbf0*/  UMOV UR8, UR18 ;  /* 0x0000001200087c82 */ /* 0x000fe40008000000 */
[----:B------:R0:W-:Y:S02]  /*2fc00*/  UTMALDG.3D.MULTICAST [UR8], [UR26], UR28, desc[UR16] ;  /* 0x000010081a0073b4 */ /* 0x0001e4000801181c */
[----:B0-----:R-:W-:Y:S05]  /*2fc10*/  @P1 BRA `(.L_x_115) ;  /* 0xfffffffc003c1947 */ /* 0x001fea000383ffff */
.L_x_112:
[----:B------:R-:W-:Y:S05]  /*2fc20*/  BSYNC B1 ;  /* 0x0000000000017941 */ /* 0x000fea0003800000 */
.L_x_111:
[----:B------:R-:W2:Y:S01]  /*2fc30*/  LDL.LU R15, [R1+0x468] ;  /* 0x00046800010f7983 */ /* 0x000ea20000300800 */
[----:B------:R-:W-:Y:S01]  /*2fc40*/  LOP3.LUT P2, RZ, R9, 0xff, RZ, 0xc0, !PT ;  /* 0x000000ff09ff7812 */ /* 0x000fe2000784c0ff */
[----:B------:R-:W-:Y:S01]  /*2fc50*/  IMAD.IADD R6, R7, 0x1, R6 ;  /* 0x0000000107067824 */ /* 0x000fe200078e0206 */
[----:B------:R-:W-:Y:S01]  /*2fc60*/  ULDC.64 UR8, c[0x0][0x650] ;  /* 0x0001940000087ab9 */ /* 0x000fe20000000a00 */
[----:B------:R-:W3:Y:S01]  /*2fc70*/  LDL.LU R12, [R1+0x46c] ;  /* 0x00046c00010c7983 */ /* 0x000ee20000300800 */
[----:B------:R-:W-:Y:S01]  /*2fc80*/  BSSY B1, `(.L_x_116) ;  /* 0x0000070000017945 */ /* 0x000fe20003800000 */
[----:B------:R-:W-:Y:S01]  /*2fc90*/  IMAD.MOV.U32 R4, RZ, RZ, -0x1 ;  /* 0xffffffffff047424 */ /* 0x000fe200078e00ff */
[----:B------:R-:W-:Y:S01]  /*2fca0*/  SHF.R.U32.HI R2, RZ, 0x1, R6 ;  /* 0x00000001ff027819 */ /* 0x000fe20000011606 */
[----:B------:R-:W-:Y:S01]  /*2fcb0*/  IMAD.MOV.U32 R5, RZ, RZ, -0x1 ;  /* 0xffffffffff057424 */ /* 0x000fe200078e00ff */
[----:B------:R-:W-:Y:S01]  /*2fcc0*/  ISETP.GT.U32.AND P0, PT, R6, 0x1, PT ;  /* 0x000000010600780c */ /* 0x000fe20003f04070 */
[----:B------:R-:W-:Y:S01]  /*2fcd0*/  IMAD.MOV.U32 R11, RZ, RZ, -0x1 ;  /* 0xffffffffff0b7424 */ /* 0x000fe200078e00ff */
[----:B------:R-:W-:-:S02]  /*2fce0*/  LOP3.LUT R2, R2, 0x1, RZ, 0xc0, !PT ;  /* 0x0000000102027812 */ /* 0x000fc400078ec0ff */
[C---:B------:R-:W-:Y:S01]  /*2fcf0*/  ISETP.LT.U32.AND P0, PT, R7.reuse, 0x2, P0 ;  /* 0x000000020700780c */ /* 0x040fe20000701070 */
[----:B------:R-:W0:Y:S01]  /*2fd00*/  @P2 S2R R3, SR_CgaCtaId ;  /* 0x0000000000032919 */ /* 0x000e220000008800 */
[----:B------:R-:W-:Y:S02]  /*2fd10*/  ISETP.NE.U32.AND P1, PT, R2, 0x1, PT ;  /* 0x000000010200780c */ /* 0x000fe40003f25070 */
[----:B------:R-:W-:Y:S02]  /*2fd20*/  @P2 MOV R2, 0x400 ;  /* 0x0000040000022802 */ /* 0x000fe40000000f00 */
[----:B------:R-:W-:Y:S02]  /*2fd30*/  ISETP.GT.U32.AND P1, PT, R7, 0x1, !P1 ;  /* 0x000000010700780c */ /* 0x000fe40004f24070 */
[----:B------:R-:W-:Y:S02]  /*2fd40*/  LOP3.LUT R6, R6, 0x1, RZ, 0xc0, !PT ;  /* 0x0000000106067812 */ /* 0x000fe400078ec0ff */
[----:B------:R-:W-:-:S02]  /*2fd50*/  PRMT R9, RZ, 0x7610, R9 ;  /* 0x00007610ff097816 */ /* 0x000fc40000000009 */
[----:B0-----:R-:W-:Y:S02]  /*2fd60*/  @P2 LEA R2, R3, R2, 0x18 ;  /* 0x0000000203022211 */ /* 0x001fe400078ec0ff */
[----:B------:R-:W-:Y:S02]  /*2fd70*/  SEL R3, RZ, 0x1, !P0 ;  /* 0x00000001ff037807 */ /* 0x000fe40004000000 */
[----:B------:R0:W-:Y:S02]  /*2fd80*/  @P2 SYNCS.ARRIVE.TRANS64.A1T0 RZ, [R2+URZ+0x38], RZ ;  /* 0x000038ff02ff29a7 */ /* 0x0001e4000810003f */
[----:B0-----:R-:W-:-:S04]  /*2fd90*/  SEL R2, RZ, 0x1, !P1 ;  /* 0x00000001ff027807 */ /* 0x001fc80004800000 */
[----:B------:R-:W-:Y:S02]  /*2fda0*/  LOP3.LUT R0, R2, R0, R3, 0x96, !PT ;  /* 0x0000000002007212 */ /* 0x000fe400078e9603 */
[----:B------:R-:W-:Y:S02]  /*2fdb0*/  PRMT R2, RZ, 0x7610, R2 ;  /* 0x00007610ff027816 */ /* 0x000fe40000000002 */
[----:B---3--:R-:W-:-:S04]  /*2fdc0*/  IADD3 R12, P0, R12, UR22, RZ ;  /* 0x000000160c0c7c10 */ /* 0x008fc8000ff1e0ff */
[----:B--2---:R-:W-:Y:S01]  /*2fdd0*/  IADD3.X R15, R15, UR13, RZ, P0, !PT ;  /* 0x0000000d0f0f7c10 */ /* 0x004fe200087fe4ff */
[----:B------:R0:W-:Y:S01]  /*2fde0*/  STL [R1+0x46c], R12 ;  /* 0x00046c0c01007387 */ /* 0x0001e20000100800 */
[----:B------:R-:W-:-:S03]  /*2fdf0*/  ISETP.GE.U32.AND P0, PT, R12, UR8, PT ;  /* 0x000000080c007c0c */ /* 0x000fc6000bf06070 */
[----:B------:R0:W-:Y:S01]  /*2fe00*/  STL [R1+0x468], R15 ;  /* 0x0004680f01007387 */ /* 0x0001e20000100800 */
[----:B------:R-:W-:-:S13]  /*2fe10*/  ISETP.GE.U32.AND.EX P0, PT, R15, UR9, PT, P0 ;  /* 0x000000090f007c0c */ /* 0x000fda000bf06100 */
[----:B0-----:R-:W-:Y:S05]  /*2fe20*/  @P0 BRA `(.L_x_117) ;  /* 0x0000000400540947 */ /* 0x001fea0003800000 */
[----:B------:R-:W0:Y:S01]  /*2fe30*/  S2R R8, SR_CTAID.X ;  /* 0x0000000000087919 */ /* 0x000e220000002500 */
[----:B------:R-:W1:Y:S01]  /*2fe40*/  LDC R18, c[0x0][0x65c] ;  /* 0x00019700ff127b82 */ /* 0x000e620000000800 */
[----:B------:R-:W-:Y:S01]  /*2fe50*/  ULDC UR7, c[0x0][0x150] ;  /* 0x0000540000077ab9 */ /* 0x000fe20000000800 */
[----:B------:R-:W-:Y:S01]  /*2fe60*/  ULDC.64 UR8, c[0x0][0x628] ;  /* 0x00018a0000087ab9 */ /* 0x000fe20000000a00 */
[----:B------:R-:W2:Y:S01]  /*2fe70*/  S2R R2, SR_CTAID.Y ;  /* 0x0000000000027919 */ /* 0x000ea20000002600 */
[----:B------:R-:W-:Y:S01]  /*2fe80*/  ISETP.NE.U32.AND P0, PT, RZ, UR8, PT ;  /* 0x00000008ff007c0c */ /* 0x000fe2000bf05070 */
[----:B------:R-:W-:-:S03]  /*2fe90*/  ULDC UR10, c[0x0][0x630] ;  /* 0x00018c00000a7ab9 */ /* 0x000fc60000000800 */
[----:B------:R-:W3:Y:S01]  /*2fea0*/  LDC R5, c[0x0][0x144] ;  /* 0x00005100ff057b82 */ /* 0x000ee20000000800 */
[----:B------:R-:W-:-:S07]  /*2feb0*/  ISETP.NE.AND.EX P0, PT, RZ, UR9, PT, P0 ;  /* 0x00000009ff007c0c */ /* 0x000fce000bf05300 */
[----:B------:R-:W4:Y:S01]  /*2fec0*/  LDC R13, c[0x0][0x148] ;  /* 0x00005200ff0d7b82 */ /* 0x000f220000000800 */
[----:B-1----:R-:W-:Y:S02]  /*2fed0*/  ISETP.NE.AND P3, PT, R18, 0x1, PT ;  /* 0x000000011200780c */ /* 0x002fe40003f65270 */
[----:B0-----:R-:W-:Y:S02]  /*2fee0*/  I2FP.F32.U32 R3, R8 ;  /* 0x0000000800037245 */ /* 0x001fe40000201000 */
[----:B--2---:R-:W-:-:S03]  /*2fef0*/  I2FP.F32.U32 R4, R2 ;  /* 0x0000000200047245 */ /* 0x004fc60000201000 */
[----:B------:R-:W-:Y:S01]  /*2ff00*/  FMUL R3, R3, UR7 ;  /* 0x0000000703037c20 */ /* 0x000fe20008400000 */
[----:B------:R-:W-:Y:S02]  /*2ff10*/  ULDC UR7, c[0x0][0x154] ;  /* 0x0000550000077ab9 */ /* 0x000fe40000000800 */
[----:B------:R-:W-:-:S03]  /*2ff20*/  FMUL R11, R4, UR7 ;  /* 0x00000007040b7c20 */ /* 0x000fc60008400000 */
[----:B------:R-:W0:Y:S08]  /*2ff30*/  F2I.U32.TRUNC.NTZ R3, R3 ;  /* 0x0000000300037305 */ /* 0x000e30000020f000 */
[----:B------:R-:W1:Y:S01]  /*2ff40*/  F2I.U32.TRUNC.NTZ R11, R11 ;  /* 0x0000000b000b7305 */ /* 0x000e62000020f000 */
[----:B0-----:R-:W-:Y:S02]  /*2ff50*/  IMAD.MOV R4, RZ, RZ, -R3 ;  /* 0x000000ffff047224 */ /* 0x001fe400078e0a03 */
[----:B------:R-:W-:-:S02]  /*2ff60*/  IMAD.MOV.U32 R3, RZ, RZ, R15 ;  /* 0x000000ffff037224 */ /* 0x000fc400078e000f */
[----:B---3--:R-:W-:Y:S02]  /*2ff70*/  IMAD R8, R5, R4, R8 ;  /* 0x0000000405087224 */ /* 0x008fe400078e0208 */
[----:B-1----:R-:W-:-:S04]  /*2ff80*/  IMAD.MOV R4, RZ, RZ, -R11 ;  /* 0x000000ffff047224 */ /* 0x002fc800078e0a0b */
[----:B----4-:R-:W-:Y:S02]  /*2ff90*/  @P3 IMAD R8, R13, R4, R2 ;  /* 0x000000040d083224 */ /* 0x010fe400078e0202 */
[----:B------:R-:W-:Y:S01]  /*2ffa0*/  IMAD.MOV.U32 R2, RZ, RZ, R12 ;  /* 0x000000ffff027224 */ /* 0x000fe200078e000c */
[----:B------:R-:W-:Y:S06]  /*2ffb0*/  @!P0 BRA `(.L_x_118) ;  /* 0x0000000000288947 */ /* 0x000fec0003800000 */
[----:B------:R-:W-:Y:S02]  /*2ffc0*/  ULDC UR7, c[0x0][0x634] ;  /* 0x00018d0000077ab9 */ /* 0x000fe40000000800 */
[----:B------:R-:W-:-:S05]  /*2ffd0*/  IADD3 R3, P0, R12, UR7, RZ ;  /* 0x000000070c037c10 */ /* 0x000fca000ff1e0ff */
[----:B------:R-:W-:-:S04]  /*2ffe0*/  IMAD.X R11, RZ, RZ, R15, P0 ;  /* 0x000000ffff0b7224 */ /* 0x000fc800000e060f */
[----:B------:R-:W-:-:S04]  /*2fff0*/  IMAD.WIDE.U32 R4, R11, UR8, RZ ;  /* 0x000000080b047c25 */ /* 0x000fc8000f8e00ff */
[----:B------:R-:W-:-:S04]  /*30000*/  IMAD.WIDE.U32 R4, P0, R3, UR9, R4 ;  /* 0x0000000903047c25 */ /* 0x000fc8000f800004 */
[----:B------:R-:W-:-:S04]  /*30010*/  IMAD.WIDE.U32 R2, R3, UR8, RZ ;  /* 0x0000000803027c25 */ /* 0x000fc8000f8e00ff */
[----:B------:R-:W-:Y:S01]  /*30020*/  IMAD.MOV.U32 R2, RZ, RZ, R5 ;  /* 0x000000ffff027224 */ /* 0x000fe200078e0005 */
[----:B------:R-:W-:Y:S01]  /*30030*/  IADD3 RZ, P1, R3, R4, RZ ;  /* 0x0000000403ff7210 */ /* 0x000fe20007f3e0ff */
[----:B------:R-:W-:-:S04]  /*30040*/  IMAD.X R3, RZ, RZ, RZ, P0 ;  /* 0x000000ffff037224 */ /* 0x000fc800000e06ff */
[----:B------:R-:W-:-:S08]  /*30050*/  IMAD.WIDE.U32.X R2, R11, UR9, R2, P1 ;  /* 0x000000090b027c25 */ /* 0x000fd000088e0402 */
.L_x_118:
[--C-:B------:R-:W-:Y:S01]  /*30060*/  SHF.R.U64 R11, R2, UR10, R3.reuse ;  /* 0x0000000a020b7c19 */ /* 0x100fe20008001203 */
[----:B------:R-:W-:Y:S01]  /*30070*/  ULDC.64 UR8, c[0x0][0x620] ;  /* 0x0001880000087ab9 */ /* 0x000fe20000000a00 */
[----:B------:R-:W-:Y:S01]  /*30080*/  SHF.R.U32.HI R2, RZ, UR10, R3 ;  /* 0x0000000aff027c19 */ /* 0x000fe20008011603 */
[----:B------:R-:W-:Y:S01]  /*30090*/  IMAD.MOV.U32 R3, RZ, RZ, R15 ;  /* 0x000000ffff037224 */ /* 0x000fe200078e000f */
[----:B------:R-:W-:Y:S01]  /*300a0*/  IADD3 R13, P0, RZ, -R11, RZ ;  /* 0x8000000bff0d7210 */ /* 0x000fe20007f1e0ff */
[----:B------:R-:W-:-:S04]  /*300b0*/  ULDC UR7, c[0x0][0x618] ;  /* 0x0001860000077ab9 */ /* 0x000fc80000000800 */
[----:B------:R-:W-:-:S04]  /*300c0*/  IMAD.X R2, RZ, RZ, ~R2, P0 ;  /* 0x000000ffff027224 */ /* 0x000fc800000e0e02 */
[----:B------:R-:W-:-:S04]  /*300d0*/  IMAD R2, R2, UR8, RZ ;  /* 0x0000000802027c24 */ /* 0x000fc8000f8e02ff */
[----:B------:R-:W-:Y:S02]  /*300e0*/  IMAD R5, R13, UR9, R2 ;  /* 0x000000090d057c24 */ /* 0x000fe4000f8e0202 */
[----:B------:R-:W-:-:S04]  /*300f0*/  IMAD.MOV.U32 R2, RZ, RZ, R12 ;  /* 0x000000ffff027224 */ /* 0x000fc800078e000c */
[----:B------:R-:W-:Y:S01]  /*30100*/  IMAD.WIDE.U32 R2, R13, UR8, R2 ;  /* 0x000000080d027c25 */ /* 0x000fe2000f8e0002 */
[----:B------:R-:W-:Y:S02]  /*30110*/  ULDC.64 UR8, c[0x0][0x640] ;  /* 0x0001900000087ab9 */ /* 0x000fe40000000a00 */
[----:B------:R-:W-:Y:S01]  /*30120*/  ISETP.NE.U32.AND P0, PT, RZ, UR8, PT ;  /* 0x00000008ff007c0c */ /* 0x000fe2000bf05070 */
[----:B------:R-:W-:-:S03]  /*30130*/  IMAD.IADD R3, R3, 0x1, R5 ;  /* 0x0000000103037824 */ /* 0x000fc600078e0205 */
[----:B------:R-:W-:Y:S02]  /*30140*/  ISETP.NE.AND.EX P0, PT, RZ, UR9, PT, P0 ;  /* 0x00000009ff007c0c */ /* 0x000fe4000bf05300 */
[--C-:B------:R-:W-:Y:S02]  /*30150*/  SHF.R.U64 R12, R2, UR7, R3.reuse ;  /* 0x00000007020c7c19 */ /* 0x100fe40008001203 */
[----:B------:R-:W-:Y:S01]  /*30160*/  SHF.R.U32.HI R3, RZ, UR7, R3 ;  /* 0x00000007ff037c19 */ /* 0x000fe20008011603 */
[----:B------:R-:W-:-:S03]  /*30170*/  ULDC UR7, c[0x0][0x608] ;  /* 0x0001820000077ab9 */ /* 0x000fc60000000800 */
[--C-:B------:R-:W-:Y:S02]  /*30180*/  SHF.R.U64 R13, R12, UR7, R3.reuse ;  /* 0x000000070c0d7c19 */ /* 0x100fe40008001203 */
[----:B------:R-:W-:Y:S01]  /*30190*/  SHF.R.U32.HI R2, RZ, UR7, R3 ;  /* 0x00000007ff027c19 */ /* 0x000fe20008011603 */
[----:B------:R-:W-:-:S03]  /*301a0*/  ULDC UR7, c[0x0][0x658] ;  /* 0x0001960000077ab9 */ /* 0x000fc60000000800 */
[--C-:B------:R-:W-:Y:S02]  /*301b0*/  SHF.R.U64 R14, R13, UR7, R2.reuse ;  /* 0x000000070d0e7c19 */ /* 0x100fe40008001202 */
[----:B------:R-:W-:-:S03]  /*301c0*/  SHF.R.U32.HI R3, RZ, UR7, R2 ;  /* 0x00000007ff037c19 */ /* 0x000fc60008011602 */
        /* <DEDUP_REMOVED lines=12> */
.L_x_119:
[----:B------:R-:W-:Y:S01]  /*30290*/  ULDC UR7, c[0x0][0x648] ;  /* 0x0001920000077ab9 */ /* 0x000fe20000000800 */
[----:B------:R-:W-:Y:S02]  /*302a0*/  LOP3.LUT R13, R13, UR19, RZ, 0xc0, !PT ;  /* 0x000000130d0d7c12 */ /* 0x000fe4000f8ec0ff */
[----:B------:R-:W-:Y:S01]  /*302b0*/  SHF.R.U64 R2, R2, UR7, R3 ;  /* 0x0000000702027c19 */ /* 0x000fe20008001203 */
[----:B------:R-:W-:-:S04]  /*302c0*/  ULDC UR7, c[0x0][0x638] ;  /* 0x00018e0000077ab9 */ /* 0x000fc80000000800 */
[----:B------:R-:W-:Y:S02]  /*302d0*/  IMAD.MOV R3, RZ, RZ, -R2 ;  /* 0x000000ffff037224 */ /* 0x000fe400078e0a02 */
[----:B------:R-:W-:Y:S02]  /*302e0*/  IMAD R13, R2, UR5, R13 ;  /* 0x00000005020d7c24 */ /* 0x000fe4000f8e020d */
[----:B------:R-:W-:Y:S01]  /*302f0*/  IMAD R14, R3, UR7, R14 ;  /* 0x00000007030e7c24 */ /* 0x000fe2000f8e020e */
[----:B------:R-:W-:Y:S01]  /*30300*/  ULDC UR7, c[0x0][0x610] ;  /* 0x0001840000077ab9 */ /* 0x000fe20000000800 */
[----:B------:R-:W-:Y:S01]  /*30310*/  LOP3.LUT R3, R12, UR4, RZ, 0xc0, !PT ;  /* 0x000000040c037c12 */ /* 0x000fe2000f8ec0ff */
[----:B------:R-:W-:Y:S01]  /*30320*/  IMAD R8, R13, UR7, R8 ;  /* 0x000000070d087c24 */ /* 0x000fe2000f8e0208 */
[----:B------:R-:W-:Y:S01]  /*30330*/  ULDC UR7, c[0x0][0x600] ;  /* 0x0001800000077ab9 */ /* 0x000fe20000000800 */
[----:B------:R-:W-:Y:S02]  /*30340*/  IMAD.MOV.U32 R2, RZ, RZ, 0x1 ;  /* 0x00000001ff027424 */ /* 0x000fe400078e00ff */
[----:B------:R-:W-:-:S05]  /*30350*/  IMAD R3, R14, UR7, R3 ;  /* 0x000000070e037c24 */ /* 0x000fca000f8e0203 */
[----:B------:R-:W-:Y:S02]  /*30360*/  SEL R5, R3, R8, !P3 ;  /* 0x0000000803057207 */ /* 0x000fe40005800000 */
[----:B------:R-:W-:-:S07]  /*30370*/  SEL R4, R8, R3, !P3 ;  /* 0x0000000308047207 */ /* 0x000fce0005800000 */
.L_x_117:
[----:B------:R-:W-:Y:S05]  /*30380*/  BSYNC B1 ;  /* 0x0000000000017941 */ /* 0x000fea0003800000 */
.L_x_116:
[----:B------:R-:W-:-:S13]  /*30390*/  LOP3.LUT P0, RZ, R2, 0xff, RZ, 0xc0, !PT ;  /* 0x000000ff02ff7812 */ /* 0x000fda000780c0ff */
[----:B------:R-:W-:Y:S05]  /*303a0*/  @P0 BRA `(.L_x_120) ;  /* 0xfffffff400240947 */ /* 0x000fea000383ffff */
[----:B------:R-:W-:Y:S05]  /*303b0*/  BSYNC B0 ;  /* 0x0000000000007941 */ /* 0x000fea0003800000 */
.L_x_109:
[----:B------:R-:W-:-:S03]  /*303c0*/  UMOV UR7, 0xffffffff ;  /* 0xffffffff00077882 */ /* 0x000fc60000000000 */
[----:B------:R-:W-:Y:S05]  /*303d0*/  BRA.DIV UR7, `(.L_x_121) ;  /* 0x0000000207e07947 */ /* 0x000fea000b800000 */
[----:B------:R-:W-:-:S13]  /*303e0*/  ELECT P0, URZ, PT ;  /* 0x00000000003f782f */ /* 0x000fda0003800000 */
.L_x_133:
[----:B------:R-:W-:Y:S04]  /*303f0*/  BSSY B0, `(.L_x_122) ;  /* 0x000001a000007945 */ /* 0x000fe80003800000 */
[----:B------:R-:W-:Y:S05]  /*30400*/  @!P0 BRA `(.L_x_123) ;  /* 0x0000000000608947 */ /* 0x000fea0003800000 */
[----:B------:R-:W-:-:S04]  /*30410*/  ULOP3.LUT UR7, UR6, 0x2, URZ, 0xfc, !UPT ;  /* 0x0000000206077892 */ /* 0x000fc8000f8efc3f */
[----:B------:R-:W-:-:S06]  /*30420*/  UISETP.NE.AND UP0, UPT, UR7, 0x3, UPT ;  /* 0x000000030700788c */ /* 0x000fcc000bf05270 */
[----:B------:R-:W-:-:S13]  /*30430*/  PLOP3.LUT P0, PT, PT, PT, UP0, 0x80, 0x0 ;  /* 0x000000000000781c */ /* 0x000fda0003f0f008 */
[----:B------:R-:W-:Y:S05]  /*30440*/  @!P0 BRA `(.L_x_124) ;  /* 0x0000000000048947 */ /* 0x000fea0003800000 */
[----:B------:R-:W-:Y:S01]  /*30450*/  BPT.TRAP 0x1 ;  /* 0x000000040000795c */ /* 0x000fe20000300000 */
.L_x_124:
[----:B------:R-:W0:Y:S01]  /*30460*/  S2R R3, SR_CgaCtaId ;  /* 0x0000000000037919 */ /* 0x000e220000008800 */
[----:B------:R-:W-:-:S04]  /*30470*/  MOV R2, 0x400 ;  /* 0x0000040000027802 */ /* 0x000fc80000000f00 */
[----:B0-----:R-:W-:Y:S02]  /*30480*/  LEA R3, R3, R2, 0x18 ;  /* 0x0000000203037211 */ /* 0x001fe400078ec0ff */
[----:B------:R-:W-:-:S03]  /*30490*/  SHF.L.U32 R2, R0, 0x1f, RZ ;  /* 0x0000001f00027819 */ /* 0x000fc600000006ff */
[----:B------:R-:W-:-:S04]  /*304a0*/  VIADD R3, R3, 0x10 ;  /* 0x0000001003037836 */ /* 0x000fc80000000000 */
[----:B------:R-:W-:-:S04]  /*304b0*/  IMAD R5, R6, 0x8, R3 ;  /* 0x0000000806057824 */ /* 0x000fc800078e0203 */
[----:B------:R-:W0:Y:S02]  /*304c0*/  SYNCS.PHASECHK.TRANS64.TRYWAIT P0, [R5+URZ], R2 ;  /* 0x00000002050075a7 */ /* 0x000e24000800017f */
[----:B0-----:R-:W-:Y:S05]  /*304d0*/  @!P0 BRA `(.L_x_125) ;  /* 0x0000000000c08947 */ /* 0x001fea0003800000 */
.L_x_134:
[----:B------:R-:W-:-:S05]  /*304e0*/  VIADD R6, R6, 0x1 ;  /* 0x0000000106067836 */ /* 0x000fca0000000000 */
[----:B------:R-:W-:-:S04]  /*304f0*/  ISETP.NE.AND P0, PT, R6, 0x2, PT ;  /* 0x000000020600780c */ /* 0x000fc80003f05270 */
[----:B0-----:R-:W-:Y:S02]  /*30500*/  SEL R5, RZ, 0x1, P0 ;  /* 0x00000001ff057807 */ /* 0x001fe40000000000 */
[----:B------:R-:W-:Y:S02]  /*30510*/  SEL R6, R6, RZ, P0 ;  /* 0x000000ff06067207 */ /* 0x000fe40000000000 */
[----:B------:R-:W-:-:S03]  /*30520*/  LOP3.LUT R0, R0, R5, RZ, 0x3c, !PT ;  /* 0x0000000500007212 */ /* 0x000fc600078e3cff */
[----:B------:R-:W-:Y:S01]  /*30530*/  IMAD R3, R6, 0x8, R3 ;  /* 0x0000000806037824 */ /* 0x000fe200078e0203 */
[----:B------:R-:W-:-:S07]  /*30540*/  SHF.L.U32 R0, R0, 0x1f, RZ ;  /* 0x0000001f00007819 */ /* 0x000fce00000006ff */
.L_x_126:
[----:B0-----:R0:W1:Y:S02]  /*30550*/  SYNCS.PHASECHK.TRANS64.TRYWAIT P0, [R3+URZ], R0 ;  /* 0x00000000030075a7 */ /* 0x001064000800017f */
[----:B-1----:R-:W-:Y:S05]  /*30560*/  @!P0 NANOSLEEP.SYNCS 0x989680 ;  /* 0x009896800000895d */ /* 0x002fea0003900000 */
[----:B------:R-:W1:Y:S02]  /*30570*/  @!P0 SYNCS.PHASECHK.TRANS64 P0, [R3+URZ], R0 ;  /* 0x00000000030085a7 */ /* 0x000e64000800007f */
[----:B-1----:R-:W-:Y:S05]  /*30580*/  @!P0 BRA `(.L_x_126) ;  /* 0xfffffffc00f08947 */ /* 0x002fea000383ffff */
.L_x_123:
[----:B------:R-:W-:Y:S05]  /*30590*/  BSYNC B0 ;  /* 0x0000000000007941 */ /* 0x000fea0003800000 */
.L_x_122:
[----:B------:R-:W-:Y:S05]  /*305a0*/  EXIT ;  /* 0x000000000000794d */ /* 0x000fea0003800000 */
.L_x_21:
[----:B--2---:R-:W-:-:S04]  /*305b0*/  IMAD.U32 R3, RZ, RZ, UR20 ;  /* 0x00000014ff037e24 */ /* 0x004fc8000f8e00ff */
[----:B------:R2:W3:Y:S03]  /*305c0*/  SYNCS.PHASECHK.TRANS64.TRYWAIT P0, [R3+URZ], R2 ;  /* 0x00000002030075a7 */ /* 0x0004e6000800017f */
[----:B---3--:R-:W-:Y:S05]  /*305d0*/  @!P0 NANOSLEEP.SYNCS 0x989680 ;  /* 0x009896800000895d */ /* 0x008fea0003900000 */
[----:B------:R-:W3:Y:S02]  /*305e0*/  @!P0 SYNCS.PHASECHK.TRANS64 P0, [R3+URZ], R2 ;  /* 0x00000002030085a7 */ /* 0x000ee4000800007f */
[----:B---3--:R-:W-:Y:S05]  /*305f0*/  @!P0 BRA `(.L_x_21) ;  /* 0xfffffffc00ec8947 */ /* 0x008fea000383ffff */
[----:B------:R-:W-:Y:S05]  /*30600*/  BRA `(.L_x_20) ;  /* 0xfffffd28000c7947 */ /* 0x000fea000383ffff */
.L_x_27:
[----:B-----5:R2:W-:Y:S02]  /*30610*/  STL [R1+0x478], R0 ;  /* 0x0004780001007387 */ /* 0x0205e40000100800 */
[----:B--2---:R-:W-:-:S04]  /*30620*/  IMAD.U32 R0, RZ, RZ, UR22 ;  /* 0x00000016ff007e24 */ /* 0x004fc8000f8e00ff */
[----:B------:R2:W3:Y:S03]  /*30630*/  SYNCS.PHASECHK.TRANS64.TRYWAIT P0, [R0+URZ], R3 ;  /* 0x00000003000075a7 */ /* 0x0004e6000800017f */
[----:B---3--:R-:W-:Y:S05]  /*30640*/  @!P0 NANOSLEEP.SYNCS 0x989680 ;  /* 0x009896800000895d */ /* 0x008fea0003900000 */
[----:B------:R2:W3:Y:S02]  /*30650*/  @!P0 SYNCS.PHASECHK.TRANS64 P0, [R0+URZ], R3 ;  /* 0x00000003000085a7 */ /* 0x0004e4000800007f */
[----:B--2---:R2:W5:Y:S02]  /*30660*/  LDL.LU R0, [R1+0x478] ;  /* 0x0004780001007983 */ /* 0x0045640000300800 */
[----:B--23--:R-:W-:Y:S05]  /*30670*/  @!P0 BRA `(.L_x_27) ;  /* 0xfffffffc00e48947 */ /* 0x00cfea000383ffff */
[----:B------:R-:W-:Y:S05]  /*30680*/  BRA `(.L_x_26) ;  /* 0xfffffd7c00707947 */ /* 0x000fea000383ffff */
.L_x_110:
[----:B------:R-:W-:Y:S01]  /*30690*/  BSSY B1, `(.L_x_127) ;  /* 0x0000006000017945 */ /* 0x000fe20003800000 */
[----:B------:R-:W-:-:S07]  /*306a0*/  IMAD.MOV.U32 R2, RZ, RZ, -0x1 ;  /* 0xffffffffff027424 */ /* 0x000fce00078e00ff */
[----:B------:R-:W-:Y:S05]  /*306b0*/  WARPSYNC.COLLECTIVE R2, `(.L_x_128) ;  /* 0x00000000020c7348 */ /* 0x000fea0003c00000 */
[----:B------:R-:W-:Y:S02]  /*306c0*/  ELECT P0, UR62, PT ;  /* 0x00000000003e782f */ /* 0x000fe40003800000 */
[----:B------:R-:W-:Y:S01]  /*306d0*/  MOV R2, UR62 ;  /* 0x0000003e00027c02 */ /* 0x000fe20008000f00 */
[----:B------:R-:W-:Y:S10]  /*306e0*/  ENDCOLLECTIVE ;  /* 0x000000000000791b */ /* 0x000ff40003800000 */
.L_x_128:
[----:B------:R-:W-:Y:S05]  /*306f0*/  BSYNC B1 ;  /* 0x0000000000017941 */ /* 0x000fea0003800000 */
.L_x_127:
[----:B------:R-:W-:Y:S05]  /*30700*/  BRA `(.L_x_129) ;  /* 0xfffffff000587947 */ /* 0x000fea000383ffff */
.L_x_113:
[----:B0-----:R0:W1:Y:S02]  /*30710*/  SYNCS.PHASECHK.TRANS64.TRYWAIT P0, [R12+URZ+0x10], R15 ;  /* 0x0000100f0c0075a7 */ /* 0x001064000800017f */
[----:B-1----:R-:W-:Y:S05]  /*30720*/  @!P0 NANOSLEEP.SYNCS 0x989680 ;  /* 0x009896800000895d */ /* 0x002fea0003900000 */
[----:B------:R-:W1:Y:S02]  /*30730*/  @!P0 SYNCS.PHASECHK.TRANS64 P0, [R12+URZ+0x10], R15 ;  /* 0x0000100f0c0085a7 */ /* 0x000e64000800007f */
[----:B-1----:R-:W-:Y:S05]  /*30740*/  @!P0 BRA `(.L_x_113) ;  /* 0xfffffffc00f08947 */ /* 0x002fea000383ffff */
[----:B------:R-:W-:Y:S05]  /*30750*/  BRA `(.L_x_130) ;  /* 0xfffffff000887947 */ /* 0x000fea000383ffff */
.L_x_121:
[----:B------:R-:W-:Y:S01]  /*30760*/  BSSY B0, `(.L_x_131) ;  /* 0x0000006000007945 */ /* 0x000fe20003800000 */
[----:B------:R-:W-:-:S07]  /*30770*/  IMAD.MOV.U32 R2, RZ, RZ, -0x1 ;  /* 0xffffffffff027424 */ /* 0x000fce00078e00ff */
[----:B------:R-:W-:Y:S05]  /*30780*/  WARPSYNC.COLLECTIVE R2, `(.L_x_132) ;  /* 0x00000000020c7348 */ /* 0x000fea0003c00000 */
[----:B------:R-:W-:Y:S02]  /*30790*/  ELECT P0, UR62, PT ;  /* 0x00000000003e782f */ /* 0x000fe40003800000 */
[----:B------:R-:W-:Y:S01]  /*307a0*/  MOV R2, UR62 ;  /* 0x0000003e00027c02 */ /* 0x000fe20008000f00 */
[----:B------:R-:W-:Y:S10]  /*307b0*/  ENDCOLLECTIVE ;  /* 0x000000000000791b */ /* 0x000ff40003800000 */
.L_x_132:
[----:B------:R-:W-:Y:S05]  /*307c0*/  BSYNC B0 ;  /* 0x0000000000007941 */ /* 0x000fea0003800000 */
.L_x_131:
[----:B------:R-:W-:Y:S05]  /*307d0*/  BRA `(.L_x_133) ;  /* 0xfffffffc00047947 */ /* 0x000fea000383ffff */
.L_x_125:
[----:B0-----:R0:W1:Y:S02]  /*307e0*/  SYNCS.PHASECHK.TRANS64.TRYWAIT P0, [R5+URZ], R2 ;  /* 0x00000002050075a7 */ /* 0x001064000800017f */
[----:B-1----:R-:W-:Y:S05]  /*307f0*/  @!P0 NANOSLEEP.SYNCS 0x989680 ;  /* 0x009896800000895d */ /* 0x002fea0003900000 */
[----:B------:R-:W1:Y:S02]  /*30800*/  @!P0 SYNCS.PHASECHK.TRANS64 P0, [R5+URZ], R2 ;  /* 0x00000002050085a7 */ /* 0x000e64000800007f */
[----:B-1----:R-:W-:Y:S05]  /*30810*/  @!P0 BRA `(.L_x_125) ;  /* 0xfffffffc00f08947 */ /* 0x002fea000383ffff */
[----:B------:R-:W-:Y:S05]  /*30820*/  BRA `(.L_x_134) ;  /* 0xfffffffc002c7947 */ /* 0x000fea000383ffff */
.L_x_135:
[----:B------:R-:W-:-:S00]  /*30830*/  BRA `(.L_x_135) ;  /* 0xfffffffc00fc7947 */ /* 0x000fc0000383ffff */
[----:B------:R-:W-:-:S00]  /*30840*/  NOP ;  /* 0x0000000000007918 */ /* 0x000fc00000000000 */
        /* <DEDUP_REMOVED lines=11> */
.L_x_136:


//--------------------- .nv.shared._ZN7cutlass13device_kernelINS_4gemm6kernel13GemmUniversalIN4cute5tupleIJiiiiEEENS1_10collective13CollectiveMmaINS1_37MainloopSm90TmaGmmaWarpSpecializedFP8ILi2ENS5_IJNS4_1CILi2EEENSA_ILi1EEESC_EEENS1_35KernelTmaWarpSpecializedCooperativeEEENS5_IJNSA_ILi512EEENSA_ILi128EEESH_EEENS_12float_e4m3_tENS5_IJlSC_lEEESJ_SK_NS4_8TiledMMAINS4_8MMA_AtomIJNS4_4SM904GMMA31MMA_64x128x32_F32E4M3E4M3_SS_TNILNSO_7ScaleInE1ELSQ_1EEEEEENS4_6LayoutISD_NS5_IJSC_NSA_ILi0EEESU_EEEEENS5_IJNS4_10UnderscoreESX_SX_EEEEENS4_13SM90_TMA_LOADENS4_14ComposedLayoutINS4_7SwizzleILi3ELi4ELi3EEENS4_18smem_ptr_flag_bitsILi8EEENST_INS5_IJNSA_ILi8EEESH_EEENS5_IJSH_SC_EEEEEEEvNS4_8identityENS4_23SM90_TMA_LOAD_MULTICASTES1A_vS1B_EENS_8epilogue10collective6detail29Sm90TmaWarpSpecializedAdapterINS1F_15DefaultEpilogueISJ_SK_SK_NS1E_6thread17LinearCombinationISJ_Li1EffLNS1J_9ScaleType4KindE0ELNS_15FloatRoundStyleE2ESJ_EENS1_15EpilogueDefaultEEEEEvvEEEEvNT_6ParamsE --------------------------
	.section	.nv.shared._ZN7cutlass13device_kernelINS_4gemm6kernel13GemmUniversalIN4cute5tupleIJiiiiEEENS1_10collective13CollectiveMmaINS1_37MainloopSm90TmaGmmaWarpSpecializedFP8ILi2ENS5_IJNS4_1CILi2EEENSA_ILi1EEESC_EEENS1_35KernelTmaWarpSpecializedCooperativeEEENS5_IJNSA_ILi512EEENSA_ILi128EEESH_EEENS_12float_e4m3_tENS5_IJlSC_lEEESJ_SK_NS4_8TiledMMAINS4_8MMA_AtomIJNS4_4SM904GMMA31MMA_64x128x32_F32E4M3E4M3_SS_TNILNSO_7ScaleInE1ELSQ_1EEEEEENS4_6LayoutISD_NS5_IJSC_NSA_ILi0EEESU_EEEEENS5_IJNS4_10UnderscoreESX_SX_EEEEENS4_13SM90_TMA_LOADENS4_14ComposedLayoutINS4_7SwizzleILi3ELi4ELi3EEENS4_18smem_ptr_flag_bitsILi8EEENST_INS5_IJNSA_ILi8EEESH_EEENS5_IJSH_SC_EEEEEEEvNS4_8identityENS4_23SM90_TMA_LOAD_MULTICASTES1A_vS1B_EENS_8epilogue10collective6detail29Sm90TmaWarpSpecializedAdapterINS1F_15DefaultEpilogueISJ_SK_SK_NS1E_6thread17LinearCombinationISJ_Li1EffLNS1J_9ScaleType4KindE0ELNS_15FloatRoundStyleE2ESJ_EENS1_15EpilogueDefaultEEEEEvvEEEEvNT_6ParamsE,"aw",@nobits
	.sectionflags	@""
	.align	16
	.zero		1024


//--------------------- .nv.shared.reserved.0     --------------------------
	.section	.nv.shared.reserved.0,"aw",@nobits
	.weak		__nv_reservedSMEM_offset_0_alias
	.size		__nv_reservedSMEM_offset_0_alias, 0, 0
	.other		__nv_reservedSMEM_offset_0_alias,@"STO_CUDA_RESERVED_SHARED STV_DEFAULT"
__nv_reservedSMEM_offset_0_alias:
	.zero		0


//--------------------- .nv.global                --------------------------
	.section	.nv.global,"aw",@nobits
.nv.global:
	.type		_ZN39_INTERNAL_0fa8e616_4_k_cu_27ddb4d1_78584cute1_E,@object
	.size		_ZN39_INTERNAL_0fa8e616_4_k_cu_27ddb4d1_78584cute1_E,(_ZN39_INTERNAL_0fa8e616_4_k_cu_27ddb4d1_78584cuda3std3__45__cpo6cbeginE - _ZN39_INTERNAL_0fa8e616_4_k_cu_27ddb4d1_78584cute1_E)
_ZN39_INTERNAL_0fa8e616_4_k_cu_27ddb4d1_78584cute1_E:
	.zero		1
	.type		_ZN39_INTERNAL_0fa8e616_4_k_cu_27ddb4d1_78584cuda3std3__45__cpo6cbeginE,@object
	.size		_ZN39_INTERNAL_0fa8e616_4_k_cu_27ddb4d1_78584cuda3std3__45__cpo6cbeginE,(_ZN39_INTERNAL_0fa8e616_4_k_cu_27ddb4d1_78584cuda3std3__48in_placeE - _ZN39_INTERNAL_0fa8e616_4_k_cu_27ddb4d1_78584cuda3std3__45__cpo6cbeginE)
_ZN39_INTERNAL_0fa8e616_4_k_cu_27ddb4d1_78584cuda3std3__45__cpo6cbeginE:
	.zero		1
	.type		_ZN39_INTERNAL_0fa8e616_4_k_cu_27ddb4d1_78584cuda3std3__48in_placeE,@object
	.size		_ZN39_INTERNAL_0fa8e616_4_k_cu_27ddb4d1_78584cuda3std3__48in_placeE,(_ZN39_INTERNAL_0fa8e616_4_k_cu_27ddb4d1_78584cuda3std6ranges3__45__cpo9iter_moveE - _ZN39_INTERNAL_0fa8e616_4_k_cu_27ddb4d1_78584cuda3std3__48in_placeE)
_ZN39_INTERNAL_0fa8e616_4_k_cu_27ddb4d1_78584cuda3std3__48in_placeE:
	.zero		1
	.type		_ZN39_INTERNAL_0fa8e616_4_k_cu_27ddb4d1_78584cuda3std6ranges3__45__cpo9iter_moveE,@object
	.size		_ZN39_INTERNAL_0fa8e616_4_k_cu_27ddb4d1_78584cuda3std6ranges3__45__cpo9iter_moveE,(_ZN39_INTERNAL_0fa8e616_4_k_cu_27ddb4d1_78584cuda3std3__45__cpo5beginE - _ZN39_INTERNAL_0fa8e616_4_k_cu_27ddb4d1_78584cuda3std6ranges3__45__cpo9iter_moveE)
_ZN39_INTERNAL_0fa8e616_4_k_cu_27ddb4d1_78584cuda3std6ranges3__45__cpo9iter_moveE:
	.zero		1
	.type		_ZN39_INTERNAL_0fa8e616_4_k_cu_27ddb4d1_78584cuda3std3__45__cpo5beginE,@object
	.size		_ZN39_INTERNAL_0fa8e616_4_k_cu_27ddb4d1_78584cuda3std3__45__cpo5beginE,(_ZN39_INTERNAL_0fa8e616_4_k_cu_27ddb4d1_78584cuda3std3__441_GLOBAL__N__0fa8e616_4_k_cu_27ddb4d1_78586ignoreE - _ZN39_INTERNAL_0fa8e616_4_k_cu_27ddb4d1_78584cuda3std3__45__cpo5beginE)
_ZN39_INTERNAL_0fa8e616_4_k_cu_27ddb4d1_78584cuda3std3__45__cpo5beginE:
	.zero		1
	.type		_ZN39_INTERNAL_0fa8e616_4_k_cu_27ddb4d1_78584cuda3std3__441_GLOBAL__N__0fa8e616_4_k_cu_27ddb4d1_78586ignoreE,@object
	.size		_ZN39_INTERNAL_0fa8e616_4_k_cu_27ddb4d1_78584cuda3std3__441_GLOBAL__N__0fa8e616_4_k_cu_27ddb4d1_78586ignoreE,(_ZN39_INTERNAL_0fa8e616_4_k_cu_27ddb4d1_78584cute7productE - _ZN39_INTERNAL_0fa8e616_4_k_cu_27ddb4d1_78584cuda3std3__441_GLOBAL__N__0fa8e616_4_k_cu_27ddb4d1_78586ignoreE)
_ZN39_INTERNAL_0fa8e616_4_k_cu_27ddb4d1_78584cuda3std3__441_GLOBAL__N__0fa8e616_4_k_cu_27ddb4d1_78586ignoreE:
	.zero		1
	.type		_ZN39_INTERNAL_0fa8e616_4_k_cu_27ddb4d1_78584cute7productE,@object
	.size		_ZN39_INTERNAL_0fa8e616_4_k_cu_27ddb4d1_78584cute7productE,(_ZN39_INTERNAL_0fa8e616_4_k_cu_27ddb4d1_78584cuda3std3__45__cpo3endE - _ZN39_INTERNAL_0fa8e616_4_k_cu_27ddb4d1_78584cute7productE)
_ZN39_INTERNAL_0fa8e616_4_k_cu_27ddb4d1_78584cute7productE:
	.zero		1
	.type		_ZN39_INTERNAL_0fa8e616_4_k_cu_27ddb4d1_78584cuda3std3__45__cpo3endE,@object
	.size		_ZN39_INTERNAL_0fa8e616_4_k_cu_27ddb4d1_78584cuda3std3__45__cpo3endE,(_ZN39_INTERNAL_0fa8e616_4_k_cu_27ddb4d1_78584cuda3std3__419piecewise_constructE - _ZN39_INTERNAL_0fa8e616_4_k_cu_27ddb4d1_78584cuda3std3__45__cpo3endE)
_ZN39_INTERNAL_0fa8e616_4_k_cu_27ddb4d1_78584cuda3std3__45__cpo3endE:
	.zero		1
	.type		_ZN39_INTERNAL_0fa8e616_4_k_cu_27ddb4d1_78584cuda3std3__419piecewise_constructE,@object
	.size		_ZN39_INTERNAL_0fa8e616_4_k_cu_27ddb4d1_78584cuda3std3__419piecewise_constructE,(_ZN39_INTERNAL_0fa8e616_4_k_cu_27ddb4d1_78584cuda3std3__45__cpo4cendE - _ZN39_INTERNAL_0fa8e616_4_k_cu_27ddb4d1_78584cuda3std3__419piecewise_constructE)
_ZN39_INTERNAL_0fa8e616_4_k_cu_27ddb4d1_78584cuda3std3__419piecewise_constructE:
	.zero		1
	.type		_ZN39_INTERNAL_0fa8e616_4_k_cu_27ddb4d1_78584cuda3std3__45__cpo4cendE,@object
	.size		_ZN39_INTERNAL_0fa8e616_4_k_cu_27ddb4d1_78584cuda3std3__45__cpo4cendE,(_ZN39_INTERNAL_0fa8e616_4_k_cu_27ddb4d1_78584cuda3std6ranges3__45__cpo4swapE - _ZN39_INTERNAL_0fa8e616_4_k_cu_27ddb4d1_78584cuda3std3__45__cpo4cendE)
_ZN39_INTERNAL_0fa8e616_4_k_cu_27ddb4d1_78584cuda3std3__45__cpo4cendE:
	.zero		1
	.type		_ZN39_INTERNAL_0fa8e616_4_k_cu_27ddb4d1_78584cuda3std6ranges3__45__cpo4swapE,@object
	.size		_ZN39_INTERNAL_0fa8e616_4_k_cu_27ddb4d1_78584cuda3std6ranges3__45__cpo4swapE,(.L_7 - _ZN39_INTERNAL_0fa8e616_4_k_cu_27ddb4d1_78584cuda3std6ranges3__45__cpo4swapE)
_ZN39_INTERNAL_0fa8e616_4_k_cu_27ddb4d1_78584cuda3std6ranges3__45__cpo4swapE:
	.zero		1
.L_7:


//--------------------- .nv.constant0._ZN7cutlass13device_kernelINS_4gemm6kernel13GemmUniversalIN4cute5tupleIJiiiiEEENS1_10collective13CollectiveMmaINS1_37MainloopSm90TmaGmmaWarpSpecializedFP8ILi2ENS5_IJNS4_1CILi2EEENSA_ILi1EEESC_EEENS1_35KernelTmaWarpSpecializedCooperativeEEENS5_IJNSA_ILi512EEENSA_ILi128EEESH_EEENS_12float_e4m3_tENS5_IJlSC_lEEESJ_SK_NS4_8TiledMMAINS4_8MMA_AtomIJNS4_4SM904GMMA31MMA_64x128x32_F32E4M3E4M3_SS_TNILNSO_7ScaleInE1ELSQ_1EEEEEENS4_6LayoutISD_NS5_IJSC_NSA_ILi0EEESU_EEEEENS5_IJNS4_10UnderscoreESX_SX_EEEEENS4_13SM90_TMA_LOADENS4_14ComposedLayoutINS4_7SwizzleILi3ELi4ELi3EEENS4_18smem_ptr_flag_bitsILi8EEENST_INS5_IJNSA_ILi8EEESH_EEENS5_IJSH_SC_EEEEEEEvNS4_8identityENS4_23SM90_TMA_LOAD_MULTICASTES1A_vS1B_EENS_8epilogue10collective6detail29Sm90TmaWarpSpecializedAdapterINS1F_15DefaultEpilogueISJ_SK_SK_NS1E_6thread17LinearCombinationISJ_Li1EffLNS1J_9ScaleType4KindE0ELNS_15FloatRoundStyleE2ESJ_EENS1_15EpilogueDefaultEEEEEvvEEEEvNT_6ParamsE --------------------------
	.section	.nv.constant0._ZN7cutlass13device_kernelINS_4gemm6kernel13GemmUniversalIN4cute5tupleIJiiiiEEENS1_10collective13CollectiveMmaINS1_37MainloopSm90TmaGmmaWarpSpecializedFP8ILi2ENS5_IJNS4_1CILi2EEENSA_ILi1EEESC_EEENS1_35KernelTmaWarpSpecializedCooperativeEEENS5_IJNSA_ILi512EEENSA_ILi128EEESH_EEENS_12float_e4m3_tENS5_IJlSC_lEEESJ_SK_NS4_8TiledMMAINS4_8MMA_AtomIJNS4_4SM904GMMA31MMA_64x128x32_F32E4M3E4M3_SS_TNILNSO_7ScaleInE1ELSQ_1EEEEEENS4_6LayoutISD_NS5_IJSC_NSA_ILi0EEESU_EEEEENS5_IJNS4_10UnderscoreESX_SX_EEEEENS4_13SM90_TMA_LOADENS4_14ComposedLayoutINS4_7SwizzleILi3ELi4ELi3EEENS4_18smem_ptr_flag_bitsILi8EEENST_INS5_IJNSA_ILi8EEESH_EEENS5_IJSH_SC_EEEEEEEvNS4_8identityENS4_23SM90_TMA_LOAD_MULTICASTES1A_vS1B_EENS_8epilogue10collective6detail29Sm90TmaWarpSpecializedAdapterINS1F_15DefaultEpilogueISJ_SK_SK_NS1E_6thread17LinearCombinationISJ_Li1EffLNS1J_9ScaleType4KindE0ELNS_15FloatRoundStyleE2ESJ_EENS1_15EpilogueDefaultEEEEEvvEEEEvNT_6ParamsE,"a",@progbits
	.sectionflags	@""
	.align	4
.nv.constant0._ZN7cutlass13device_kernelINS_4gemm6kernel13GemmUniversalIN4cute5tupleIJiiiiEEENS1_10collective13CollectiveMmaINS1_37MainloopSm90TmaGmmaWarpSpecializedFP8ILi2ENS5_IJNS4_1CILi2EEENSA_ILi1EEESC_EEENS1_35KernelTmaWarpSpecializedCooperativeEEENS5_IJNSA_ILi512EEENSA_ILi128EEESH_EEENS_12float_e4m3_tENS5_IJlSC_lEEESJ_SK_NS4_8TiledMMAINS4_8MMA_AtomIJNS4_4SM904GMMA31MMA_64x128x32_F32E4M3E4M3_SS_TNILNSO_7ScaleInE1ELSQ_1EEEEEENS4_6LayoutISD_NS5_IJSC_NSA_ILi0EEESU_EEEEENS5_IJNS4_10UnderscoreESX_SX_EEEEENS4_13SM90_TMA_LOADENS4_14ComposedLayoutINS4_7SwizzleILi3ELi4ELi3EEENS4_18smem_ptr_flag_bitsILi8EEENST_INS5_IJNSA_ILi8EEESH_EEENS5_IJSH_SC_EEEEEEEvNS4_8identityENS4_23SM90_TMA_LOAD_MULTICASTES1A_vS1B_EENS_8epilogue10collective6detail29Sm90TmaWarpSpecializedAdapterINS1F_15DefaultEpilogueISJ_SK_SK_NS1E_6thread17LinearCombinationISJ_Li1EffLNS1J_9ScaleType4KindE0ELNS_15FloatRoundStyleE2ESJ_EENS1_15EpilogueDefaultEEEEEvvEEEEvNT_6ParamsE:
	.zero		1664


//--------------------- SYMBOLS --------------------------

	.type		.nv.reservedSmem.offset0,@object
	.size		.nv.reservedSmem.offset0,0x4
